def matmul_kernel(
    a_ptr,
    b_ptr,
    c_ptr,
    M,
    N,
    K,
    stride_am,
    stride_ak,
    stride_bk,
    stride_bn,
    stride_cm,
    stride_cn,
    BLOCK_M: tl.constexpr,
    BLOCK_N: tl.constexpr,
    BLOCK_K: tl.constexpr,
    GROUP_M: tl.constexpr,
):
    pid = tl.program_id(axis=0)
    num_pid_m = tl.cdiv(M, BLOCK_M)
    num_pid_n = tl.cdiv(N, BLOCK_N)
    num_pid_in_group = GROUP_M * num_pid_n
    group_id = pid // num_pid_in_group
    first_pid_m = group_id * GROUP_M
    group_size_m = min(num_pid_m - first_pid_m, GROUP_M)
    pid_m = first_pid_m + ((pid % num_pid_in_group) % group_size_m)
    pid_n = (pid % num_pid_in_group) // group_size_m

    offs_am = (pid_m * BLOCK_M + tl.arange(0, BLOCK_M)) % M
    offs_bn = (pid_n * BLOCK_N + tl.arange(0, BLOCK_N)) % N
    offs_k = tl.arange(0, BLOCK_K)
    a_ptrs = a_ptr + offs_am[:, None] * stride_am + offs_k[None, :] * stride_ak
    b_ptrs = b_ptr + offs_k[:, None] * stride_bk + offs_bn[None, :] * stride_bn

    acc = tl.zeros((BLOCK_M, BLOCK_N), dtype=tl.float32)
    for kk in range(0, tl.cdiv(K, BLOCK_K)):
        a = tl.load(a_ptrs, mask=offs_k[None, :] < K - kk * BLOCK_K, other=0.0)
        b = tl.load(b_ptrs, mask=offs_k[:, None] < K - kk * BLOCK_K, other=0.0)
        acc = tl.dot(a, b, acc)
        a_ptrs += BLOCK_K * stride_ak
        b_ptrs += BLOCK_K * stride_bk

    c = acc.to(c_ptr.dtype.element_ty)
    offs_cm = pid_m * BLOCK_M + tl.arange(0, BLOCK_M)
    offs_cn = pid_n * BLOCK_N + tl.arange(0, BLOCK_N)
    c_ptrs = c_ptr + offs_cm[:, None] * stride_cm + offs_cn[None, :] * stride_cn
    mask = (offs_cm[:, None] < M) & (offs_cn[None, :] < N)
    tl.store(c_ptrs, c, mask=mask)

# config = {"BLOCK_K": 128, "BLOCK_M": 128, "BLOCK_N": 256, "GROUP_M": 8, "arch": "sm_100", "dtype": "fp8e5m2", "num_ctas": 1, "num_stages": 3, "num_warps": 4}
# arch = sm_100


// ===== COMPILED SASS (sm_100a) =====

	.target	sm_100a

	.elftype	@"ET_EXEC"


//--------------------- .note.nv.tkinfo           --------------------------
	.section	.note.nv.tkinfo,"",@"SHT_NOTE"
	.sectionflags	@"SHF_NOTE_NV_TKINFO"
	.tkinfo
        /*0018*/ 	.word	0x00000081
        /*0030*/ 	.string	""
        /*0030*/ 	.string	"ptxas-blackwell"
        /*0030*/ 	.string	"Cuda compilation tools, release 12.9, V12.9.86"
        /*0030*/ 	.string	"Build cuda_12.9.r12.9/compiler.36037853_0"
        /*0030*/ 	.string	"-v  -suppress-debug-info  -lineinfo  -arch sm_100a "



//--------------------- .note.nv.cuver            --------------------------
	.section	.note.nv.cuver,"",@"SHT_NOTE"
	.sectionflags	@"SHF_NOTE_NV_CUVER"
        /*0018*/ 	.short	0x0001
        /*001a*/ 	.short	0x0064
        /*001c*/ 	.short	0x0001
        /*001e*/ 	.short	0x0000
        /*0020*/ 	.short	0x0001
        /*0022*/ 	.short	0x0000


//--------------------- .nv.info                  --------------------------
	.section	.nv.info,"",@"SHT_CUDA_INFO"
	.align	4


	//----- nvinfo : EIATTR_REGCOUNT
	.align		4
        /*0000*/ 	.byte	0x04, 0x2f
        /*0002*/ 	.short	(.L_4 - .L_3)
	.align		4
.L_3:
        /*0004*/ 	.word	index@(matmul_kernel)
        /*0008*/ 	.word	0x00000060


	//----- nvinfo : EIATTR_FRAME_SIZE
	.align		4
.L_4:
        /*000c*/ 	.byte	0x04, 0x11
        /*000e*/ 	.short	(.L_6 - .L_5)
	.align		4
.L_5:
        /*0010*/ 	.word	index@($__internal_2_$__cuda_sm10x_tcgen05_guardrail_trap_unallocated_columns_being_dealloced)
        /*0014*/ 	.word	0x00001810


	//----- nvinfo : EIATTR_FRAME_SIZE
	.align		4
.L_6:
        /*0018*/ 	.byte	0x04, 0x11
        /*001a*/ 	.short	(.L_8 - .L_7)
	.align		4
.L_7:
        /*001c*/ 	.word	index@($__internal_1_$__cuda_sm10x_tcgen05_guardrail_trap_phase_invalid_during_alloc)
        /*0020*/ 	.word	0x00001810


	//----- nvinfo : EIATTR_FRAME_SIZE
	.align		4
.L_8:
        /*0024*/ 	.byte	0x04, 0x11
        /*0026*/ 	.short	(.L_10 - .L_9)
	.align		4
.L_9:
        /*0028*/ 	.word	index@($__internal_0_$__cuda_sm10x_tcgen05_guardrail_trap_col_being_dealloced_not_returned_by_alloc)
        /*002c*/ 	.word	0x00001810


	//----- nvinfo : EIATTR_FRAME_SIZE
	.align		4
.L_10:
        /*0030*/ 	.byte	0x04, 0x11
        /*0032*/ 	.short	(.L_12 - .L_11)
	.align		4
.L_11:
        /*0034*/ 	.word	index@(matmul_kernel)
        /*0038*/ 	.word	0x00001810


	//----- nvinfo : EIATTR_MIN_STACK_SIZE
	.align		4
.L_12:
        /*003c*/ 	.byte	0x04, 0x12
        /*003e*/ 	.short	(.L_14 - .L_13)
	.align		4
.L_13:
        /*0040*/ 	.word	index@(matmul_kernel)
        /*0044*/ 	.word	0x00001810
.L_14:


//--------------------- .nv.info.matmul_kernel    --------------------------
	.section	.nv.info.matmul_kernel,"",@"SHT_CUDA_INFO"
	.sectionflags	@""
	.align	4


	//----- nvinfo : EIATTR_CUDA_API_VERSION
	.align		4
        /*0000*/ 	.byte	0x04, 0x37
        /*0002*/ 	.short	(.L_16 - .L_15)
.L_15:
        /*0004*/ 	.word	0x00000081


	//----- nvinfo : EIATTR_KPARAM_INFO
	.align		4
.L_16:
        /*0008*/ 	.byte	0x04, 0x17
        /*000a*/ 	.short	(.L_18 - .L_17)
.L_17:
        /*000c*/ 	.word	0x00000000
        /*0010*/ 	.short	0x000d
        /*0012*/ 	.short	0x0048
        /*0014*/ 	.byte	0x00, 0xf4, 0x21, 0x00


	//----- nvinfo : EIATTR_KPARAM_INFO
	.align		4
.L_18:
        /*0018*/ 	.byte	0x04, 0x17
        /*001a*/ 	.short	(.L_20 - .L_19)
.L_19:
        /*001c*/ 	.word	0x00000000
        /*0020*/ 	.short	0x000c
        /*0022*/ 	.short	0x0040
        /*0024*/ 	.byte	0x00, 0xf4, 0x21, 0x00


	//----- nvinfo : EIATTR_KPARAM_INFO
	.align		4
.L_20:
        /*0028*/ 	.byte	0x04, 0x17
        /*002a*/ 	.short	(.L_22 - .L_21)
.L_21:
        /*002c*/ 	.word	0x00000000
        /*0030*/ 	.short	0x000b
        /*0032*/ 	.short	0x0038
        /*0034*/ 	.byte	0x00, 0xf0, 0x11, 0x00


	//----- nvinfo : EIATTR_KPARAM_INFO
	.align		4
.L_22:
        /*0038*/ 	.byte	0x04, 0x17
        /*003a*/ 	.short	(.L_24 - .L_23)
.L_23:
        /*003c*/ 	.word	0x00000000
        /*0040*/ 	.short	0x000a
        /*0042*/ 	.short	0x0034
        /*0044*/ 	.byte	0x00, 0xf0, 0x11, 0x00


	//----- nvinfo : EIATTR_KPARAM_INFO
	.align		4
.L_24:
        /*0048*/ 	.byte	0x04, 0x17
        /*004a*/ 	.short	(.L_26 - .L_25)
.L_25:
        /*004c*/ 	.word	0x00000000
        /*0050*/ 	.short	0x0009
        /*0052*/ 	.short	0x0030
        /*0054*/ 	.byte	0x00, 0xf0, 0x11, 0x00


	//----- nvinfo : EIATTR_KPARAM_INFO
	.align		4
.L_26:
        /*0058*/ 	.byte	0x04, 0x17
        /*005a*/ 	.short	(.L_28 - .L_27)
.L_27:
        /*005c*/ 	.word	0x00000000
        /*0060*/ 	.short	0x0008
        /*0062*/ 	.short	0x002c
        /*0064*/ 	.byte	0x00, 0xf0, 0x11, 0x00


	//----- nvinfo : EIATTR_KPARAM_INFO
	.align		4
.L_28:
        /*0068*/ 	.byte	0x04, 0x17
        /*006a*/ 	.short	(.L_30 - .L_29)
.L_29:
        /*006c*/ 	.word	0x00000000
        /*0070*/ 	.short	0x0007
        /*0072*/ 	.short	0x0028
        /*0074*/ 	.byte	0x00, 0xf0, 0x11, 0x00


	//----- nvinfo : EIATTR_KPARAM_INFO
	.align		4
.L_30:
        /*0078*/ 	.byte	0x04, 0x17
        /*007a*/ 	.short	(.L_32 - .L_31)
.L_31:
        /*007c*/ 	.word	0x00000000
        /*0080*/ 	.short	0x0006
        /*0082*/ 	.short	0x0024
        /*0084*/ 	.byte	0x00, 0xf0, 0x11, 0x00


	//----- nvinfo : EIATTR_KPARAM_INFO
	.align		4
.L_32:
        /*0088*/ 	.byte	0x04, 0x17
        /*008a*/ 	.short	(.L_34 - .L_33)
.L_33:
        /*008c*/ 	.word	0x00000000
        /*0090*/ 	.short	0x0005
        /*0092*/ 	.short	0x0020
        /*0094*/ 	.byte	0x00, 0xf0, 0x11, 0x00


	//----- nvinfo : EIATTR_KPARAM_INFO
	.align		4
.L_34:
        /*0098*/ 	.byte	0x04, 0x17
        /*009a*/ 	.short	(.L_36 - .L_35)
.L_35:
        /*009c*/ 	.word	0x00000000
        /*00a0*/ 	.short	0x0004
        /*00a2*/ 	.short	0x001c
        /*00a4*/ 	.byte	0x00, 0xf0, 0x11, 0x00


	//----- nvinfo : EIATTR_KPARAM_INFO
	.align		4
.L_36:
        /*00a8*/ 	.byte	0x04, 0x17
        /*00aa*/ 	.short	(.L_38 - .L_37)
.L_37:
        /*00ac*/ 	.word	0x00000000
        /*00b0*/ 	.short	0x0003
        /*00b2*/ 	.short	0x0018
        /*00b4*/ 	.byte	0x00, 0xf0, 0x11, 0x00


	//----- nvinfo : EIATTR_KPARAM_INFO
	.align		4
.L_38:
        /*00b8*/ 	.byte	0x04, 0x17
        /*00ba*/ 	.short	(.L_40 - .L_39)
.L_39:
        /*00bc*/ 	.word	0x00000000
        /*00c0*/ 	.short	0x0002
        /*00c2*/ 	.short	0x0010
        /*00c4*/ 	.byte	0x00, 0xf4, 0x21, 0x00


	//----- nvinfo : EIATTR_KPARAM_INFO
	.align		4
.L_40:
        /*00c8*/ 	.byte	0x04, 0x17
        /*00ca*/ 	.short	(.L_42 - .L_41)
.L_41:
        /*00cc*/ 	.word	0x00000000
        /*00d0*/ 	.short	0x0001
        /*00d2*/ 	.short	0x0008
        /*00d4*/ 	.byte	0x00, 0xf4, 0x21, 0x00


	//----- nvinfo : EIATTR_KPARAM_INFO
	.align		4
.L_42:
        /*00d8*/ 	.byte	0x04, 0x17
        /*00da*/ 	.short	(.L_44 - .L_43)
.L_43:
        /*00dc*/ 	.word	0x00000000
        /*00e0*/ 	.short	0x0000
        /*00e2*/ 	.short	0x0000
        /*00e4*/ 	.byte	0x00, 0xf4, 0x21, 0x00


	//----- nvinfo : EIATTR_AT_ENTRY_FRAGMENTS
	.align		4
.L_44:
        /*00e8*/ 	.byte	0x04, 0x4f
        /*00ea*/ 	.short	(.L_46 - .L_45)


	//   ....[0]....
.L_45:
        /*00ec*/ 	.word	0x00000004


	//----- nvinfo : EIATTR_RESERVED_SMEM_USED
	.align		4
.L_46:
        /*00f0*/ 	.byte	0x01, 0x41
	.zero		2


	//----- nvinfo : EIATTR_SPARSE_MMA_MASK
	.align		4
        /*00f4*/ 	.byte	0x03, 0x50
        /*00f6*/ 	.short	0x0000


	//----- nvinfo : EIATTR_TCGEN05_1CTA_USED
	.align		4
        /*00f8*/ 	.byte	0x01, 0x51
	.zero		2


	//----- nvinfo : EIATTR_MAXREG_COUNT
	.align		4
        /*00fc*/ 	.byte	0x03, 0x1b
        /*00fe*/ 	.short	0x00ff


	//----- nvinfo : EIATTR_NUM_BARRIERS
	.align		4
        /*0100*/ 	.byte	0x02, 0x4c
        /*0102*/ 	.byte	0x01
	.zero		1


	//----- nvinfo : EIATTR_ANNOTATIONS
	.align		4
        /*0104*/ 	.byte	0x04, 0x55
        /*0106*/ 	.short	(.L_48 - .L_47)


	//   ....[0]....
.L_47:
        /*0108*/ 	.word	0x00000001
        /*010c*/ 	.byte	0xc0, 0x03, 0x00, 0x00, 0x01, 0x00, 0x00, 0x00, 0xa0, 0x09, 0x00, 0x00, 0x01, 0x00, 0x00, 0x00
        /* <DEDUP_REMOVED lines=2942> */
        /*b8fc*/ 	.byte	0x60, 0x6a, 0x04, 0x00


	//----- nvinfo : EIATTR_INT_WARP_WIDE_INSTR_OFFSETS
	.align		4
.L_48:
        /*b900*/ 	.byte	0x04, 0x31
        /*b902*/ 	.short	(.L_50 - .L_49)


	//   ....[0]....
.L_49:
        /*b904*/ 	.word	0x0000b3d0


	//   ....[1]....
        /*b908*/ 	.word	0x0000b420


	//   ....[2]....
        /*b90c*/ 	.word	0x00015740


	//   ....[3]....
        /*b910*/ 	.word	0x00046f80


	//   ....[4]....
        /*b914*/ 	.word	0x00046fd0


	//----- nvinfo : EIATTR_COOP_GROUP_MASK_REGIDS
	.align		4
.L_50:
        /*b918*/ 	.byte	0x04, 0x29
        /*b91a*/ 	.short	(.L_52 - .L_51)


	//   ....[0]....
.L_51:
        /*b91c*/ 	.word	0xffffffff


	//   ....[1]....
        /*b920*/ 	.word	0xffffffff


	//   ....[2]....
        /*b924*/ 	.word	0xffffffff


	//   ....[3]....
        /*b928*/ 	.word	0xffffffff


	//----- nvinfo : EIATTR_COOP_GROUP_INSTR_OFFSETS
	.align		4
.L_52:
        /*b92c*/ 	.byte	0x04, 0x28
        /*b92e*/ 	.short	(.L_54 - .L_53)


	//   ....[0]....
.L_53:
        /*b930*/ 	.word	0x00000070


	//   ....[1]....
        /*b934*/ 	.word	0x00000330


	//   ....[2]....
        /*b938*/ 	.word	0x00046e10


	//   ....[3]....
        /*b93c*/ 	.word	0x00047080


	//----- nvinfo : EIATTR_VRC_CTA_INIT_COUNT
	.align		4
.L_54:
        /*b940*/ 	.byte	0x02, 0x4a
        /*b942*/ 	.byte	0x80
	.zero		1


	//----- nvinfo : EIATTR_MBARRIER_INSTR_OFFSETS
	.align		4
        /*b944*/ 	.byte	0x04, 0x39
        /*b946*/ 	.short	(.L_56 - .L_55)


	//   ....[0]....
.L_55:
        /*b948*/ 	.word	0x0000bcb0
        /*b94c*/ 	.word	0x000000ff
        /*b950*/ 	.word	0x00000000
        /*b954*/ 	.short	0x0100
        /*b956*/ 	.byte	0x06
	.zero		1


	//   ....[1]....
        /*b958*/ 	.word	0x00015770
        /*b95c*/ 	.word	0x000000ff
        /*b960*/ 	.word	0x00018008
        /*b964*/ 	.short	0x0100
        /*b966*/ 	.byte	0x09
	.zero		1


	//   ....[2]....
        /*b968*/ 	.word	0x000277b0
        /*b96c*/ 	.word	0x000000ff
        /*b970*/ 	.word	0x00000000
        /*b974*/ 	.short	0x010a
        /*b976*/ 	.byte	0x06
	.zero		1


	//   ....[3]....
        /*b978*/ 	.word	0x0003cda0
        /*b97c*/ 	.word	0x000000ff
        /*b980*/ 	.word	0x00000000
        /*b984*/ 	.short	0x010a
        /*b986*/ 	.byte	0x06
	.zero		1


	//   ....[4]....
        /*b988*/ 	.word	0x0003cf30
        /*b98c*/ 	.word	0x000000ff
        /*b990*/ 	.word	0x00018000
        /*b994*/ 	.short	0x0108
        /*b996*/ 	.byte	0x09
	.zero		1


	//   ....[5]....
        /*b998*/ 	.word	0x0003cfe0
        /*b99c*/ 	.word	0x000000ff
        /*b9a0*/ 	.word	0x00018008
        /*b9a4*/ 	.short	0x0108
        /*b9a6*/ 	.byte	0x09
	.zero		1


	//   ....[6]....
        /*b9a8*/ 	.word	0x000470a0
        /*b9ac*/ 	.word	0x000000ff
        /*b9b0*/ 	.word	0x00000000
        /*b9b4*/ 	.short	0x010a
        /*b9b6*/ 	.byte	0x06
	.zero		1


	//   ....[7]....
        /*b9b8*/ 	.word	0x000470d0
        /*b9bc*/ 	.word	0x000000ff
        /*b9c0*/ 	.word	0x00000000
        /*b9c4*/ 	.short	0x010a
        /*b9c6*/ 	.byte	0x06
	.zero		1


	//----- nvinfo : EIATTR_NUM_MBARRIERS
	.align		4
.L_56:
        /*b9c8*/ 	.byte	0x03, 0x38
        /*b9ca*/ 	.short	0x0002


	//----- nvinfo : EIATTR_EXIT_INSTR_OFFSETS
	.align		4
        /*b9cc*/ 	.byte	0x04, 0x1c
        /*b9ce*/ 	.short	(.L_58 - .L_57)


	//   ....[0]....
.L_57:
        /*b9d0*/ 	.word	0x00047090


	//----- nvinfo : EIATTR_REQNTID
	.align		4
.L_58:
        /*b9d4*/ 	.byte	0x04, 0x10
        /*b9d6*/ 	.short	(.L_60 - .L_59)
.L_59:
        /*b9d8*/ 	.word	0x00000080
        /*b9dc*/ 	.word	0x00000001
        /*b9e0*/ 	.word	0x00000001


	//----- nvinfo : EIATTR_CRS_STACK_SIZE
	.align		4
.L_60:
        /*b9e4*/ 	.byte	0x04, 0x1e
        /*b9e6*/ 	.short	(.L_62 - .L_61)
.L_61:
        /*b9e8*/ 	.word	0x00000000


	//----- nvinfo : EIATTR_CBANK_PARAM_SIZE
	.align		4
.L_62:
        /*b9ec*/ 	.byte	0x03, 0x19
        /*b9ee*/ 	.short	0x0050


	//----- nvinfo : EIATTR_PARAM_CBANK
	.align		4
        /*b9f0*/ 	.byte	0x04, 0x0a
        /*b9f2*/ 	.short	(.L_64 - .L_63)
	.align		4
.L_63:
        /*b9f4*/ 	.word	index@(.nv.constant0.matmul_kernel)
        /*b9f8*/ 	.short	0x0380
        /*b9fa*/ 	.short	0x0050


	//----- nvinfo : EIATTR_SW_WAR
	.align		4
.L_64:
        /*b9fc*/ 	.byte	0x04, 0x36
        /*b9fe*/ 	.short	(.L_66 - .L_65)
.L_65:
        /*ba00*/ 	.word	0x00000008
.L_66:


//--------------------- .nv.compat                --------------------------
	.section	.nv.compat,"",@"SHT_CUDA_COMPAT_INFO"
	.align	4
        /*0000*/ 	.byte	0x02, 0x02, 0x02, 0x00, 0x02, 0x05, 0x05, 0x00, 0x02, 0x03, 0x00, 0x00, 0x02, 0x06, 0x01, 0x00


//--------------------- .nv.callgraph             --------------------------
	.section	.nv.callgraph,"",@"SHT_CUDA_CALLGRAPH"
	.align	4
	.sectionentsize	8
	.align		4
        /*0000*/ 	.word	0x00000000
	.align		4
        /*0004*/ 	.word	0xffffffff
	.align		4
        /*0008*/ 	.word	0x00000000
	.align		4
        /*000c*/ 	.word	0xfffffffe
	.align		4
        /*0010*/ 	.word	0x00000000
	.align		4
        /*0014*/ 	.word	0xfffffffd
	.align		4
        /*0018*/ 	.word	0x00000000
	.align		4
        /*001c*/ 	.word	0xfffffffc


//--------------------- .text.matmul_kernel       --------------------------
	.section	.text.matmul_kernel,"ax",@progbits
	.align	128
        .global         matmul_kernel
        .type           matmul_kernel,@function
        .size           matmul_kernel,(.L_x_20 - matmul_kernel)
        .other          matmul_kernel,@"STO_CUDA_ENTRY STV_DEFAULT"
matmul_kernel:
.text.matmul_kernel:
[----:B------:R-:W0:Y:S01]  /*0000*/  LDC R1, c[0x0][0x37c] ;  /* 0x0000df00ff017b82 */ /* 0x000e220000000800 */
[----:B------:R-:W1:Y:S01]  /*0010*/  S2R R39, SR_TID.X ;  /* 0x0000000000277919 */ /* 0x000e620000002100 */
[----:B0-----:R-:W-:Y:S01]  /*0020*/  VIADD R1, R1, 0xffffe7f0 ;  /* 0xffffe7f001017836 */ /* 0x001fe20000000000 */
[----:B-1----:R-:W-:-:S13]  /*0030*/  ISETP.GE.U32.AND P0, PT, R39, 0x20, PT ;  /* 0x000000202700780c */ /* 0x002fda0003f06070 */
[----:B------:R-:W-:Y:S02]  /*0040*/  VOTEU.ANY UP0, P0 ;  /* 0x0000000000ff7886 */ /* 0x000fe40000000100 */
[----:B------:R-:W-:Y:S05]  /*0050*/  BRA.U UP0, `(.L_x_0) ;  /* 0x0000000100b87547 */ /* 0x000fea000b800000 */
[----:B------:R-:W0:Y:S01]  /*0060*/  S2UR UR6, SR_CgaCtaId ;  /* 0x00000000000679c3 */ /* 0x000e220000008800 */
[----:B------:R-:W-:Y:S01]  /*0070*/  NOP ;  /* 0x0000000000007918 */ /* 0x000fe20000000000 */
[----:B------:R-:W-:Y:S02]  /*0080*/  UMOV UR4, 0x40 ;  /* 0x0000004000047882 */ /* 0x000fe40000000000 */
[----:B0-----:R-:W-:-:S09]  /*0090*/  ULEA UR4, UR6, UR4, 0x18 ;  /* 0x0000000406047291 */ /* 0x001fd2000f8ec0ff */
[----:B------:R-:W0:Y:S01]  /*00a0*/  LDS.U8 R0, [UR4] ;  /* 0x00000004ff007984 */ /* 0x000e220008000000 */
[----:B------:R-:W-:Y:S02]  /*00b0*/  UMOV UR4, 0x400 ;  /* 0x0000040000047882 */ /* 0x000fe40000000000 */
[----:B------:R-:W-:Y:S01]  /*00c0*/  ULEA UR4, UR6, UR4, 0x18 ;  /* 0x0000000406047291 */ /* 0x000fe2000f8ec0ff */
[----:B0-----:R-:W-:-:S13]  /*00d0*/  ISETP.NE.AND P0, PT, R0, RZ, PT ;  /* 0x000000ff0000720c */ /* 0x001fda0003f05270 */
[----:B------:R-:W-:Y:S05]  /*00e0*/  @P0 BRA `(.L_x_1) ;  /* 0x00000000007c0947 */ /* 0x000fea0003800000 */
[----:B------:R-:W-:-:S13]  /*00f0*/  ELECT P0, URZ, PT ;  /* 0x0000000000ff782f */ /* 0x000fda0003800000 */
[----:B------:R-:W-:Y:S05]  /*0100*/  @!P0 BRA `(.L_x_2) ;  /* 0x0000000000848947 */ /* 0x000fea0003800000 */
[----:B------:R-:W-:Y:S01]  /*0110*/  UMOV UR5, 0x8 ;  /* 0x0000000800057882 */ /* 0x000fe20000000000 */
[----:B------:R-:W-:Y:S02]  /*0120*/  IMAD.MOV.U32 R4, RZ, RZ, 0x1 ;  /* 0x00000001ff047424 */ /* 0x000fe400078e00ff */
[----:B------:R-:W-:Y:S02]  /*0130*/  IMAD.MOV.U32 R5, RZ, RZ, 0xff ;  /* 0x000000ffff057424 */ /* 0x000fe400078e00ff */
[----:B------:R-:W-:Y:S04]  /*0140*/  DEPBAR.LE SB0, 0x36 ;  /* 0x00008d800000791a */ /* 0x000fe80000000000 */
[----:B------:R-:W0:Y:S02]  /*0150*/  UTCATOMSWS.FIND_AND_SET.ALIGN UP1, UR5, UR5 ;  /* 0x00000005000575e3 */ /* 0x000e240008020800 */
[----:B0-----:R-:W-:-:S04]  /*0160*/  PLOP3.LUT P0, PT, PT, PT, UP1, 0x80, 0x8 ;  /* 0x000000000008781c */ /* 0x001fc80003f0f018 */
[----:B------:R-:W-:-:S04]  /*0170*/  SEL R0, RZ, 0xffffffff, !P0 ;  /* 0xffffffffff007807 */ /* 0x000fc80004000000 */
[----:B------:R-:W-:Y:S01]  /*0180*/  ISETP.NE.AND P0, PT, R0, RZ, PT ;  /* 0x000000ff0000720c */ /* 0x000fe20003f05270 */
[----:B------:R-:W-:-:S12]  /*0190*/  IMAD.U32 R0, RZ, RZ, UR5 ;  /* 0x00000005ff007e24 */ /* 0x000fd8000f8e00ff */
[----:B------:R-:W-:Y:S05]  /*01a0*/  @P0 BRA `(.L_x_3) ;  /* 0x0000000000240947 */ /* 0x000fea0003800000 */
.L_x_4:
[----:B------:R-:W-:Y:S05]  /*01b0*/  NANOSLEEP 0x64 ;  /* 0x000000640000795d */ /* 0x000fea0003800000 */
[----:B------:R-:W-:-:S05]  /*01c0*/  UMOV UR5, 0x8 ;  /* 0x0000000800057882 */ /* 0x000fca0000000000 */
[----:B------:R-:W-:Y:S04]  /*01d0*/  DEPBAR.LE SB0, 0x36 ;  /* 0x00008d800000791a */ /* 0x000fe80000000000 */
[----:B------:R-:W0:Y:S02]  /*01e0*/  UTCATOMSWS.FIND_AND_SET.ALIGN UP1, UR5, UR5 ;  /* 0x00000005000575e3 */ /* 0x000e240008020800 */
[----:B0-----:R-:W-:-:S04]  /*01f0*/  PLOP3.LUT P0, PT, PT, PT, UP1, 0x80, 0x8 ;  /* 0x000000000008781c */ /* 0x001fc80003f0f018 */
[----:B------:R-:W-:-:S04]  /*0200*/  SEL R0, RZ, 0xffffffff, !P0 ;  /* 0xffffffffff007807 */ /* 0x000fc80004000000 */
[----:B------:R-:W-:Y:S01]  /*0210*/  ISETP.NE.AND P0, PT, R0, RZ, PT ;  /* 0x000000ff0000720c */ /* 0x000fe20003f05270 */
[----:B------:R-:W-:-:S12]  /*0220*/  IMAD.U32 R0, RZ, RZ, UR5 ;  /* 0x00000005ff007e24 */ /* 0x000fd8000f8e00ff */
[----:B------:R-:W-:Y:S05]  /*0230*/  @!P0 BRA `(.L_x_4) ;  /* 0xfffffffc00dc8947 */ /* 0x000fea000383ffff */
.L_x_3:
[C---:B------:R-:W-:Y:S01]  /*0240*/  VIADD R3, R0.reuse, 0x10 ;  /* 0x0000001000037836 */ /* 0x040fe20000000000 */
[----:B------:R-:W-:Y:S01]  /*0250*/  UMOV UR5, 0x50 ;  /* 0x0000005000057882 */ /* 0x000fe20000000000 */
[----:B------:R-:W-:Y:S01]  /*0260*/  SHF.L.U32 R2, R5, R0, RZ ;  /* 0x0000000005027219 */ /* 0x000fe200000006ff */
[----:B------:R-:W-:Y:S01]  /*0270*/  ULEA UR5, UR6, UR5, 0x18 ;  /* 0x0000000506057291 */ /* 0x000fe2000f8ec0ff */
[----:B------:R-:W-:Y:S01]  /*0280*/  IMAD.SHL.U32 R0, R0, 0x20, RZ ;  /* 0x0000002000007824 */ /* 0x000fe200078e00ff */
[----:B------:R-:W-:-:S04]  /*0290*/  SHF.L.U32 R3, R4, R3, RZ ;  /* 0x0000000304037219 */ /* 0x000fc800000006ff */
[----:B------:R-:W-:-:S05]  /*02a0*/  LOP3.LUT R2, R3, R2, RZ, 0xfc, !PT ;  /* 0x0000000203027212 */ /* 0x000fca00078efcff */
[----:B------:R0:W-:Y:S04]  /*02b0*/  ATOMS.OR RZ, [UR5], R2 ;  /* 0x00000002ffff798c */ /* 0x0001e8000b000005 */
[----:B------:R0:W-:Y:S01]  /*02c0*/  STS [UR4], R0 ;  /* 0x00000000ff007988 */ /* 0x0001e20008000804 */
[----:B------:R-:W-:Y:S05]  /*02d0*/  BRA `(.L_x_2) ;  /* 0x0000000000107947 */ /* 0x000fea0003800000 */
.L_x_1:
[----:B------:R-:W-:Y:S01]  /*02e0*/  IMAD.MOV.U32 R0, RZ, RZ, -0x1 ;  /* 0xffffffffff007424 */ /* 0x000fe200078e00ff */
[----:B------:R-:W-:-:S04]  /*02f0*/  MOV R2, 0x320 ;  /* 0x0000032000027802 */ /* 0x000fc80000000f00 */
[----:B------:R0:W-:Y:S03]  /*0300*/  STS [UR4], R0 ;  /* 0x00000000ff007988 */ /* 0x0001e60008000804 */
[----:B0-----:R-:W-:Y:S05]  /*0310*/  CALL.REL.NOINC `($__internal_1_$__cuda_sm10x_tcgen05_guardrail_trap_phase_invalid_during_alloc) ;  /* 0x0000046c00847944 */ /* 0x001fea0003c00000 */
.L_x_2:
[----:B------:R-:W-:Y:S05]  /*0320*/  WARPSYNC.ALL ;  /* 0x0000000000007948 */ /* 0x000fea0003800000 */
[----:B------:R-:W-:Y:S01]  /*0330*/  NOP ;  /* 0x0000000000007918 */ /* 0x000fe20000000000 */
.L_x_0:
[----:B------:R-:W1:Y:S01]  /*0340*/  LDC.64 R10, c[0x0][0x398] ;  /* 0x0000e600ff0a7b82 */ /* 0x000e620000000a00 */
[----:B------:R-:W2:Y:S01]  /*0350*/  S2R R5, SR_CTAID.X ;  /* 0x0000000000057919 */ /* 0x000ea20000002500 */
[----:B------:R-:W-:Y:S01]  /*0360*/  UMOV UR9, 0x400 ;  /* 0x0000040000097882 */ /* 0x000fe20000000000 */
[----:B------:R-:W3:Y:S01]  /*0370*/  LDCU UR4, c[0x0][0x3a4] ;  /* 0x00007480ff0477ac */ /* 0x000ee20008000800 */
[----:B------:R-:W4:Y:S04]  /*0380*/  LDCU.128 UR12, c[0x0][0x380] ;  /* 0x00007000ff0c77ac */ /* 0x000f280008000c00 */
[----:B------:R-:W0:Y:S02]  /*0390*/  S2UR UR5, SR_CgaCtaId ;  /* 0x00000000000579c3 */ /* 0x000e240000008800 */
[----:B01----:R-:W-:Y:S01]  /*03a0*/  VIADD R0, R11, 0xff ;  /* 0x000000ff0b007836 */ /* 0x003fe20000000000 */
[----:B------:R-:W-:Y:S01]  /*03b0*/  IABS R15, R10 ;  /* 0x0000000a000f7213 */ /* 0x000fe20000000000 */
[----:B------:R-:W-:Y:S03]  /*03c0*/  STL [R1+0x12bc], R11 ;  /* 0x0012bc0b01007387 */ /* 0x000fe60000100800 */
[----:B------:R-:W-:Y:S01]  /*03d0*/  SHF.R.S32.HI R3, RZ, 0x1f, R0 ;  /* 0x0000001fff037819 */ /* 0x000fe20000011400 */
[----:B------:R-:W-:-:S03]  /*03e0*/  ULEA UR9, UR5, UR9, 0x18 ;  /* 0x0000000905097291 */ /* 0x000fc6000f8ec0ff */
[----:B------:R-:W-:Y:S01]  /*03f0*/  LEA.HI R3, R3, R0, RZ, 0x8 ;  /* 0x0000000003037211 */ /* 0x000fe200078f40ff */
[----:B------:R-:W-:Y:S01]  /*0400*/  BAR.SYNC.DEFER_BLOCKING 0x0 ;  /* 0x0000000000007b1d */ /* 0x000fe20000010000 */
[----:B--2---:R-:W-:Y:S02]  /*0410*/  IABS R8, R5 ;  /* 0x0000000500087213 */ /* 0x004fe40000000000 */
[----:B------:R-:W-:-:S05]  /*0420*/  SHF.R.S32.HI R3, RZ, 0x8, R3 ;  /* 0x00000008ff037819 */ /* 0x000fca0000011403 */
[----:B------:R-:W-:-:S05]  /*0430*/  IMAD.SHL.U32 R4, R3, 0x8, RZ ;  /* 0x0000000803047824 */ /* 0x000fca00078e00ff */
[-C--:B------:R-:W-:Y:S02]  /*0440*/  IABS R7, R4.reuse ;  /* 0x0000000400077213 */ /* 0x080fe40000000000 */
[----:B------:R-:W-:Y:S02]  /*0450*/  IABS R12, R4 ;  /* 0x00000004000c7213 */ /* 0x000fe40000000000 */
[----:B------:R-:W0:Y:S01]  /*0460*/  I2F.RP R0, R7 ;  /* 0x0000000700007306 */ /* 0x000e220000209400 */
[----:B------:R-:W1:Y:S07]  /*0470*/  LDS R16, [UR9] ;  /* 0x00000009ff107984 */ /* 0x000e6e0008000800 */
[----:B0-----:R-:W0:Y:S02]  /*0480*/  MUFU.RCP R0, R0 ;  /* 0x0000000000007308 */ /* 0x001e240000001000 */
[----:B0-----:R-:W-:-:S02]  /*0490*/  VIADD R2, R0, 0xffffffe ;  /* 0x0ffffffe00027836 */ /* 0x001fc40000000000 */
[----:B------:R-:W-:-:S04]  /*04a0*/  IMAD.MOV R0, RZ, RZ, -R12 ;  /* 0x000000ffff007224 */ /* 0x000fc800078e0a0c */
[----:B------:R0:W2:Y:S02]  /*04b0*/  F2I.FTZ.U32.TRUNC.NTZ R3, R2 ;  /* 0x0000000200037305 */ /* 0x0000a4000021f000 */
[----:B0-----:R-:W-:Y:S01]  /*04c0*/  IMAD.MOV.U32 R2, RZ, RZ, RZ ;  /* 0x000000ffff027224 */ /* 0x001fe200078e00ff */
[----:B-1----:R-:W-:Y:S01]  /*04d0*/  R2UR UR8, R16 ;  /* 0x00000000100872ca */ /* 0x002fe200000e0000 */
[----:B--2---:R-:W-:-:S04]  /*04e0*/  IMAD.MOV R6, RZ, RZ, -R3 ;  /* 0x000000ffff067224 */ /* 0x004fc800078e0a03 */
[----:B------:R-:W-:Y:S02]  /*04f0*/  IMAD R9, R6, R7, RZ ;  /* 0x0000000706097224 */ /* 0x000fe400078e02ff */
[----:B------:R-:W-:Y:S01]  /*0500*/  IMAD.MOV.U32 R6, RZ, RZ, R8 ;  /* 0x000000ffff067224 */ /* 0x000fe200078e0008 */
[----:B------:R-:W-:Y:S01]  /*0510*/  IABS R8, R11 ;  /* 0x0000000b00087213 */ /* 0x000fe20000000000 */
[----:B------:R-:W-:-:S06]  /*0520*/  IMAD.HI.U32 R3, R3, R9, R2 ;  /* 0x0000000903037227 */ /* 0x000fcc00078e0002 */
[----:B------:R-:W-:-:S04]  /*0530*/  IMAD.HI.U32 R3, R3, R6, RZ ;  /* 0x0000000603037227 */ /* 0x000fc800078e00ff */
[----:B------:R-:W-:Y:S01]  /*0540*/  IMAD R0, R3, R0, R6 ;  /* 0x0000000003007224 */ /* 0x000fe200078e0206 */
[----:B------:R-:W-:Y:S04]  /*0550*/  BAR.SYNC.DEFER_BLOCKING 0x0 ;  /* 0x0000000000007b1d */ /* 0x000fe80000010000 */
[----:B------:R-:W-:-:S13]  /*0560*/  ISETP.GT.U32.AND P1, PT, R7, R0, PT ;  /* 0x000000000700720c */ /* 0x000fda0003f24070 */
[----:B------:R-:W-:Y:S02]  /*0570*/  @!P1 IMAD.IADD R0, R0, 0x1, -R7 ;  /* 0x0000000100009824 */ /* 0x000fe400078e0a07 */
[----:B------:R-:W-:Y:S01]  /*0580*/  @!P1 VIADD R3, R3, 0x1 ;  /* 0x0000000103039836 */ /* 0x000fe20000000000 */
[----:B------:R-:W-:Y:S02]  /*0590*/  ISETP.NE.AND P1, PT, R4, RZ, PT ;  /* 0x000000ff0400720c */ /* 0x000fe40003f25270 */
[----:B------:R-:W-:Y:S02]  /*05a0*/  ISETP.GE.U32.AND P0, PT, R0, R7, PT ;  /* 0x000000070000720c */ /* 0x000fe40003f06070 */
[----:B------:R-:W-:Y:S01]  /*05b0*/  LOP3.LUT R0, R5, R4, RZ, 0x3c, !PT ;  /* 0x0000000405007212 */ /* 0x000fe200078e3cff */
[----:B------:R-:W0:Y:S03]  /*05c0*/  I2F.RP R7, R8 ;  /* 0x0000000800077306 */ /* 0x000e260000209400 */
[----:B------:R-:W-:Y:S01]  /*05d0*/  ISETP.GE.AND P2, PT, R0, RZ, PT ;  /* 0x000000ff0000720c */ /* 0x000fe20003f46270 */
[----:B------:R-:W-:-:S06]  /*05e0*/  VIADD R0, R10, 0x7f ;  /* 0x0000007f0a007836 */ /* 0x000fcc0000000000 */
[----:B------:R-:W-:-:S04]  /*05f0*/  @P0 VIADD R3, R3, 0x1 ;  /* 0x0000000103030836 */ /* 0x000fc80000000000 */
[----:B------:R-:W-:Y:S01]  /*0600*/  IMAD.MOV.U32 R2, RZ, RZ, R3 ;  /* 0x000000ffff027224 */ /* 0x000fe200078e0003 */
[----:B------:R-:W-:Y:S01]  /*0610*/  SHF.R.S32.HI R3, RZ, 0x1f, R0 ;  /* 0x0000001fff037819 */ /* 0x000fe20000011400 */
[----:B0-----:R-:W-:Y:S02]  /*0620*/  MUFU.RCP R7, R7 ;  /* 0x0000000700077308 */ /* 0x001fe40000001000 */
[----:B------:R-:W-:Y:S01]  /*0630*/  @!P2 IMAD.MOV R2, RZ, RZ, -R2 ;  /* 0x000000ffff02a224 */ /* 0x000fe200078e0a02 */
[----:B------:R-:W-:Y:S02]  /*0640*/  @!P1 LOP3.LUT R2, RZ, R4, RZ, 0x33, !PT ;  /* 0x00000004ff029212 */ /* 0x000fe400078e33ff */
[----:B------:R-:W-:-:S03]  /*0650*/  LEA.HI R3, R3, R0, RZ, 0x7 ;  /* 0x0000000003037211 */ /* 0x000fc600078f38ff */
[----:B------:R-:W-:Y:S02]  /*0660*/  IMAD.SHL.U32 R12, R2, 0x8, RZ ;  /* 0x00000008020c7824 */ /* 0x000fe400078e00ff */
[----:B------:R-:W-:-:S03]  /*0670*/  IMAD.MOV R2, RZ, RZ, -R2 ;  /* 0x000000ffff027224 */ /* 0x000fc600078e0a02 */
[----:B------:R-:W-:Y:S01]  /*0680*/  LEA.HI.SX32 R3, R3, -R12, 0x19 ;  /* 0x8000000c03037211 */ /* 0x000fe200078fcaff */
[----:B------:R-:W-:Y:S02]  /*0690*/  IMAD R14, R4, R2, R5 ;  /* 0x00000002040e7224 */ /* 0x000fe400078e0205 */
[----:B------:R-:W-:Y:S01]  /*06a0*/  IMAD.MOV.U32 R2, RZ, RZ, RZ ;  /* 0x000000ffff027224 */ /* 0x000fe200078e00ff */
[----:B------:R-:W-:-:S04]  /*06b0*/  VIMNMX R13, PT, PT, R3, 0x8, PT ;  /* 0x00000008030d7848 */ /* 0x000fc80003fe0100 */
[-C--:B------:R-:W-:Y:S02]  /*06c0*/  IABS R9, R13.reuse ;  /* 0x0000000d00097213 */ /* 0x080fe40000000000 */
[----:B------:R-:W-:Y:S02]  /*06d0*/  IABS R4, R13 ;  /* 0x0000000d00047213 */ /* 0x000fe40000000000 */
[----:B------:R-:W0:Y:S08]  /*06e0*/  I2F.RP R0, R9 ;  /* 0x0000000900007306 */ /* 0x000e300000209400 */
[----:B0-----:R-:W0:Y:S02]  /*06f0*/  MUFU.RCP R0, R0 ;  /* 0x0000000000007308 */ /* 0x001e240000001000 */
[----:B0-----:R-:W-:Y:S01]  /*0700*/  VIADD R3, R0, 0xffffffe ;  /* 0x0ffffffe00037836 */ /* 0x001fe20000000000 */
[----:B------:R-:W-:-:S05]  /*0710*/  IABS R0, R14 ;  /* 0x0000000e00007213 */ /* 0x000fca0000000000 */
[----:B------:R-:W0:Y:S02]  /*0720*/  F2I.FTZ.U32.TRUNC.NTZ R3, R3 ;  /* 0x0000000300037305 */ /* 0x000e24000021f000 */
[----:B0-----:R-:W-:-:S04]  /*0730*/  IMAD.MOV R6, RZ, RZ, -R3 ;  /* 0x000000ffff067224 */ /* 0x001fc800078e0a03 */
[----:B------:R-:W-:Y:S02]  /*0740*/  IMAD R5, R6, R9, RZ ;  /* 0x0000000906057224 */ /* 0x000fe400078e02ff */
[----:B------:R-:W0:Y:S02]  /*0750*/  I2F.RP R6, R15 ;  /* 0x0000000f00067306 */ /* 0x000e240000209400 */
[----:B------:R-:W-:-:S04]  /*0760*/  IMAD.HI.U32 R2, R3, R5, R2 ;  /* 0x0000000503027227 */ /* 0x000fc800078e0002 */
[----:B------:R-:W-:Y:S02]  /*0770*/  IMAD.MOV.U32 R3, RZ, RZ, R0 ;  /* 0x000000ffff037224 */ /* 0x000fe400078e0000 */
[----:B------:R-:W-:Y:S02]  /*0780*/  IMAD.MOV R0, RZ, RZ, -R4 ;  /* 0x000000ffff007224 */ /* 0x000fe400078e0a04 */
[----:B------:R-:W-:-:S04]  /*0790*/  IMAD.HI.U32 R2, R2, R3, RZ ;  /* 0x0000000302027227 */ /* 0x000fc800078e00ff */
[----:B------:R-:W-:Y:S01]  /*07a0*/  IMAD R0, R2, R0, R3 ;  /* 0x0000000002007224 */ /* 0x000fe200078e0203 */
[----:B0-----:R-:W0:Y:S01]  /*07b0*/  MUFU.RCP R6, R6 ;  /* 0x0000000600067308 */ /* 0x001e220000001000 */
[----:B------:R-:W-:-:S03]  /*07c0*/  VIADD R4, R7, 0xffffffe ;  /* 0x0ffffffe07047836 */ /* 0x000fc60000000000 */
[----:B------:R-:W-:-:S04]  /*07d0*/  ISETP.GT.U32.AND P1, PT, R9, R0, PT ;  /* 0x000000000900720c */ /* 0x000fc80003f24070 */
[----:B------:R-:W1:Y:S09]  /*07e0*/  F2I.FTZ.U32.TRUNC.NTZ R5, R4 ;  /* 0x0000000400057305 */ /* 0x000e72000021f000 */
[----:B------:R-:W-:Y:S02]  /*07f0*/  @!P1 IMAD.IADD R0, R0, 0x1, -R9 ;  /* 0x0000000100009824 */ /* 0x000fe400078e0a09 */
[----:B0-----:R-:W-:-:S02]  /*0800*/  VIADD R3, R6, 0xffffffe ;  /* 0x0ffffffe06037836 */ /* 0x001fc40000000000 */
[----:B------:R-:W-:Y:S01]  /*0810*/  @!P1 VIADD R2, R2, 0x1 ;  /* 0x0000000102029836 */ /* 0x000fe20000000000 */
[----:B------:R-:W-:Y:S01]  /*0820*/  ISETP.GE.U32.AND P0, PT, R0, R9, PT ;  /* 0x000000090000720c */ /* 0x000fe20003f06070 */
[----:B-1----:R-:W-:Y:S01]  /*0830*/  IMAD.MOV R9, RZ, RZ, -R5 ;  /* 0x000000ffff097224 */ /* 0x002fe200078e0a05 */
[----:B------:R-:W-:Y:S01]  /*0840*/  LOP3.LUT R0, R14, R13, RZ, 0x3c, !PT ;  /* 0x0000000d0e007212 */ /* 0x000fe200078e3cff */
[----:B------:R-:W0:Y:S01]  /*0850*/  F2I.FTZ.U32.TRUNC.NTZ R3, R3 ;  /* 0x0000000300037305 */ /* 0x000e22000021f000 */
[----:B------:R-:W-:Y:S01]  /*0860*/  ISETP.NE.AND P1, PT, R13, RZ, PT ;  /* 0x000000ff0d00720c */ /* 0x000fe20003f25270 */
[----:B------:R-:W-:Y:S01]  /*0870*/  IMAD R9, R9, R8, RZ ;  /* 0x0000000809097224 */ /* 0x000fe200078e02ff */
[----:B------:R-:W-:Y:S01]  /*0880*/  ISETP.GE.AND P2, PT, R0, RZ, PT ;  /* 0x000000ff0000720c */ /* 0x000fe20003f46270 */
[----:B------:R-:W-:Y:S01]  /*0890*/  IMAD.MOV.U32 R4, RZ, RZ, RZ ;  /* 0x000000ffff047224 */ /* 0x000fe200078e00ff */
[----:B------:R-:W-:-:S03]  /*08a0*/  SHF.R.U32.HI R0, RZ, 0x5, R39 ;  /* 0x00000005ff007819 */ /* 0x000fc60000011627 */
[----:B------:R-:W-:Y:S01]  /*08b0*/  IMAD.HI.U32 R9, R5, R9, R4 ;  /* 0x0000000905097227 */ /* 0x000fe200078e0004 */
[----:B------:R-:W-:-:S03]  /*08c0*/  R2UR UR7, R0 ;  /* 0x00000000000772ca */ /* 0x000fc600000e0000 */
[----:B------:R-:W-:Y:S02]  /*08d0*/  @P0 VIADD R2, R2, 0x1 ;  /* 0x0000000102020836 */ /* 0x000fe40000000000 */
[----:B0-----:R-:W-:Y:S02]  /*08e0*/  IMAD.MOV R6, RZ, RZ, -R3 ;  /* 0x000000ffff067224 */ /* 0x001fe400078e0a03 */
[----:B------:R-:W-:Y:S01]  /*08f0*/  @!P2 IMAD.MOV R2, RZ, RZ, -R2 ;  /* 0x000000ffff02a224 */ /* 0x000fe200078e0a02 */
[----:B------:R-:W-:-:S05]  /*0900*/  @!P1 LOP3.LUT R2, RZ, R13, RZ, 0x33, !PT ;  /* 0x0000000dff029212 */ /* 0x000fca00078e33ff */
[----:B------:R-:W-:Y:S02]  /*0910*/  IMAD.SHL.U32 R0, R2, 0x100, RZ ;  /* 0x0000010002007824 */ /* 0x000fe400078e00ff */
[----:B------:R-:W-:Y:S02]  /*0920*/  IMAD.MOV R38, RZ, RZ, -R2 ;  /* 0x000000ffff267224 */ /* 0x000fe400078e0a02 */
[----:B------:R-:W-:Y:S02]  /*0930*/  IMAD.MOV.U32 R2, RZ, RZ, R6 ;  /* 0x000000ffff027224 */ /* 0x000fe400078e0006 */
[----:B------:R-:W-:Y:S02]  /*0940*/  VIADD R18, R0, 0x1 ;  /* 0x0000000100127836 */ /* 0x000fe40000000000 */
[----:B------:R-:W-:Y:S01]  /*0950*/  IMAD R38, R13, R38, R14 ;  /* 0x000000260d267224 */ /* 0x000fe200078e020e */
[----:B------:R-:W-:Y:S01]  /*0960*/  IABS R14, R0 ;  /* 0x00000000000e7213 */ /* 0x000fe20000000000 */
[----:B------:R-:W-:Y:S01]  /*0970*/  IMAD R91, R2, R15, RZ ;  /* 0x0000000f025b7224 */ /* 0x000fe200078e02ff */
[----:B------:R-:W-:Y:S01]  /*0980*/  IABS R81, R18 ;  /* 0x0000001200517213 */ /* 0x000fe20000000000 */
[----:B------:R-:W-:Y:S01]  /*0990*/  IMAD.MOV.U32 R2, RZ, RZ, RZ ;  /* 0x000000ffff027224 */ /* 0x000fe200078e00ff */
[----:B------:R-:W-:Y:S01]  /*09a0*/  STL [R1+0xf44], R18 ;  /* 0x000f441201007387 */ /* 0x000fe20000100800 */
[----:B------:R-:W-:-:S02]  /*09b0*/  VIADD R7, R0, 0x3 ;  /* 0x0000000300077836 */ /* 0x000fc40000000000 */
[C---:B------:R-:W-:Y:S02]  /*09c0*/  VIADD R17, R0.reuse, 0x2 ;  /* 0x0000000200117836 */ /* 0x040fe40000000000 */
[----:B------:R-:W-:Y:S01]  /*09d0*/  IMAD.HI.U32 R91, R3, R91, R2 ;  /* 0x0000005b035b7227 */ /* 0x000fe200078e0002 */
[----:B------:R-:W-:Y:S02]  /*09e0*/  IABS R23, R7 ;  /* 0x0000000700177213 */ /* 0x000fe40000000000 */
[----:B------:R-:W-:Y:S01]  /*09f0*/  STL [R1+0xf50], R17 ;  /* 0x000f501101007387 */ /* 0x000fe20000100800 */
[----:B------:R-:W-:Y:S01]  /*0a00*/  IMAD.HI.U32 R2, R9, R14, RZ ;  /* 0x0000000e09027227 */ /* 0x000fe200078e00ff */
[----:B------:R-:W-:Y:S02]  /*0a10*/  IABS R82, R17 ;  /* 0x0000001100527213 */ /* 0x000fe40000000000 */
[----:B------:R-:W-:Y:S01]  /*0a20*/  STL [R1+0xf4c], R7 ;  /* 0x000f4c0701007387 */ /* 0x000fe20000100800 */
[----:B------:R-:W-:-:S02]  /*0a30*/  VIADD R6, R0, 0x4 ;  /* 0x0000000400067836 */ /* 0x000fc40000000000 */
[----:B------:R-:W-:-:S03]  /*0a40*/  IMAD.HI.U32 R3, R9, R81, RZ ;  /* 0x0000005109037227 */ /* 0x000fc600078e00ff */
[----:B------:R-:W-:Y:S01]  /*0a50*/  IABS R22, R6 ;  /* 0x0000000600167213 */ /* 0x000fe20000000000 */
[----:B------:R-:W-:Y:S01]  /*0a60*/  IMAD.MOV R5, RZ, RZ, -R2 ;  /* 0x000000ffff057224 */ /* 0x000fe200078e0a02 */
[----:B------:R0:W-:Y:S01]  /*0a70*/  STL [R1+0xf48], R6 ;  /* 0x000f480601007387 */ /* 0x0001e20000100800 */
[----:B------:R-:W-:Y:S02]  /*0a80*/  IMAD.MOV R3, RZ, RZ, -R3 ;  /* 0x000000ffff037224 */ /* 0x000fe400078e0a03 */
[----:B------:R-:W-:Y:S02]  /*0a90*/  IMAD R14, R8, R5, R14 ;  /* 0x00000005080e7224 */ /* 0x000fe400078e020e */
[----:B------:R-:W-:-:S04]  /*0aa0*/  IMAD.HI.U32 R2, R9, R23, RZ ;  /* 0x0000001709027227 */ /* 0x000fc800078e00ff */
[----:B------:R-:W-:Y:S02]  /*0ab0*/  IMAD R81, R8, R3, R81 ;  /* 0x0000000308517224 */ /* 0x000fe400078e0251 */
[C---:B0-----:R-:W-:Y:S02]  /*0ac0*/  VIADD R6, R0.reuse, 0x6 ;  /* 0x0000000600067836 */ /* 0x041fe40000000000 */
[----:B------:R-:W-:Y:S01]  /*0ad0*/  VIADD R5, R0, 0x7 ;  /* 0x0000000700057836 */ /* 0x000fe20000000000 */
[----:B------:R-:W-:Y:S01]  /*0ae0*/  STL [R1+0x137c], R81 ;  /* 0x00137c5101007387 */ /* 0x000fe20000100800 */
[C---:B------:R-:W-:Y:S01]  /*0af0*/  IMAD.HI.U32 R3, R9.reuse, R22, RZ ;  /* 0x0000001609037227 */ /* 0x040fe200078e00ff */
[----:B------:R-:W-:Y:S02]  /*0b00*/  IABS R24, R6 ;  /* 0x0000000600187213 */ /* 0x000fe40000000000 */
[----:B------:R-:W-:Y:S01]  /*0b10*/  IABS R25, R5 ;  /* 0x0000000500197213 */ /* 0x000fe20000000000 */
[----:B------:R-:W-:Y:S01]  /*0b20*/  IMAD.HI.U32 R4, R9, R82, RZ ;  /* 0x0000005209047227 */ /* 0x000fe200078e00ff */
[----:B------:R0:W-:Y:S03]  /*0b30*/  STL [R1+0xf54], R6 ;  /* 0x000f540601007387 */ /* 0x0001e60000100800 */
[----:B------:R-:W-:Y:S01]  /*0b40*/  IMAD.MOV R2, RZ, RZ, -R2 ;  /* 0x000000ffff027224 */ /* 0x000fe200078e0a02 */
[----:B------:R1:W-:Y:S01]  /*0b50*/  STL [R1+0xf58], R5 ;  /* 0x000f580501007387 */ /* 0x0003e20000100800 */
[----:B------:R-:W-:-:S02]  /*0b60*/  IMAD.MOV R3, RZ, RZ, -R3 ;  /* 0x000000ffff037224 */ /* 0x000fc400078e0a03 */
[----:B------:R-:W-:Y:S02]  /*0b70*/  IMAD.MOV R7, RZ, RZ, -R4 ;  /* 0x000000ffff077224 */ /* 0x000fe400078e0a04 */
[----:B------:R-:W-:Y:S02]  /*0b80*/  IMAD R23, R8, R2, R23 ;  /* 0x0000000208177224 */ /* 0x000fe400078e0217 */
[----:B------:R-:W-:-:S04]  /*0b90*/  IMAD.HI.U32 R2, R9, R24, RZ ;  /* 0x0000001809027227 */ /* 0x000fc800078e00ff */
[----:B------:R-:W-:Y:S02]  /*0ba0*/  VIADD R4, R0, 0x8 ;  /* 0x0000000800047836 */ /* 0x000fe40000000000 */
[----:B------:R-:W-:Y:S02]  /*0bb0*/  IMAD R22, R8, R3, R22 ;  /* 0x0000000308167224 */ /* 0x000fe400078e0216 */
[----:B0-----:R-:W-:Y:S01]  /*0bc0*/  VIADD R6, R0, 0xa ;  /* 0x0000000a00067836 */ /* 0x001fe20000000000 */
[----:B------:R0:W-:Y:S01]  /*0bd0*/  STL [R1+0xf5c], R4 ;  /* 0x000f5c0401007387 */ /* 0x0001e20000100800 */
[----:B------:R-:W-:Y:S01]  /*0be0*/  IMAD.HI.U32 R3, R9, R25, RZ ;  /* 0x0000001909037227 */ /* 0x000fe200078e00ff */
[----:B------:R-:W-:Y:S02]  /*0bf0*/  IABS R83, R4 ;  /* 0x0000000400537213 */ /* 0x000fe40000000000 */
[----:B------:R-:W-:Y:S01]  /*0c00*/  IABS R16, R6 ;  /* 0x0000000600107213 */ /* 0x000fe20000000000 */
[----:B------:R-:W-:Y:S01]  /*0c10*/  IMAD R82, R8, R7, R82 ;  /* 0x0000000708527224 */ /* 0x000fe200078e0252 */
[----:B------:R-:W-:Y:S01]  /*0c20*/  STL [R1+0x12c0], R23 ;  /* 0x0012c01701007387 */ /* 0x000fe20000100800 */
[----:B------:R-:W-:-:S02]  /*0c30*/  VIADD R7, R0, 0x9 ;  /* 0x0000000900077836 */ /* 0x000fc40000000000 */
[----:B-1----:R-:W-:Y:S01]  /*0c40*/  IMAD.MOV R5, RZ, RZ, -R2 ;  /* 0x000000ffff057224 */ /* 0x002fe200078e0a02 */
[----:B------:R1:W-:Y:S01]  /*0c50*/  STL [R1+0x12c4], R22 ;  /* 0x0012c41601007387 */ /* 0x0003e20000100800 */
[----:B------:R-:W-:Y:S01]  /*0c60*/  IMAD.MOV R3, RZ, RZ, -R3 ;  /* 0x000000ffff037224 */ /* 0x000fe200078e0a03 */
[----:B------:R-:W-:Y:S01]  /*0c70*/  IABS R84, R7 ;  /* 0x0000000700547213 */ /* 0x000fe20000000000 */
[----:B------:R-:W-:Y:S01]  /*0c80*/  IMAD R24, R8, R5, R24 ;  /* 0x0000000508187224 */ /* 0x000fe200078e0218 */
[----:B------:R2:W-:Y:S01]  /*0c90*/  STL [R1+0xf60], R7 ;  /* 0x000f600701007387 */ /* 0x0005e20000100800 */
[----:B------:R-:W-:Y:S02]  /*0ca0*/  VIADD R5, R0, 0xb ;  /* 0x0000000b00057836 */ /* 0x000fe40000000000 */
[----:B------:R-:W-:Y:S01]  /*0cb0*/  IMAD R25, R8, R3, R25 ;  /* 0x0000000308197224 */ /* 0x000fe200078e0219 */
[----:B------:R3:W-:Y:S01]  /*0cc0*/  STL [R1+0xf64], R6 ;  /* 0x000f640601007387 */ /* 0x0007e20000100800 */
[----:B------:R-:W-:Y:S01]  /*0cd0*/  IMAD.HI.U32 R3, R9, R16, RZ ;  /* 0x0000001009037227 */ /* 0x000fe200078e00ff */
[----:B------:R-:W-:-:S02]  /*0ce0*/  IABS R27, R5 ;  /* 0x00000005001b7213 */ /* 0x000fc40000000000 */
[----:B------:R-:W-:Y:S01]  /*0cf0*/  STL [R1+0x12c8], R24 ;  /* 0x0012c81801007387 */ /* 0x000fe20000100800 */
[----:B0-----:R-:W-:Y:S01]  /*0d00*/  IMAD.HI.U32 R4, R9, R83, RZ ;  /* 0x0000005309047227 */ /* 0x001fe200078e00ff */
[----:B-1----:R-:W-:Y:S02]  /*0d10*/  LOP3.LUT R22, R39, 0x7f, RZ, 0xc0, !PT ;  /* 0x0000007f27167812 */ /* 0x002fe400078ec0ff */
[----:B------:R-:W-:Y:S01]  /*0d20*/  STL [R1+0x12cc], R25 ;  /* 0x0012cc1901007387 */ /* 0x000fe20000100800 */
[C---:B--2---:R-:W-:Y:S02]  /*0d30*/  VIADD R7, R0.reuse, 0xc ;  /* 0x0000000c00077836 */ /* 0x044fe40000000000 */
[----:B---3--:R-:W-:Y:S01]  /*0d40*/  VIADD R6, R0, 0xd ;  /* 0x0000000d00067836 */ /* 0x008fe20000000000 */
[----:B------:R0:W-:Y:S01]  /*0d50*/  STL [R1+0xf68], R5 ;  /* 0x000f680501007387 */ /* 0x0001e20000100800 */
[----:B------:R-:W-:Y:S01]  /*0d60*/  IMAD.HI.U32 R2, R9, R84, RZ ;  /* 0x0000005409027227 */ /* 0x000fe200078e00ff */
[----:B------:R-:W-:-:S02]  /*0d70*/  IABS R26, R7 ;  /* 0x00000007001a7213 */ /* 0x000fc40000000000 */
[----:B------:R-:W-:Y:S01]  /*0d80*/  IABS R28, R6 ;  /* 0x00000006001c7213 */ /* 0x000fe20000000000 */
[----:B------:R-:W-:Y:S01]  /*0d90*/  IMAD.MOV R3, RZ, RZ, -R3 ;  /* 0x000000ffff037224 */ /* 0x000fe200078e0a03 */
[----:B------:R1:W-:Y:S01]  /*0da0*/  STL [R1+0xf6c], R7 ;  /* 0x000f6c0701007387 */ /* 0x0003e20000100800 */
[----:B------:R-:W-:Y:S02]  /*0db0*/  IMAD.MOV R4, RZ, RZ, -R4 ;  /* 0x000000ffff047224 */ /* 0x000fe400078e0a04 */
[----:B------:R-:W-:Y:S01]  /*0dc0*/  IMAD R16, R8, R3, R16 ;  /* 0x0000000308107224 */ /* 0x000fe200078e0210 */
[----:B------:R2:W-:Y:S01]  /*0dd0*/  STL [R1+0xf70], R6 ;  /* 0x000f700601007387 */ /* 0x0005e20000100800 */
[----:B0-----:R-:W-:Y:S02]  /*0de0*/  IMAD.MOV R5, RZ, RZ, -R2 ;  /* 0x000000ffff057224 */ /* 0x001fe400078e0a02 */
[----:B------:R-:W-:-:S04]  /*0df0*/  IMAD.HI.U32 R2, R9, R27, RZ ;  /* 0x0000001b09027227 */ /* 0x000fc800078e00ff */
[----:B-1----:R-:W-:Y:S02]  /*0e00*/  VIADD R7, R0, 0xe ;  /* 0x0000000e00077836 */ /* 0x002fe40000000000 */
[----:B------:R-:W-:Y:S02]  /*0e10*/  IMAD R83, R8, R4, R83 ;  /* 0x0000000408537224 */ /* 0x000fe400078e0253 */
[C---:B------:R-:W-:Y:S01]  /*0e20*/  IMAD.HI.U32 R3, R9.reuse, R26, RZ ;  /* 0x0000001a09037227 */ /* 0x040fe200078e00ff */
[----:B------:R-:W-:Y:S01]  /*0e30*/  IABS R29, R7 ;  /* 0x00000007001d7213 */ /* 0x000fe20000000000 */
[----:B------:R0:W-:Y:S02]  /*0e40*/  STL [R1+0xf74], R7 ;  /* 0x000f740701007387 */ /* 0x0001e40000100800 */
[----:B--2---:R-:W-:Y:S02]  /*0e50*/  VIADD R6, R0, 0xf ;  /* 0x0000000f00067836 */ /* 0x004fe40000000000 */
[----:B------:R-:W-:-:S03]  /*0e60*/  IMAD.HI.U32 R4, R9, R28, RZ ;  /* 0x0000001c09047227 */ /* 0x000fc600078e00ff */
[----:B------:R-:W-:Y:S01]  /*0e70*/  IABS R30, R6 ;  /* 0x00000006001e7213 */ /* 0x000fe20000000000 */
[----:B------:R-:W-:Y:S01]  /*0e80*/  IMAD.MOV R2, RZ, RZ, -R2 ;  /* 0x000000ffff027224 */ /* 0x000fe200078e0a02 */
[----:B------:R1:W-:Y:S01]  /*0e90*/  STL [R1+0xf78], R6 ;  /* 0x000f780601007387 */ /* 0x0003e20000100800 */
[C---:B------:R-:W-:Y:S02]  /*0ea0*/  IMAD R84, R8.reuse, R5, R84 ;  /* 0x0000000508547224 */ /* 0x040fe400078e0254 */
[----:B------:R-:W-:Y:S02]  /*0eb0*/  IMAD.MOV R3, RZ, RZ, -R3 ;  /* 0x000000ffff037224 */ /* 0x000fe400078e0a03 */
[----:B------:R-:W-:Y:S02]  /*0ec0*/  IMAD.MOV R5, RZ, RZ, -R4 ;  /* 0x000000ffff057224 */ /* 0x000fe400078e0a04 */
[C---:B------:R-:W-:Y:S02]  /*0ed0*/  IMAD R27, R8.reuse, R2, R27 ;  /* 0x00000002081b7224 */ /* 0x040fe400078e021b */
[----:B------:R-:W-:-:S02]  /*0ee0*/  IMAD R26, R8, R3, R26 ;  /* 0x00000003081a7224 */ /* 0x000fc400078e021a */
[----:B0-----:R-:W-:Y:S01]  /*0ef0*/  VIADD R7, R0, 0x10 ;  /* 0x0000001000077836 */ /* 0x001fe20000000000 */
[----:B------:R-:W-:Y:S01]  /*0f00*/  STL [R1+0x12d0], R27 ;  /* 0x0012d01b01007387 */ /* 0x000fe20000100800 */
[----:B------:R-:W-:Y:S02]  /*0f10*/  IMAD R28, R8, R5, R28 ;  /* 0x00000005081c7224 */ /* 0x000fe400078e021c */
[C---:B------:R-:W-:Y:S01]  /*0f20*/  IMAD.HI.U32 R2, R9.reuse, R29, RZ ;  /* 0x0000001d09027227 */ /* 0x040fe200078e00ff */
[----:B------:R-:W-:Y:S01]  /*0f30*/  STL [R1+0x12d4], R26 ;  /* 0x0012d41a01007387 */ /* 0x000fe20000100800 */
[----:B------:R-:W-:Y:S02]  /*0f40*/  IABS R85, R7 ;  /* 0x0000000700557213 */ /* 0x000fe40000000000 */
[----:B-1----:R-:W-:Y:S01]  /*0f50*/  VIADD R6, R0, 0x11 ;  /* 0x0000001100067836 */ /* 0x002fe20000000000 */
[----:B------:R-:W-:Y:S01]  /*0f60*/  STL [R1+0x12d8], R28 ;  /* 0x0012d81c01007387 */ /* 0x000fe20000100800 */
[----:B------:R-:W-:-:S03]  /*0f70*/  IMAD.HI.U32 R3, R9, R30, RZ ;  /* 0x0000001e09037227 */ /* 0x000fc600078e00ff */
[----:B------:R-:W-:Y:S01]  /*0f80*/  IABS R86, R6 ;  /* 0x0000000600567213 */ /* 0x000fe20000000000 */
[----:B------:R-:W-:Y:S01]  /*0f90*/  IMAD.MOV R2, RZ, RZ, -R2 ;  /* 0x000000ffff027224 */ /* 0x000fe200078e0a02 */
[----:B------:R-:W-:Y:S01]  /*0fa0*/  STL [R1+0xf7c], R7 ;  /* 0x000f7c0701007387 */ /* 0x000fe20000100800 */
[----:B------:R-:W-:Y:S02]  /*0fb0*/  IMAD.MOV R3, RZ, RZ, -R3 ;  /* 0x000000ffff037224 */ /* 0x000fe400078e0a03 */
[----:B------:R-:W-:Y:S01]  /*0fc0*/  IMAD R29, R8, R2, R29 ;  /* 0x00000002081d7224 */ /* 0x000fe200078e021d */
[----:B------:R0:W-:Y:S01]  /*0fd0*/  STL [R1+0xf80], R6 ;  /* 0x000f800601007387 */ /* 0x0001e20000100800 */
[----:B------:R-:W-:-:S04]  /*0fe0*/  IMAD.HI.U32 R2, R9, R85, RZ ;  /* 0x0000005509027227 */ /* 0x000fc800078e00ff */
[----:B------:R-:W-:Y:S02]  /*0ff0*/  IMAD R30, R8, R3, R30 ;  /* 0x00000003081e7224 */ /* 0x000fe400078e021e */
[C---:B------:R-:W-:Y:S02]  /*1000*/  VIADD R5, R0.reuse, 0x14 ;  /* 0x0000001400057836 */ /* 0x040fe40000000000 */
[C---:B------:R-:W-:Y:S02]  /*1010*/  VIADD R4, R0.reuse, 0x12 ;  /* 0x0000001200047836 */ /* 0x040fe40000000000 */
[----:B0-----:R-:W-:Y:S01]  /*1020*/  VIADD R6, R0, 0x13 ;  /* 0x0000001300067836 */ /* 0x001fe20000000000 */
[----:B------:R-:W-:Y:S01]  /*1030*/  IABS R32, R5 ;  /* 0x0000000500207213 */ /* 0x000fe20000000000 */
[----:B------:R-:W-:Y:S01]  /*1040*/  IMAD.HI.U32 R3, R9, R86, RZ ;  /* 0x0000005609037227 */ /* 0x000fe200078e00ff */
[----:B------:R0:W-:Y:S01]  /*1050*/  STL [R1+0xf88], R4 ;  /* 0x000f880401007387 */ /* 0x0001e20000100800 */
[----:B------:R-:W-:-:S02]  /*1060*/  IABS R17, R4 ;  /* 0x0000000400117213 */ /* 0x000fc40000000000 */
[----:B------:R-:W-:Y:S01]  /*1070*/  IMAD.MOV R2, RZ, RZ, -R2 ;  /* 0x000000ffff027224 */ /* 0x000fe200078e0a02 */
[----:B------:R-:W-:Y:S01]  /*1080*/  IABS R31, R6 ;  /* 0x00000006001f7213 */ /* 0x000fe20000000000 */
[----:B------:R-:W-:Y:S01]  /*1090*/  IMAD.MOV R3, RZ, RZ, -R3 ;  /* 0x000000ffff037224 */ /* 0x000fe200078e0a03 */
[----:B------:R-:W-:Y:S01]  /*10a0*/  STL [R1+0x12dc], R29 ;  /* 0x0012dc1d01007387 */ /* 0x000fe20000100800 */
[C---:B------:R-:W-:Y:S02]  /*10b0*/  IMAD R85, R8.reuse, R2, R85 ;  /* 0x0000000208557224 */ /* 0x040fe400078e0255 */
[----:B------:R-:W-:Y:S01]  /*10c0*/  IMAD R86, R8, R3, R86 ;  /* 0x0000000308567224 */ /* 0x000fe200078e0256 */
[----:B------:R-:W-:Y:S01]  /*10d0*/  STL [R1+0x12e0], R30 ;  /* 0x0012e01e01007387 */ /* 0x000fe20000100800 */
[C---:B------:R-:W-:Y:S02]  /*10e0*/  VIADD R7, R0.reuse, 0x15 ;  /* 0x0000001500077836 */ /* 0x040fe40000000000 */
[C---:B------:R-:W-:Y:S01]  /*10f0*/  IMAD.HI.U32 R2, R9.reuse, R31, RZ ;  /* 0x0000001f09027227 */ /* 0x040fe200078e00ff */
[----:B------:R1:W-:Y:S02]  /*1100*/  STL [R1+0xf8c], R6 ;  /* 0x000f8c0601007387 */ /* 0x0003e40000100800 */
[----:B------:R-:W-:Y:S01]  /*1110*/  IABS R33, R7 ;  /* 0x0000000700217213 */ /* 0x000fe20000000000 */
[C---:B------:R-:W-:Y:S01]  /*1120*/  IMAD.HI.U32 R3, R9.reuse, R32, RZ ;  /* 0x0000002009037227 */ /* 0x040fe200078e00ff */
[----:B------:R2:W-:Y:S03]  /*1130*/  STL [R1+0xf90], R5 ;  /* 0x000f900501007387 */ /* 0x0005e60000100800 */
[----:B0-----:R-:W-:Y:S01]  /*1140*/  IMAD.HI.U32 R4, R9, R17, RZ ;  /* 0x0000001109047227 */ /* 0x001fe200078e00ff */
[----:B------:R-:W-:Y:S03]  /*1150*/  STL [R1+0xf94], R7 ;  /* 0x000f940701007387 */ /* 0x000fe60000100800 */
[----:B-1----:R-:W-:-:S02]  /*1160*/  VIADD R6, R0, 0x16 ;  /* 0x0000001600067836 */ /* 0x002fc40000000000 */
[----:B------:R-:W-:Y:S02]  /*1170*/  IMAD.MOV R2, RZ, RZ, -R2 ;  /* 0x000000ffff027224 */ /* 0x000fe400078e0a02 */
[----:B--2---:R-:W-:Y:S01]  /*1180*/  VIADD R5, R0, 0x17 ;  /* 0x0000001700057836 */ /* 0x004fe20000000000 */
[----:B------:R-:W-:Y:S01]  /*1190*/  IABS R35, R6 ;  /* 0x0000000600237213 */ /* 0x000fe20000000000 */
[----:B------:R-:W-:Y:S01]  /*11a0*/  IMAD.MOV R3, RZ, RZ, -R3 ;  /* 0x000000ffff037224 */ /* 0x000fe200078e0a03 */
[----:B------:R-:W-:Y:S01]  /*11b0*/  STL [R1+0xf9c], R6 ;  /* 0x000f9c0601007387 */ /* 0x000fe20000100800 */
[----:B------:R-:W-:Y:S01]  /*11c0*/  IMAD.MOV R4, RZ, RZ, -R4 ;  /* 0x000000ffff047224 */ /* 0x000fe200078e0a04 */
[----:B------:R-:W-:Y:S01]  /*11d0*/  IABS R34, R5 ;  /* 0x0000000500227213 */ /* 0x000fe20000000000 */
[C---:B------:R-:W-:Y:S01]  /*11e0*/  IMAD R31, R8.reuse, R2, R31 ;  /* 0x00000002081f7224 */ /* 0x040fe200078e021f */
[----:B------:R0:W-:Y:S01]  /*11f0*/  STL [R1+0xf98], R5 ;  /* 0x000f980501007387 */ /* 0x0001e20000100800 */
[----:B------:R-:W-:-:S02]  /*1200*/  IMAD R32, R8, R3, R32 ;  /* 0x0000000308207224 */ /* 0x000fc400078e0220 */
[C---:B------:R-:W-:Y:S01]  /*1210*/  IMAD.HI.U32 R2, R9.reuse, R33, RZ ;  /* 0x0000002109027227 */ /* 0x040fe200078e00ff */
[----:B------:R-:W-:Y:S03]  /*1220*/  STL [R1+0x12e4], R31 ;  /* 0x0012e41f01007387 */ /* 0x000fe60000100800 */
[----:B------:R-:W-:Y:S01]  /*1230*/  IMAD R17, R8, R4, R17 ;  /* 0x0000000408117224 */ /* 0x000fe200078e0211 */
[----:B------:R-:W-:Y:S01]  /*1240*/  STL [R1+0x12e8], R32 ;  /* 0x0012e82001007387 */ /* 0x000fe20000100800 */
[----:B------:R-:W-:-:S04]  /*1250*/  IMAD.HI.U32 R3, R9, R35, RZ ;  /* 0x0000002309037227 */ /* 0x000fc800078e00ff */
[----:B0-----:R-:W-:Y:S02]  /*1260*/  VIADD R5, R0, 0x18 ;  /* 0x0000001800057836 */ /* 0x001fe40000000000 */
[----:B------:R-:W-:-:S03]  /*1270*/  IMAD.HI.U32 R4, R9, R34, RZ ;  /* 0x0000002209047227 */ /* 0x000fc600078e00ff */
[----:B------:R0:W-:Y:S01]  /*1280*/  STL [R1+0xfa4], R5 ;  /* 0x000fa40501007387 */ /* 0x0001e20000100800 */
[----:B------:R-:W-:Y:S01]  /*1290*/  IMAD.MOV R2, RZ, RZ, -R2 ;  /* 0x000000ffff027224 */ /* 0x000fe200078e0a02 */
[----:B------:R-:W-:Y:S01]  /*12a0*/  IABS R90, R5 ;  /* 0x00000005005a7213 */ /* 0x000fe20000000000 */
[----:B------:R-:W-:Y:S02]  /*12b0*/  IMAD.MOV R3, RZ, RZ, -R3 ;  /* 0x000000ffff037224 */ /* 0x000fe400078e0a03 */
[C---:B------:R-:W-:Y:S02]  /*12c0*/  VIADD R6, R0.reuse, 0x19 ;  /* 0x0000001900067836 */ /* 0x040fe40000000000 */
[----:B------:R-:W-:Y:S02]  /*12d0*/  VIADD R7, R0, 0x1a ;  /* 0x0000001a00077836 */ /* 0x000fe40000000000 */
[C---:B------:R-:W-:Y:S01]  /*12e0*/  IMAD R33, R8.reuse, R2, R33 ;  /* 0x0000000208217224 */ /* 0x040fe200078e0221 */
[----:B------:R1:W-:Y:S01]  /*12f0*/  STL [R1+0xfa0], R6 ;  /* 0x000fa00601007387 */ /* 0x0003e20000100800 */
[----:B0-----:R-:W-:Y:S01]  /*1300*/  IMAD.MOV R5, RZ, RZ, -R4 ;  /* 0x000000ffff057224 */ /* 0x001fe200078e0a04 */
[----:B------:R-:W-:Y:S01]  /*1310*/  IABS R87, R6 ;  /* 0x0000000600577213 */ /* 0x000fe20000000000 */
[C---:B------:R-:W-:Y:S01]  /*1320*/  IMAD R35, R8.reuse, R3, R35 ;  /* 0x0000000308237224 */ /* 0x040fe200078e0223 */
[----:B------:R-:W-:Y:S01]  /*1330*/  IABS R18, R7 ;  /* 0x0000000700127213 */ /* 0x000fe20000000000 */
[----:B------:R-:W-:Y:S01]  /*1340*/  IMAD R34, R8, R5, R34 ;  /* 0x0000000508227224 */ /* 0x000fe200078e0222 */
[----:B------:R-:W-:Y:S01]  /*1350*/  STL [R1+0x12ec], R33 ;  /* 0x0012ec2101007387 */ /* 0x000fe20000100800 */
[----:B------:R-:W-:-:S03]  /*1360*/  IMAD.HI.U32 R2, R9, R90, RZ ;  /* 0x0000005a09027227 */ /* 0x000fc600078e00ff */
[----:B------:R-:W-:Y:S01]  /*1370*/  STL [R1+0x12f0], R35 ;  /* 0x0012f02301007387 */ /* 0x000fe20000100800 */
[C---:B-1----:R-:W-:Y:S02]  /*1380*/  VIADD R6, R0.reuse, 0x1b ;  /* 0x0000001b00067836 */ /* 0x042fe40000000000 */
[----:B------:R-:W-:Y:S01]  /*1390*/  IMAD.MOV R5, RZ, RZ, -R2 ;  /* 0x000000ffff057224 */ /* 0x000fe200078e0a02 */
[----:B------:R-:W-:Y:S01]  /*13a0*/  STL [R1+0x12f4], R34 ;  /* 0x0012f42201007387 */ /* 0x000fe20000100800 */
[----:B------:R-:W-:Y:S01]  /*13b0*/  VIADD R4, R0, 0x1c ;  /* 0x0000001c00047836 */ /* 0x000fe20000000000 */
[----:B------:R-:W-:Y:S01]  /*13c0*/  IABS R36, R6 ;  /* 0x0000000600247213 */ /* 0x000fe20000000000 */
[C---:B------:R-:W-:Y:S01]  /*13d0*/  IMAD.HI.U32 R3, R9.reuse, R87, RZ ;  /* 0x0000005709037227 */ /* 0x040fe200078e00ff */
[----:B------:R0:W-:Y:S02]  /*13e0*/  STL [R1+0xfac], R7 ;  /* 0x000fac0701007387 */ /* 0x0001e40000100800 */
[----:B------:R-:W-:Y:S01]  /*13f0*/  IABS R93, R4 ;  /* 0x00000004005d7213 */ /* 0x000fe20000000000 */
[----:B------:R-:W-:Y:S01]  /*1400*/  IMAD.HI.U32 R2, R9, R18, RZ ;  /* 0x0000001209027227 */ /* 0x000fe200078e00ff */
[----:B------:R1:W-:Y:S03]  /*1410*/  STL [R1+0xfa8], R6 ;  /* 0x000fa80601007387 */ /* 0x0003e60000100800 */
[----:B------:R-:W-:Y:S01]  /*1420*/  IMAD R90, R8, R5, R90 ;  /* 0x00000005085a7224 */ /* 0x000fe200078e025a */
[----:B------:R2:W-:Y:S01]  /*1430*/  STL [R1+0xfb4], R4 ;  /* 0x000fb40401007387 */ /* 0x0005e20000100800 */
[----:B------:R-:W-:-:S02]  /*1440*/  IMAD.MOV R3, RZ, RZ, -R3 ;  /* 0x000000ffff037224 */ /* 0x000fc400078e0a03 */
[----:B0-----:R-:W-:Y:S02]  /*1450*/  VIADD R7, R0, 0x1d ;  /* 0x0000001d00077836 */ /* 0x001fe40000000000 */
[----:B------:R-:W-:Y:S02]  /*1460*/  IMAD.MOV R5, RZ, RZ, -R2 ;  /* 0x000000ffff057224 */ /* 0x000fe400078e0a02 */
[----:B------:R-:W-:Y:S01]  /*1470*/  IMAD R87, R8, R3, R87 ;  /* 0x0000000308577224 */ /* 0x000fe200078e0257 */
[----:B------:R-:W-:Y:S01]  /*1480*/  IABS R2, R7 ;  /* 0x0000000700027213 */ /* 0x000fe20000000000 */
[----:B-1----:R-:W-:Y:S01]  /*1490*/  VIADD R6, R0, 0x1e ;  /* 0x0000001e00067836 */ /* 0x002fe20000000000 */
[----:B------:R-:W-:Y:S01]  /*14a0*/  STL [R1+0xfb0], R7 ;  /* 0x000fb00701007387 */ /* 0x000fe20000100800 */
[----:B------:R-:W-:-:S03]  /*14b0*/  IMAD.HI.U32 R3, R9, R36, RZ ;  /* 0x0000002409037227 */ /* 0x000fc600078e00ff */
[----:B------:R0:W-:Y:S01]  /*14c0*/  STL [R1+0xfbc], R6 ;  /* 0x000fbc0601007387 */ /* 0x0001e20000100800 */
[----:B------:R-:W-:Y:S02]  /*14d0*/  IMAD R18, R8, R5, R18 ;  /* 0x0000000508127224 */ /* 0x000fe400078e0212 */
[----:B--2---:R-:W-:-:S03]  /*14e0*/  IMAD.HI.U32 R4, R9, R93, RZ ;  /* 0x0000005d09047227 */ /* 0x004fc600078e00ff */
[----:B------:R1:W-:Y:S01]  /*14f0*/  STL [R1+0x1378], R18 ;  /* 0x0013781201007387 */ /* 0x0003e20000100800 */
[----:B------:R-:W-:Y:S02]  /*1500*/  IMAD.MOV.U32 R5, RZ, RZ, R2 ;  /* 0x000000ffff057224 */ /* 0x000fe400078e0002 */
[----:B------:R-:W-:Y:S01]  /*1510*/  IMAD.MOV R3, RZ, RZ, -R3 ;  /* 0x000000ffff037224 */ /* 0x000fe200078e0a03 */
[----:B0-----:R-:W-:Y:S01]  /*1520*/  IABS R6, R6 ;  /* 0x0000000600067213 */ /* 0x001fe20000000000 */
[----:B------:R-:W-:Y:S02]  /*1530*/  IMAD.MOV R4, RZ, RZ, -R4 ;  /* 0x000000ffff047224 */ /* 0x000fe400078e0a04 */
[----:B------:R-:W-:-:S04]  /*1540*/  IMAD.HI.U32 R2, R9, R5, RZ ;  /* 0x0000000509027227 */ /* 0x000fc800078e00ff */
[----:B------:R-:W-:Y:S02]  /*1550*/  IMAD.IADD R38, R12, 0x1, R38 ;  /* 0x000000010c267824 */ /* 0x000fe400078e0226 */
[C---:B------:R-:W-:Y:S02]  /*1560*/  IMAD R36, R8.reuse, R3, R36 ;  /* 0x0000000308247224 */ /* 0x040fe400078e0224 */
[----:B------:R-:W-:Y:S02]  /*1570*/  IMAD R93, R8, R4, R93 ;  /* 0x00000004085d7224 */ /* 0x000fe400078e025d */
[C---:B------:R-:W-:Y:S01]  /*1580*/  VIADD R12, R0.reuse, 0x1f ;  /* 0x0000001f000c7836 */ /* 0x040fe20000000000 */
[----:B------:R-:W-:Y:S01]  /*1590*/  STL [R1+0x12f8], R36 ;  /* 0x0012f82401007387 */ /* 0x000fe20000100800 */
[----:B------:R-:W-:Y:S02]  /*15a0*/  IMAD.MOV R2, RZ, RZ, -R2 ;  /* 0x000000ffff027224 */ /* 0x000fe400078e0a02 */
[----:B------:R-:W-:Y:S01]  /*15b0*/  IMAD.MOV.U32 R4, RZ, RZ, R6 ;  /* 0x000000ffff047224 */ /* 0x000fe200078e0006 */
[----:B------:R-:W-:Y:S01]  /*15c0*/  STL [R1+0x12fc], R93 ;  /* 0x0012fc5d01007387 */ /* 0x000fe20000100800 */
[C---:B------:R-:W-:Y:S01]  /*15d0*/  VIADD R11, R0.reuse, 0x20 ;  /* 0x00000020000b7836 */ /* 0x040fe20000000000 */
[----:B------:R-:W-:Y:S01]  /*15e0*/  IABS R6, R12 ;  /* 0x0000000c00067213 */ /* 0x000fe20000000000 */
[----:B------:R-:W-:Y:S01]  /*15f0*/  VIADD R7, R0, 0x21 ;  /* 0x0000002100077836 */ /* 0x000fe20000000000 */
[----:B------:R-:W-:Y:S01]  /*1600*/  STL [R1+0xfb8], R12 ;  /* 0x000fb80c01007387 */ /* 0x000fe20000100800 */
[----:B------:R-:W-:Y:S01]  /*1610*/  IMAD R2, R8, R2, R5 ;  /* 0x0000000208027224 */ /* 0x000fe200078e0205 */
[----:B------:R-:W-:Y:S01]  /*1620*/  IABS R88, R11 ;  /* 0x0000000b00587213 */ /* 0x000fe20000000000 */
[----:B------:R-:W-:Y:S01]  /*1630*/  IMAD.HI.U32 R3, R9, R4, RZ ;  /* 0x0000000409037227 */ /* 0x000fe200078e00ff */
[----:B------:R0:W-:Y:S01]  /*1640*/  STL [R1+0xfd4], R11 ;  /* 0x000fd40b01007387 */ /* 0x0001e20000100800 */
[----:B------:R-:W-:-:S02]  /*1650*/  IABS R89, R7 ;  /* 0x0000000700597213 */ /* 0x000fc40000000000 */
[----:B------:R-:W-:Y:S01]  /*1660*/  IMAD.MOV R3, RZ, RZ, -R3 ;  /* 0x000000ffff037224 */ /* 0x000fe200078e0a03 */
[----:B------:R2:W-:Y:S01]  /*1670*/  STL [R1+0xfd0], R7 ;  /* 0x000fd00701007387 */ /* 0x0005e20000100800 */
[----:B-1----:R-:W-:Y:S02]  /*1680*/  VIADD R18, R0, 0x75 ;  /* 0x0000007500127836 */ /* 0x002fe40000000000 */
[----:B------:R-:W-:Y:S01]  /*1690*/  IMAD R4, R8, R3, R4 ;  /* 0x0000000308047224 */ /* 0x000fe200078e0204 */
[----:B------:R1:W-:Y:S01]  /*16a0*/  STL [R1], R2 ;  /* 0x0000000201007387 */ /* 0x0003e20000100800 */
[----:B------:R-:W-:Y:S01]  /*16b0*/  IMAD.HI.U32 R3, R9, R88, RZ ;  /* 0x0000005809037227 */ /* 0x000fe200078e00ff */
[----:B------:R-:W-:Y:S02]  /*16c0*/  IABS R37, R18 ;  /* 0x0000001200257213 */ /* 0x000fe40000000000 */
[----:B------:R3:W-:Y:S01]  /*16d0*/  STL [R1+0x4], R4 ;  /* 0x0000040401007387 */ /* 0x0007e20000100800 */
[----:B0-----:R-:W-:-:S02]  /*16e0*/  VIADD R11, R0, 0x22 ;  /* 0x00000022000b7836 */ /* 0x001fc40000000000 */
[----:B--2---:R-:W-:Y:S02]  /*16f0*/  VIADD R7, R0, 0x23 ;  /* 0x0000002300077836 */ /* 0x004fe40000000000 */
[----:B------:R-:W-:Y:S01]  /*1700*/  IMAD.MOV R3, RZ, RZ, -R3 ;  /* 0x000000ffff037224 */ /* 0x000fe200078e0a03 */
[----:B------:R-:W-:Y:S01]  /*1710*/  IABS R21, R11 ;  /* 0x0000000b00157213 */ /* 0x000fe20000000000 */
[C---:B-1----:R-:W-:Y:S01]  /*1720*/  IMAD.HI.U32 R2, R9.reuse, R6, RZ ;  /* 0x0000000609027227 */ /* 0x042fe200078e00ff */
[----:B------:R0:W-:Y:S03]  /*1730*/  STL [R1+0x1024], R11 ;  /* 0x0010240b01007387 */ /* 0x0001e60000100800 */
[----:B------:R-:W-:Y:S01]  /*1740*/  IMAD.MOV R5, RZ, RZ, -R2 ;  /* 0x000000ffff057224 */ /* 0x000fe200078e0a02 */
[----:B------:R1:W-:Y:S01]  /*1750*/  STL [R1+0xfe4], R7 ;  /* 0x000fe40701007387 */ /* 0x0003e20000100800 */
[----:B---3--:R-:W-:-:S04]  /*1760*/  IMAD.HI.U32 R4, R9, R89, RZ ;  /* 0x0000005909047227 */ /* 0x008fc800078e00ff */
[----:B------:R-:W-:Y:S01]  /*1770*/  IMAD R2, R8, R5, R6 ;  /* 0x0000000508027224 */ /* 0x000fe200078e0206 */
[----:B------:R-:W-:Y:S01]  /*1780*/  IABS R6, R7 ;  /* 0x0000000700067213 */ /* 0x000fe20000000000 */
[C---:B------:R-:W-:Y:S02]  /*1790*/  VIADD R5, R0.reuse, 0x24 ;  /* 0x0000002400057836 */ /* 0x040fe40000000000 */
[----:B------:R-:W-:Y:S01]  /*17a0*/  IMAD.MOV R4, RZ, RZ, -R4 ;  /* 0x000000ffff047224 */ /* 0x000fe200078e0a04 */
[----:B------:R2:W-:Y:S01]  /*17b0*/  STL [R1+0x8], R2 ;  /* 0x0000080201007387 */ /* 0x0005e20000100800 */
[C---:B0-----:R-:W-:Y:S02]  /*17c0*/  VIADD R11, R0.reuse, 0x25 ;  /* 0x00000025000b7836 */ /* 0x041fe40000000000 */
[----:B-1----:R-:W-:Y:S01]  /*17d0*/  VIADD R7, R0, 0x26 ;  /* 0x0000002600077836 */ /* 0x002fe20000000000 */
[----:B------:R0:W-:Y:S01]  /*17e0*/  STL [R1+0x1074], R5 ;  /* 0x0010740501007387 */ /* 0x0001e20000100800 */
[C---:B------:R-:W-:Y:S01]  /*17f0*/  IMAD R88, R8.reuse, R3, R88 ;  /* 0x0000000308587224 */ /* 0x040fe200078e0258 */
[----:B------:R-:W-:Y:S01]  /*1800*/  IABS R12, R11 ;  /* 0x0000000b000c7213 */ /* 0x000fe20000000000 */
[----:B------:R-:W-:Y:S01]  /*1810*/  IMAD R89, R8, R4, R89 ;  /* 0x0000000408597224 */ /* 0x000fe200078e0259 */
[----:B------:R-:W-:Y:S01]  /*1820*/  STL [R1+0x1048], R11 ;  /* 0x0010480b01007387 */ /* 0x000fe20000100800 */
[----:B------:R-:W-:Y:S01]  /*1830*/  IMAD.HI.U32 R3, R9, R6, RZ ;  /* 0x0000000609037227 */ /* 0x000fe200078e00ff */
[----:B------:R-:W-:-:S02]  /*1840*/  IABS R13, R7 ;  /* 0x00000007000d7213 */ /* 0x000fc40000000000 */
[----:B------:R1:W-:Y:S01]  /*1850*/  STL [R1+0x108c], R7 ;  /* 0x00108c0701007387 */ /* 0x0003e20000100800 */
[----:B--2---:R-:W-:Y:S01]  /*1860*/  IMAD.HI.U32 R2, R9, R21, RZ ;  /* 0x0000001509027227 */ /* 0x004fe200078e00ff */
[----:B0-----:R-:W-:-:S03]  /*1870*/  IABS R5, R5 ;  /* 0x0000000500057213 */ /* 0x001fc60000000000 */
[----:B------:R-:W-:Y:S02]  /*1880*/  IMAD.MOV R4, RZ, RZ, -R2 ;  /* 0x000000ffff047224 */ /* 0x000fe400078e0a02 */
[----:B------:R-:W-:Y:S02]  /*1890*/  IMAD.MOV.U32 R2, RZ, RZ, R5 ;  /* 0x000000ffff027224 */ /* 0x000fe400078e0005 */
[----:B------:R-:W-:Y:S02]  /*18a0*/  IMAD R21, R8, R4, R21 ;  /* 0x0000000408157224 */ /* 0x000fe400078e0215 */
[----:B-1----:R-:W-:Y:S02]  /*18b0*/  IMAD.MOV R7, RZ, RZ, -R3 ;  /* 0x000000ffff077224 */ /* 0x002fe400078e0a03 */
[----:B------:R-:W-:Y:S02]  /*18c0*/  IMAD.MOV.U32 R4, RZ, RZ, R12 ;  /* 0x000000ffff047224 */ /* 0x000fe400078e000c */
[----:B------:R-:W-:-:S04]  /*18d0*/  IMAD.HI.U32 R5, R9, R2, RZ ;  /* 0x0000000209057227 */ /* 0x000fc800078e00ff */
[----:B------:R-:W-:Y:S02]  /*18e0*/  VIADD R12, R0, 0x27 ;  /* 0x00000027000c7836 */ /* 0x000fe40000000000 */
[----:B------:R-:W-:Y:S02]  /*18f0*/  IMAD R6, R8, R7, R6 ;  /* 0x0000000708067224 */ /* 0x000fe400078e0206 */
[----:B------:R-:W-:Y:S02]  /*1900*/  IMAD.MOV.U32 R3, RZ, RZ, R13 ;  /* 0x000000ffff037224 */ /* 0x000fe400078e000d */
[----:B------:R-:W-:Y:S01]  /*1910*/  IMAD.HI.U32 R7, R9, R4, RZ ;  /* 0x0000000409077227 */ /* 0x000fe200078e00ff */
[----:B------:R0:W-:Y:S03]  /*1920*/  STL [R1+0xc], R6 ;  /* 0x00000c0601007387 */ /* 0x0001e60000100800 */
[----:B------:R-:W-:Y:S01]  /*1930*/  IMAD.MOV R13, RZ, RZ, -R5 ;  /* 0x000000ffff0d7224 */ /* 0x000fe200078e0a05 */
[----:B------:R-:W-:Y:S01]  /*1940*/  IABS R5, R12 ;  /* 0x0000000c00057213 */ /* 0x000fe20000000000 */
[----:B------:R-:W-:Y:S01]  /*1950*/  IMAD.MOV R7, RZ, RZ, -R7 ;  /* 0x000000ffff077224 */ /* 0x000fe200078e0a07 */
[----:B------:R1:W-:Y:S01]  /*1960*/  STL [R1+0x1084], R12 ;  /* 0x0010840c01007387 */ /* 0x0003e20000100800 */
[----:B------:R-:W-:-:S02]  /*1970*/  VIADD R11, R0, 0x28 ;  /* 0x00000028000b7836 */ /* 0x000fc40000000000 */
[----:B------:R-:W-:Y:S02]  /*1980*/  VIADD R93, R0, 0xa9 ;  /* 0x000000a9005d7836 */ /* 0x000fe40000000000 */
[----:B0-----:R-:W-:Y:S01]  /*1990*/  IMAD.HI.U32 R6, R9, R3, RZ ;  /* 0x0000000309067227 */ /* 0x001fe200078e00ff */
[----:B------:R0:W-:Y:S01]  /*19a0*/  STL [R1+0x10e0], R11 ;  /* 0x0010e00b01007387 */ /* 0x0001e20000100800 */
[----:B------:R-:W-:Y:S02]  /*19b0*/  IABS R63, R11 ;  /* 0x0000000b003f7213 */ /* 0x000fe40000000000 */
[----:B------:R-:W-:Y:S01]  /*19c0*/  IMAD.MOV R6, RZ, RZ, -R6 ;  /* 0x000000ffff067224 */ /* 0x000fe200078e0a06 */
[----:B------:R-:W-:Y:S01]  /*19d0*/  IABS R53, R93 ;  /* 0x0000005d00357213 */ /* 0x000fe20000000000 */
[----:B-1----:R-:W-:Y:S02]  /*19e0*/  IMAD R12, R8, R13, R2 ;  /* 0x0000000d080c7224 */ /* 0x002fe400078e0202 */
[----:B------:R-:W-:-:S02]  /*19f0*/  IMAD.MOV.U32 R2, RZ, RZ, R5 ;  /* 0x000000ffff027224 */ /* 0x000fc400078e0005 */
[C---:B------:R-:W-:Y:S01]  /*1a00*/  IMAD R5, R8.reuse, R7, R4 ;  /* 0x0000000708057224 */ /* 0x040fe200078e0204 */
[----:B------:R1:W-:Y:S01]  /*1a10*/  STL [R1+0x14], R12 ;  /* 0x0000140c01007387 */ /* 0x0003e20000100800 */
[----:B------:R-:W-:Y:S02]  /*1a20*/  IMAD R3, R8, R6, R3 ;  /* 0x0000000608037224 */ /* 0x000fe400078e0203 */
[C---:B------:R-:W-:Y:S01]  /*1a30*/  VIADD R4, R0.reuse, 0x29 ;  /* 0x0000002900047836 */ /* 0x040fe20000000000 */
[----:B------:R2:W-:Y:S01]  /*1a40*/  STL [R1+0x10], R5 ;  /* 0x0000100501007387 */ /* 0x0005e20000100800 */
[C---:B0-----:R-:W-:Y:S02]  /*1a50*/  VIADD R11, R0.reuse, 0x2a ;  /* 0x0000002a000b7836 */ /* 0x041fe40000000000 */
[C---:B------:R-:W-:Y:S01]  /*1a60*/  VIADD R7, R0.reuse, 0x2b ;  /* 0x0000002b00077836 */ /* 0x040fe20000000000 */
[----:B------:R0:W-:Y:S01]  /*1a70*/  STL [R1+0x18], R3 ;  /* 0x0000180301007387 */ /* 0x0001e20000100800 */
[----:B------:R-:W-:Y:S01]  /*1a80*/  IABS R64, R4 ;  /* 0x0000000400407213 */ /* 0x000fe20000000000 */
[C---:B------:R-:W-:Y:S01]  /*1a90*/  VIADD R6, R0.reuse, 0x2c ;  /* 0x0000002c00067836 */ /* 0x040fe20000000000 */
[----:B------:R-:W-:Y:S01]  /*1aa0*/  IABS R20, R11 ;  /* 0x0000000b00147213 */ /* 0x000fe20000000000 */
[----:B------:R3:W-:Y:S01]  /*1ab0*/  STL [R1+0x10d8], R4 ;  /* 0x0010d80401007387 */ /* 0x0007e20000100800 */
[----:B-1----:R-:W-:-:S02]  /*1ac0*/  VIADD R12, R0, 0x2f ;  /* 0x0000002f000c7836 */ /* 0x002fc40000000000 */
[C---:B--2---:R-:W-:Y:S01]  /*1ad0*/  IMAD.HI.U32 R5, R9.reuse, R2, RZ ;  /* 0x0000000209057227 */ /* 0x044fe200078e00ff */
[----:B------:R-:W-:Y:S01]  /*1ae0*/  STL [R1+0x1128], R11 ;  /* 0x0011280b01007387 */ /* 0x000fe20000100800 */
[----:B0-----:R-:W-:Y:S02]  /*1af0*/  IABS R3, R7 ;  /* 0x0000000700037213 */ /* 0x001fe40000000000 */
[----:B------:R-:W-:Y:S01]  /*1b00*/  IMAD.MOV R5, RZ, RZ, -R5 ;  /* 0x000000ffff057224 */ /* 0x000fe200078e0a05 */
[----:B------:R-:W-:Y:S01]  /*1b10*/  STL [R1+0x1124], R7 ;  /* 0x0011240701007387 */ /* 0x000fe20000100800 */
[----:B------:R-:W-:Y:S02]  /*1b20*/  VIADD R13, R0, 0x36 ;  /* 0x00000036000d7836 */ /* 0x000fe40000000000 */
[----:B------:R-:W-:Y:S02]  /*1b30*/  IMAD R2, R8, R5, R2 ;  /* 0x0000000508027224 */ /* 0x000fe400078e0202 */
[----:B---3--:R-:W-:-:S03]  /*1b40*/  IMAD.HI.U32 R4, R9, R63, RZ ;  /* 0x0000003f09047227 */ /* 0x008fc600078e00ff */
[----:B------:R0:W-:Y:S01]  /*1b50*/  STL [R1+0x1c], R2 ;  /* 0x00001c0201007387 */ /* 0x0001e20000100800 */
[----:B------:R-:W-:Y:S02]  /*1b60*/  IMAD.MOV R4, RZ, RZ, -R4 ;  /* 0x000000ffff047224 */ /* 0x000fe400078e0a04 */
[C---:B------:R-:W-:Y:S01]  /*1b70*/  IMAD.HI.U32 R5, R9.reuse, R20, RZ ;  /* 0x0000001409057227 */ /* 0x040fe200078e00ff */
[----:B------:R1:W-:Y:S03]  /*1b80*/  STL [R1+0x1104], R6 ;  /* 0x0011040601007387 */ /* 0x0003e60000100800 */
[----:B------:R-:W-:Y:S02]  /*1b90*/  IMAD R63, R8, R4, R63 ;  /* 0x00000004083f7224 */ /* 0x000fe400078e023f */
[----:B------:R-:W-:-:S04]  /*1ba0*/  IMAD.HI.U32 R4, R9, R3, RZ ;  /* 0x0000000309047227 */ /* 0x000fc800078e00ff */
[----:B0-----:R-:W-:Y:S01]  /*1bb0*/  IMAD.HI.U32 R2, R9, R64, RZ ;  /* 0x0000004009027227 */ /* 0x001fe200078e00ff */
[----:B-1----:R-:W-:-:S03]  /*1bc0*/  IABS R6, R6 ;  /* 0x0000000600067213 */ /* 0x002fc60000000000 */
[----:B------:R-:W-:Y:S02]  /*1bd0*/  IMAD.MOV R2, RZ, RZ, -R2 ;  /* 0x000000ffff027224 */ /* 0x000fe400078e0a02 */
[----:B------:R-:W-:Y:S02]  /*1be0*/  VIADD R7, R0, 0x2d ;  /* 0x0000002d00077836 */ /* 0x000fe40000000000 */
[----:B------:R-:W-:Y:S02]  /*1bf0*/  IMAD.MOV R5, RZ, RZ, -R5 ;  /* 0x000000ffff057224 */ /* 0x000fe400078e0a05 */
[----:B------:R-:W-:Y:S01]  /*1c00*/  IMAD.MOV R4, RZ, RZ, -R4 ;  /* 0x000000ffff047224 */ /* 0x000fe200078e0a04 */
[----:B------:R0:W-:Y:S01]  /*1c10*/  STL [R1+0x1100], R7 ;  /* 0x0011000701007387 */ /* 0x0001e20000100800 */
[C---:B------:R-:W-:Y:S01]  /*1c20*/  IMAD R64, R8.reuse, R2, R64 ;  /* 0x0000000208407224 */ /* 0x040fe200078e0240 */
[----:B------:R-:W-:Y:S01]  /*1c30*/  IABS R2, R7 ;  /* 0x0000000700027213 */ /* 0x000fe20000000000 */
[----:B------:R-:W-:-:S02]  /*1c40*/  IMAD R20, R8, R5, R20 ;  /* 0x0000000508147224 */ /* 0x000fc400078e0214 */
[----:B------:R-:W-:Y:S02]  /*1c50*/  IMAD R3, R8, R4, R3 ;  /* 0x0000000408037224 */ /* 0x000fe400078e0203 */
[C---:B------:R-:W-:Y:S02]  /*1c60*/  VIADD R5, R0.reuse, 0x2e ;  /* 0x0000002e00057836 */ /* 0x040fe40000000000 */
[C---:B------:R-:W-:Y:S01]  /*1c70*/  IMAD.HI.U32 R4, R9.reuse, R2, RZ ;  /* 0x0000000209047227 */ /* 0x040fe200078e00ff */
[----:B------:R1:W-:Y:S03]  /*1c80*/  STL [R1+0x20], R3 ;  /* 0x0000200301007387 */ /* 0x0003e60000100800 */
[----:B0-----:R-:W-:Y:S01]  /*1c90*/  IMAD.HI.U32 R7, R9, R6, RZ ;  /* 0x0000000609077227 */ /* 0x001fe200078e00ff */
[----:B------:R0:W-:Y:S03]  /*1ca0*/  STL [R1+0x10d4], R5 ;  /* 0x0010d40501007387 */ /* 0x0001e60000100800 */
[----:B------:R-:W-:Y:S01]  /*1cb0*/  IMAD.MOV R7, RZ, RZ, -R7 ;  /* 0x000000ffff077224 */ /* 0x000fe200078e0a07 */
[----:B------:R-:W-:Y:S01]  /*1cc0*/  STL [R1+0x10d0], R12 ;  /* 0x0010d00c01007387 */ /* 0x000fe20000100800 */
[----:B------:R-:W-:Y:S01]  /*1cd0*/  VIADD R11, R0, 0x30 ;  /* 0x00000030000b7836 */ /* 0x000fe20000000000 */
[----:B-1----:R-:W-:Y:S01]  /*1ce0*/  IABS R3, R12 ;  /* 0x0000000c00037213 */ /* 0x002fe20000000000 */
[----:B------:R-:W-:-:S02]  /*1cf0*/  IMAD R6, R8, R7, R6 ;  /* 0x0000000708067224 */ /* 0x000fc400078e0206 */
[----:B------:R-:W-:Y:S01]  /*1d00*/  IMAD.MOV R4, RZ, RZ, -R4 ;  /* 0x000000ffff047224 */ /* 0x000fe200078e0a04 */
[----:B0-----:R-:W-:Y:S01]  /*1d10*/  IABS R5, R5 ;  /* 0x0000000500057213 */ /* 0x001fe20000000000 */
[----:B------:R0:W-:Y:S01]  /*1d20*/  STL [R1+0x10f0], R11 ;  /* 0x0010f00b01007387 */ /* 0x0001e20000100800 */
[----:B------:R-:W-:Y:S01]  /*1d30*/  IABS R65, R11 ;  /* 0x0000000b00417213 */ /* 0x000fe20000000000 */
[----:B------:R-:W-:Y:S02]  /*1d40*/  IMAD R2, R8, R4, R2 ;  /* 0x0000000408027224 */ /* 0x000fe400078e0202 */
[----:B------:R1:W-:Y:S01]  /*1d50*/  STL [R1+0x24], R6 ;  /* 0x0000240601007387 */ /* 0x0003e20000100800 */
[----:B------:R-:W-:-:S03]  /*1d60*/  IMAD.HI.U32 R4, R9, R3, RZ ;  /* 0x0000000309047227 */ /* 0x000fc600078e00ff */
[----:B------:R-:W-:Y:S01]  /*1d70*/  STL [R1+0x28], R2 ;  /* 0x0000280201007387 */ /* 0x000fe20000100800 */
[----:B------:R-:W-:Y:S02]  /*1d80*/  IMAD.MOV R4, RZ, RZ, -R4 ;  /* 0x000000ffff047224 */ /* 0x000fe400078e0a04 */
[C---:B0-----:R-:W-:Y:S02]  /*1d90*/  VIADD R11, R0.reuse, 0x31 ;  /* 0x00000031000b7836 */ /* 0x041fe40000000000 */
[----:B------:R-:W-:Y:S02]  /*1da0*/  VIADD R7, R0, 0x32 ;  /* 0x0000003200077836 */ /* 0x000fe40000000000 */
[----:B-1----:R-:W-:Y:S01]  /*1db0*/  IMAD.HI.U32 R6, R9, R5, RZ ;  /* 0x0000000509067227 */ /* 0x002fe200078e00ff */
[----:B------:R0:W-:Y:S01]  /*1dc0*/  STL [R1+0x10b8], R11 ;  /* 0x0010b80b01007387 */ /* 0x0001e20000100800 */
[----:B------:R-:W-:Y:S02]  /*1dd0*/  IABS R66, R11 ;  /* 0x0000000b00427213 */ /* 0x000fe40000000000 */
[----:B------:R-:W-:Y:S01]  /*1de0*/  IMAD.MOV R6, RZ, RZ, -R6 ;  /* 0x000000ffff067224 */ /* 0x000fe200078e0a06 */
[----:B------:R1:W-:Y:S01]  /*1df0*/  STL [R1+0x10c0], R7 ;  /* 0x0010c00701007387 */ /* 0x0003e20000100800 */
[C---:B------:R-:W-:Y:S01]  /*1e00*/  IMAD R3, R8.reuse, R4, R3 ;  /* 0x0000000408037224 */ /* 0x040fe200078e0203 */
[----:B------:R-:W-:Y:S01]  /*1e10*/  IABS R19, R7 ;  /* 0x0000000700137213 */ /* 0x000fe20000000000 */
[----:B------:R-:W-:-:S02]  /*1e20*/  IMAD R5, R8, R6, R5 ;  /* 0x0000000608057224 */ /* 0x000fc400078e0205 */
[C---:B------:R-:W-:Y:S02]  /*1e30*/  VIADD R6, R0.reuse, 0x34 ;  /* 0x0000003400067836 */ /* 0x040fe40000000000 */
[----:B0-----:R-:W-:Y:S01]  /*1e40*/  VIADD R11, R0, 0x33 ;  /* 0x00000033000b7836 */ /* 0x001fe20000000000 */
[----:B------:R0:W-:Y:S01]  /*1e50*/  STL [R1+0x2c], R5 ;  /* 0x00002c0501007387 */ /* 0x0001e20000100800 */
[----:B------:R-:W-:-:S03]  /*1e60*/  IMAD.HI.U32 R2, R9, R65, RZ ;  /* 0x0000004109027227 */ /* 0x000fc600078e00ff */
[----:B------:R2:W-:Y:S01]  /*1e70*/  STL [R1+0x40], R3 ;  /* 0x0000400301007387 */ /* 0x0005e20000100800 */
[----:B------:R-:W-:Y:S01]  /*1e80*/  IMAD.MOV R2, RZ, RZ, -R2 ;  /* 0x000000ffff027224 */ /* 0x000fe200078e0a02 */
[----:B------:R-:W-:Y:S01]  /*1e90*/  IABS R4, R11 ;  /* 0x0000000b00047213 */ /* 0x000fe20000000000 */
[----:B-1----:R-:W-:Y:S01]  /*1ea0*/  VIADD R7, R0, 0x35 ;  /* 0x0000003500077836 */ /* 0x002fe20000000000 */
[----:B------:R-:W-:Y:S01]  /*1eb0*/  STL [R1+0x1080], R11 ;  /* 0x0010800b01007387 */ /* 0x000fe20000100800 */
[----:B------:R-:W-:Y:S02]  /*1ec0*/  IMAD R65, R8, R2, R65 ;  /* 0x0000000208417224 */ /* 0x000fe400078e0241 */
[C---:B0-----:R-:W-:Y:S01]  /*1ed0*/  IMAD.HI.U32 R5, R9.reuse, R66, RZ ;  /* 0x0000004209057227 */ /* 0x041fe200078e00ff */
[----:B------:R0:W-:Y:S01]  /*1ee0*/  STL [R1+0x1098], R6 ;  /* 0x0010980601007387 */ /* 0x0001e20000100800 */
[----:B------:R-:W-:Y:S02]  /*1ef0*/  IABS R2, R7 ;  /* 0x0000000700027213 */ /* 0x000fe40000000000 */
[C---:B------:R-:W-:Y:S01]  /*1f00*/  IMAD.HI.U32 R12, R9.reuse, R4, RZ ;  /* 0x00000004090c7227 */ /* 0x040fe200078e00ff */
[----:B------:R1:W-:Y:S03]  /*1f10*/  STL [R1+0x1094], R7 ;  /* 0x0010940701007387 */ /* 0x0003e60000100800 */
[----:B--2---:R-:W-:Y:S01]  /*1f20*/  IMAD.HI.U32 R3, R9, R19, RZ ;  /* 0x0000001309037227 */ /* 0x004fe200078e00ff */
[----:B------:R-:W-:Y:S01]  /*1f30*/  STL [R1+0x106c], R13 ;  /* 0x00106c0d01007387 */ /* 0x000fe20000100800 */
[----:B0-----:R-:W-:-:S02]  /*1f40*/  IABS R6, R6 ;  /* 0x0000000600067213 */ /* 0x001fc40000000000 */
[----:B------:R-:W-:Y:S02]  /*1f50*/  IMAD.MOV R5, RZ, RZ, -R5 ;  /* 0x000000ffff057224 */ /* 0x000fe400078e0a05 */
[----:B------:R-:W-:Y:S02]  /*1f60*/  IMAD.MOV R12, RZ, RZ, -R12 ;  /* 0x000000ffff0c7224 */ /* 0x000fe400078e0a0c */
[----:B-1----:R-:W-:-:S04]  /*1f70*/  IMAD.HI.U32 R7, R9, R6, RZ ;  /* 0x0000000609077227 */ /* 0x002fc800078e00ff */
[----:B------:R-:W-:Y:S02]  /*1f80*/  IMAD.MOV R3, RZ, RZ, -R3 ;  /* 0x000000ffff037224 */ /* 0x000fe400078e0a03 */
[----:B------:R-:W-:Y:S02]  /*1f90*/  IMAD.MOV R7, RZ, RZ, -R7 ;  /* 0x000000ffff077224 */ /* 0x000fe400078e0a07 */
[----:B------:R-:W-:Y:S02]  /*1fa0*/  IMAD R66, R8, R5, R66 ;  /* 0x0000000508427224 */ /* 0x000fe400078e0242 */
[----:B------:R-:W-:Y:S02]  /*1fb0*/  VIADD R11, R0, 0x37 ;  /* 0x00000037000b7836 */ /* 0x000fe40000000000 */
[----:B------:R-:W-:-:S03]  /*1fc0*/  IMAD.HI.U32 R5, R9, R2, RZ ;  /* 0x0000000209057227 */ /* 0x000fc600078e00ff */
[----:B------:R-:W-:Y:S01]  /*1fd0*/  STL [R1+0x1064], R11 ;  /* 0x0010640b01007387 */ /* 0x000fe20000100800 */
[C---:B------:R-:W-:Y:S01]  /*1fe0*/  IMAD R12, R8.reuse, R12, R4 ;  /* 0x0000000c080c7224 */ /* 0x040fe200078e0204 */
[----:B------:R-:W-:Y:S01]  /*1ff0*/  IABS R4, R11 ;  /* 0x0000000b00047213 */ /* 0x000fe20000000000 */
[C---:B------:R-:W-:Y:S01]  /*2000*/  IMAD R19, R8.reuse, R3, R19 ;  /* 0x0000000308137224 */ /* 0x040fe200078e0213 */
[----:B------:R-:W-:Y:S01]  /*2010*/  IABS R3, R13 ;  /* 0x0000000d00037213 */ /* 0x000fe20000000000 */
[----:B------:R-:W-:Y:S01]  /*2020*/  IMAD R6, R8, R7, R6 ;  /* 0x0000000708067224 */ /* 0x000fe200078e0206 */
[----:B------:R0:W-:Y:S01]  /*2030*/  STL [R1+0x30], R12 ;  /* 0x0000300c01007387 */ /* 0x0001e20000100800 */
[----:B------:R-:W-:Y:S02]  /*2040*/  IMAD.MOV R5, RZ, RZ, -R5 ;  /* 0x000000ffff057224 */ /* 0x000fe400078e0a05 */
[----:B------:R-:W-:Y:S01]  /*2050*/  VIADD R7, R0, 0x3a ;  /* 0x0000003a00077836 */ /* 0x000fe20000000000 */
[----:B------:R1:W-:Y:S01]  /*2060*/  STL [R1+0x44], R6 ;  /* 0x0000440601007387 */ /* 0x0003e20000100800 */
[----:B------:R-:W-:-:S02]  /*2070*/  IMAD R2, R8, R5, R2 ;  /* 0x0000000508027224 */ /* 0x000fc400078e0202 */
[----:B------:R-:W-:-:S03]  /*2080*/  IMAD.HI.U32 R5, R9, R4, RZ ;  /* 0x0000000409057227 */ /* 0x000fc600078e00ff */
[----:B------:R2:W-:Y:S01]  /*2090*/  STL [R1+0x54], R2 ;  /* 0x0000540201007387 */ /* 0x0005e20000100800 */
[C---:B0-----:R-:W-:Y:S02]  /*20a0*/  VIADD R12, R0.reuse, 0x38 ;  /* 0x00000038000c7836 */ /* 0x041fe40000000000 */
[----:B------:R-:W-:Y:S02]  /*20b0*/  VIADD R11, R0, 0x39 ;  /* 0x00000039000b7836 */ /* 0x000fe40000000000 */
[----:B-1----:R-:W-:Y:S01]  /*20c0*/  IMAD.HI.U32 R6, R9, R3, RZ ;  /* 0x0000000309067227 */ /* 0x002fe200078e00ff */
[----:B------:R-:W-:Y:S01]  /*20d0*/  STL [R1+0x1044], R12 ;  /* 0x0010440c01007387 */ /* 0x000fe20000100800 */
[----:B------:R-:W-:Y:S02]  /*20e0*/  IABS R67, R12 ;  /* 0x0000000c00437213 */ /* 0x000fe40000000000 */
[----:B------:R-:W-:Y:S01]  /*20f0*/  IMAD.MOV R6, RZ, RZ, -R6 ;  /* 0x000000ffff067224 */ /* 0x000fe200078e0a06 */
[----:B------:R-:W-:Y:S01]  /*2100*/  IABS R68, R11 ;  /* 0x0000000b00447213 */ /* 0x000fe20000000000 */
[----:B------:R-:W-:Y:S01]  /*2110*/  IMAD.MOV R5, RZ, RZ, -R5 ;  /* 0x000000ffff057224 */ /* 0x000fe200078e0a05 */
[----:B--2---:R-:W-:Y:S01]  /*2120*/  IABS R2, R7 ;  /* 0x0000000700027213 */ /* 0x004fe20000000000 */
[C---:B------:R-:W-:Y:S01]  /*2130*/  IMAD R3, R8.reuse, R6, R3 ;  /* 0x0000000608037224 */ /* 0x040fe200078e0203 */
[----:B------:R-:W-:Y:S01]  /*2140*/  STL [R1+0x103c], R11 ;  /* 0x00103c0b01007387 */ /* 0x000fe20000100800 */
[----:B------:R-:W-:-:S02]  /*2150*/  IMAD R4, R8, R5, R4 ;  /* 0x0000000508047224 */ /* 0x000fc400078e0204 */
[----:B------:R-:W-:Y:S01]  /*2160*/  IMAD.HI.U32 R5, R9, R68, RZ ;  /* 0x0000004409057227 */ /* 0x000fe200078e00ff */
[----:B------:R0:W-:Y:S03]  /*2170*/  STL [R1+0x1054], R7 ;  /* 0x0010540701007387 */ /* 0x0001e60000100800 */
[----:B------:R-:W-:Y:S01]  /*2180*/  IMAD.MOV R5, RZ, RZ, -R5 ;  /* 0x000000ffff057224 */ /* 0x000fe200078e0a05 */
[----:B------:R1:W-:Y:S01]  /*2190*/  STL [R1+0x5c], R3 ;  /* 0x00005c0301007387 */ /* 0x0003e20000100800 */
[----:B------:R-:W-:Y:S02]  /*21a0*/  VIADD R6, R0, 0x3c ;  /* 0x0000003c00067836 */ /* 0x000fe40000000000 */
[----:B------:R-:W-:Y:S01]  /*21b0*/  IMAD R68, R8, R5, R68 ;  /* 0x0000000508447224 */ /* 0x000fe200078e0244 */
[----:B------:R2:W-:Y:S01]  /*21c0*/  STL [R1+0x8c], R4 ;  /* 0x00008c0401007387 */ /* 0x0005e20000100800 */
[----:B------:R-:W-:-:S02]  /*21d0*/  VIADD R5, R0, 0x3d ;  /* 0x0000003d00057836 */ /* 0x000fc40000000000 */
[C---:B0-----:R-:W-:Y:S02]  /*21e0*/  VIADD R7, R0.reuse, 0x3b ;  /* 0x0000003b00077836 */ /* 0x041fe40000000000 */
[----:B------:R-:W-:Y:S02]  /*21f0*/  VIADD R13, R0, 0x3e ;  /* 0x0000003e000d7836 */ /* 0x000fe40000000000 */
[C---:B-1----:R-:W-:Y:S01]  /*2200*/  IMAD.HI.U32 R3, R9.reuse, R67, RZ ;  /* 0x0000004309037227 */ /* 0x042fe200078e00ff */
[----:B------:R0:W-:Y:S03]  /*2210*/  STL [R1+0x100c], R7 ;  /* 0x00100c0701007387 */ /* 0x0001e60000100800 */
[----:B--2---:R-:W-:Y:S01]  /*2220*/  IMAD.HI.U32 R4, R9, R2, RZ ;  /* 0x0000000209047227 */ /* 0x004fe200078e00ff */
[----:B------:R1:W-:Y:S03]  /*2230*/  STL [R1+0x1014], R6 ;  /* 0x0010140601007387 */ /* 0x0003e60000100800 */
[----:B------:R-:W-:-:S02]  /*2240*/  IMAD.MOV R4, RZ, RZ, -R4 ;  /* 0x000000ffff047224 */ /* 0x000fc400078e0a04 */
[----:B------:R-:W-:Y:S01]  /*2250*/  IMAD.MOV R3, RZ, RZ, -R3 ;  /* 0x000000ffff037224 */ /* 0x000fe200078e0a03 */
[----:B0-----:R-:W-:Y:S01]  /*2260*/  IABS R7, R7 ;  /* 0x0000000700077213 */ /* 0x001fe20000000000 */
[C---:B------:R-:W-:Y:S01]  /*2270*/  IMAD R2, R8.reuse, R4, R2 ;  /* 0x0000000408027224 */ /* 0x040fe200078e0202 */
[----:B------:R-:W-:Y:S01]  /*2280*/  IABS R4, R13 ;  /* 0x0000000d00047213 */ /* 0x000fe20000000000 */
[----:B------:R-:W-:Y:S01]  /*2290*/  IMAD R67, R8, R3, R67 ;  /* 0x0000000308437224 */ /* 0x000fe200078e0243 */
[----:B------:R-:W-:Y:S01]  /*22a0*/  IABS R3, R6 ;  /* 0x0000000600037213 */ /* 0x000fe20000000000 */
[----:B------:R-:W-:Y:S01]  /*22b0*/  IMAD.HI.U32 R12, R9, R7, RZ ;  /* 0x00000007090c7227 */ /* 0x000fe200078e00ff */
[----:B------:R0:W-:Y:S01]  /*22c0*/  STL [R1+0x90], R2 ;  /* 0x0000900201007387 */ /* 0x0001e20000100800 */
[----:B-1----:R-:W-:Y:S02]  /*22d0*/  IABS R6, R5 ;  /* 0x0000000500067213 */ /* 0x002fe40000000000 */
[----:B------:R-:W-:Y:S01]  /*22e0*/  IMAD.MOV R12, RZ, RZ, -R12 ;  /* 0x000000ffff0c7224 */ /* 0x000fe200078e0a0c */
[----:B------:R1:W-:Y:S01]  /*22f0*/  STL [R1+0xfe0], R5 ;  /* 0x000fe00501007387 */ /* 0x0003e20000100800 */
[----:B------:R-:W-:-:S02]  /*2300*/  VIADD R11, R0, 0x3f ;  /* 0x0000003f000b7836 */ /* 0x000fc40000000000 */
[----:B------:R-:W-:Y:S01]  /*2310*/  IMAD R7, R8, R12, R7 ;  /* 0x0000000c08077224 */ /* 0x000fe200078e0207 */
[----:B------:R2:W-:Y:S01]  /*2320*/  STL [R1+0xffc], R13 ;  /* 0x000ffc0d01007387 */ /* 0x0005e20000100800 */
[C---:B------:R-:W-:Y:S01]  /*2330*/  VIADD R12, R0.reuse, 0x40 ;  /* 0x00000040000c7836 */ /* 0x040fe20000000000 */
[----:B0-----:R-:W-:Y:S01]  /*2340*/  IABS R2, R11 ;  /* 0x0000000b00027213 */ /* 0x001fe20000000000 */
[C---:B------:R-:W-:Y:S01]  /*2350*/  VIADD R36, R0.reuse, 0xb0 ;  /* 0x000000b000247836 */ /* 0x040fe20000000000 */
[----:B------:R-:W-:Y:S01]  /*2360*/  STL [R1+0xff8], R11 ;  /* 0x000ff80b01007387 */ /* 0x000fe20000100800 */
[----:B------:R-:W-:Y:S01]  /*2370*/  VIADD R35, R0, 0xb1 ;  /* 0x000000b100237836 */ /* 0x000fe20000000000 */
[----:B------:R-:W-:Y:S01]  /*2380*/  IABS R69, R12 ;  /* 0x0000000c00457213 */ /* 0x000fe20000000000 */
[----:B-1----:R-:W-:Y:S01]  /*2390*/  IMAD.HI.U32 R5, R9, R3, RZ ;  /* 0x0000000309057227 */ /* 0x002fe200078e00ff */
[----:B------:R0:W-:Y:S01]  /*23a0*/  STL [R1+0xb0], R7 ;  /* 0x0000b00701007387 */ /* 0x0001e20000100800 */
[----:B------:R-:W-:-:S02]  /*23b0*/  IABS R54, R36 ;  /* 0x0000002400367213 */ /* 0x000fc40000000000 */
[----:B------:R-:W-:Y:S01]  /*23c0*/  IMAD.MOV R5, RZ, RZ, -R5 ;  /* 0x000000ffff057224 */ /* 0x000fe200078e0a05 */
[----:B------:R-:W-:Y:S01]  /*23d0*/  IABS R55, R35 ;  /* 0x0000002300377213 */ /* 0x000fe20000000000 */
[----:B--2---:R-:W-:Y:S02]  /*23e0*/  VIADD R13, R0, 0x45 ;  /* 0x00000045000d7836 */ /* 0x004fe40000000000 */
[----:B------:R-:W-:Y:S02]  /*23f0*/  IMAD R3, R8, R5, R3 ;  /* 0x0000000508037224 */ /* 0x000fe400078e0203 */
[----:B------:R-:W-:-:S03]  /*2400*/  IMAD.HI.U32 R5, R9, R4, RZ ;  /* 0x0000000409057227 */ /* 0x000fc600078e00ff */
[----:B------:R1:W-:Y:S01]  /*2410*/  STL [R1+0xb4], R3 ;  /* 0x0000b40301007387 */ /* 0x0003e20000100800 */
[----:B0-----:R-:W-:-:S03]  /*2420*/  IMAD.HI.U32 R7, R9, R6, RZ ;  /* 0x0000000609077227 */ /* 0x001fc600078e00ff */
[----:B------:R-:W-:Y:S01]  /*2430*/  STL [R1+0xfd8], R12 ;  /* 0x000fd80c01007387 */ /* 0x000fe20000100800 */
[----:B------:R-:W-:Y:S02]  /*2440*/  IMAD.MOV R7, RZ, RZ, -R7 ;  /* 0x000000ffff077224 */ /* 0x000fe400078e0a07 */
[----:B------:R-:W-:Y:S02]  /*2450*/  VIADD R11, R0, 0x41 ;  /* 0x00000041000b7836 */ /* 0x000fe40000000000 */
[----:B------:R-:W-:Y:S02]  /*2460*/  IMAD.MOV R5, RZ, RZ, -R5 ;  /* 0x000000ffff057224 */ /* 0x000fe400078e0a05 */
[----:B-1----:R-:W-:Y:S01]  /*2470*/  IMAD.HI.U32 R3, R9, R2, RZ ;  /* 0x0000000209037227 */ /* 0x002fe200078e00ff */
[----:B------:R0:W-:Y:S01]  /*2480*/  STL [R1+0xfdc], R11 ;  /* 0x000fdc0b01007387 */ /* 0x0001e20000100800 */
[----:B------:R-:W-:Y:S02]  /*2490*/  IABS R70, R11 ;  /* 0x0000000b00467213 */ /* 0x000fe40000000000 */
[----:B------:R-:W-:-:S02]  /*24a0*/  IMAD.MOV R3, RZ, RZ, -R3 ;  /* 0x000000ffff037224 */ /* 0x000fc400078e0a03 */
[C---:B------:R-:W-:Y:S02]  /*24b0*/  IMAD R6, R8.reuse, R7, R6 ;  /* 0x0000000708067224 */ /* 0x040fe400078e0206 */
[C---:B------:R-:W-:Y:S02]  /*24c0*/  IMAD R5, R8.reuse, R5, R4 ;  /* 0x0000000508057224 */ /* 0x040fe400078e0204 */
[----:B------:R-:W-:Y:S01]  /*24d0*/  IMAD R2, R8, R3, R2 ;  /* 0x0000000308027224 */ /* 0x000fe200078e0202 */
[----:B------:R1:W-:Y:S01]  /*24e0*/  STL [R1+0xd4], R6 ;  /* 0x0000d40601007387 */ /* 0x0003e20000100800 */
[C---:B------:R-:W-:Y:S02]  /*24f0*/  VIADD R4, R0.reuse, 0x42 ;  /* 0x0000004200047836 */ /* 0x040fe40000000000 */
[C---:B------:R-:W-:Y:S01]  /*2500*/  VIADD R7, R0.reuse, 0x44 ;  /* 0x0000004400077836 */ /* 0x040fe20000000000 */
[----:B------:R2:W-:Y:S01]  /*2510*/  STL [R1+0xe0], R5 ;  /* 0x0000e00501007387 */ /* 0x0005e20000100800 */
[----:B0-----:R-:W-:-:S02]  /*2520*/  VIADD R11, R0, 0x46 ;  /* 0x00000046000b7836 */ /* 0x001fc40000000000 */
[C---:B------:R-:W-:Y:S01]  /*2530*/  VIADD R34, R0.reuse, 0xb8 ;  /* 0x000000b800227836 */ /* 0x040fe20000000000 */
[----:B------:R0:W-:Y:S01]  /*2540*/  STL [R1+0x108], R2 ;  /* 0x0001080201007387 */ /* 0x0001e20000100800 */
[----:B------:R-:W-:Y:S01]  /*2550*/  IABS R3, R7 ;  /* 0x0000000700037213 */ /* 0x000fe20000000000 */
[C---:B-1----:R-:W-:Y:S02]  /*2560*/  VIADD R6, R0.reuse, 0x43 ;  /* 0x0000004300067836 */ /* 0x042fe40000000000 */
[----:B------:R1:W-:Y:S01]  /*2570*/  STL [R1+0xfc4], R4 ;  /* 0x000fc40401007387 */ /* 0x0003e20000100800 */
[----:B------:R-:W-:Y:S01]  /*2580*/  VIADD R33, R0, 0xb9 ;  /* 0x000000b900217836 */ /* 0x000fe20000000000 */
[----:B------:R-:W-:Y:S01]  /*2590*/  IABS R56, R34 ;  /* 0x0000002200387213 */ /* 0x000fe20000000000 */
[----:B--2---:R-:W-:Y:S01]  /*25a0*/  IMAD.HI.U32 R5, R9, R69, RZ ;  /* 0x0000004509057227 */ /* 0x004fe200078e00ff */
[----:B------:R2:W-:Y:S01]  /*25b0*/  STL [R1+0xfc0], R6 ;  /* 0x000fc00601007387 */ /* 0x0005e20000100800 */
[----:B0-----:R-:W-:-:S02]  /*25c0*/  IABS R2, R4 ;  /* 0x0000000400027213 */ /* 0x001fc40000000000 */
[----:B------:R-:W-:Y:S01]  /*25d0*/  IMAD.MOV R5, RZ, RZ, -R5 ;  /* 0x000000ffff057224 */ /* 0x000fe200078e0a05 */
[----:B------:R0:W-:Y:S01]  /*25e0*/  STL [R1+0x1020], R7 ;  /* 0x0010200701007387 */ /* 0x0001e20000100800 */
[----:B------:R-:W-:Y:S01]  /*25f0*/  IABS R57, R33 ;  /* 0x0000002100397213 */ /* 0x000fe20000000000 */
[C---:B-1----:R-:W-:Y:S02]  /*2600*/  IMAD.HI.U32 R4, R9.reuse, R70, RZ ;  /* 0x0000004609047227 */ /* 0x042fe400078e00ff */
[----:B------:R-:W-:Y:S01]  /*2610*/  STL [R1+0xff0], R13 ;  /* 0x000ff00d01007387 */ /* 0x000fe20000100800 */
[----:B--2---:R-:W-:Y:S01]  /*2620*/  IABS R6, R6 ;  /* 0x0000000600067213 */ /* 0x004fe20000000000 */
[C---:B------:R-:W-:Y:S02]  /*2630*/  IMAD.HI.U32 R12, R9.reuse, R2, RZ ;  /* 0x00000002090c7227 */ /* 0x040fe400078e00ff */
[----:B------:R1:W-:Y:S02]  /*2640*/  STL [R1+0xff4], R11 ;  /* 0x000ff40b01007387 */ /* 0x0003e40000100800 */
[----:B0-----:R-:W-:-:S04]  /*2650*/  IMAD.HI.U32 R7, R9, R6, RZ ;  /* 0x0000000609077227 */ /* 0x001fc800078e00ff */
[----:B------:R-:W-:Y:S02]  /*2660*/  IMAD.MOV R12, RZ, RZ, -R12 ;  /* 0x000000ffff0c7224 */ /* 0x000fe400078e0a0c */
[----:B------:R-:W-:Y:S02]  /*2670*/  IMAD.MOV R4, RZ, RZ, -R4 ;  /* 0x000000ffff047224 */ /* 0x000fe400078e0a04 */
[----:B------:R-:W-:Y:S02]  /*2680*/  IMAD.MOV R7, RZ, RZ, -R7 ;  /* 0x000000ffff077224 */ /* 0x000fe400078e0a07 */
[C---:B------:R-:W-:Y:S01]  /*2690*/  IMAD R12, R8.reuse, R12, R2 ;  /* 0x0000000c080c7224 */ /* 0x040fe200078e0202 */
[----:B------:R-:W-:Y:S01]  /*26a0*/  IABS R2, R11 ;  /* 0x0000000b00027213 */ /* 0x000fe20000000000 */
[C---:B------:R-:W-:Y:S01]  /*26b0*/  IMAD R69, R8.reuse, R5, R69 ;  /* 0x0000000508457224 */ /* 0x040fe200078e0245 */
[----:B------:R-:W-:Y:S01]  /*26c0*/  IABS R5, R13 ;  /* 0x0000000d00057213 */ /* 0x000fe20000000000 */
[C---:B------:R-:W-:Y:S01]  /*26d0*/  IMAD R70, R8.reuse, R4, R70 ;  /* 0x0000000408467224 */ /* 0x040fe200078e0246 */
[----:B------:R0:W-:Y:S01]  /*26e0*/  STL [R1+0x110], R12 ;  /* 0x0001100c01007387 */ /* 0x0001e20000100800 */
[----:B------:R-:W-:-:S02]  /*26f0*/  IMAD R6, R8, R7, R6 ;  /* 0x0000000708067224 */ /* 0x000fc400078e0206 */
[----:B------:R-:W-:-:S03]  /*2700*/  IMAD.HI.U32 R4, R9, R3, RZ ;  /* 0x0000000309047227 */ /* 0x000fc600078e00ff */
[----:B------:R2:W-:Y:S01]  /*2710*/  STL [R1+0x12c], R6 ;  /* 0x00012c0601007387 */ /* 0x0005e20000100800 */
[----:B------:R-:W-:Y:S02]  /*2720*/  IMAD.MOV R4, RZ, RZ, -R4 ;  /* 0x000000ffff047224 */ /* 0x000fe400078e0a04 */
[----:B-1----:R-:W-:Y:S02]  /*2730*/  VIADD R11, R0, 0x48 ;  /* 0x00000048000b7836 */ /* 0x002fe40000000000 */
[----:B------:R-:W-:Y:S02]  /*2740*/  IMAD R3, R8, R4, R3 ;  /* 0x0000000408037224 */ /* 0x000fe400078e0203 */
[C---:B0-----:R-:W-:Y:S01]  /*2750*/  VIADD R12, R0.reuse, 0x47 ;  /* 0x00000047000c7836 */ /* 0x041fe20000000000 */
[----:B------:R-:W-:Y:S01]  /*2760*/  IABS R71, R11 ;  /* 0x0000000b00477213 */ /* 0x000fe20000000000 */
[C---:B------:R-:W-:Y:S01]  /*2770*/  IMAD.HI.U32 R4, R9.reuse, R2, RZ ;  /* 0x0000000209047227 */ /* 0x040fe200078e00ff */
[----:B------:R0:W-:Y:S03]  /*2780*/  STL [R1+0x144], R3 ;  /* 0x0001440301007387 */ /* 0x0001e60000100800 */
[----:B--2---:R-:W-:Y:S01]  /*2790*/  IMAD.HI.U32 R6, R9, R5, RZ ;  /* 0x0000000509067227 */ /* 0x004fe200078e00ff */
[----:B------:R-:W-:Y:S03]  /*27a0*/  STL [R1+0xfcc], R12 ;  /* 0x000fcc0c01007387 */ /* 0x000fe60000100800 */
[----:B------:R-:W-:Y:S01]  /*27b0*/  IMAD.MOV R6, RZ, RZ, -R6 ;  /* 0x000000ffff067224 */ /* 0x000fe200078e0a06 */
[----:B------:R-:W-:Y:S01]  /*27c0*/  STL [R1+0xfc8], R11 ;  /* 0x000fc80b01007387 */ /* 0x000fe20000100800 */
[----:B------:R-:W-:Y:S01]  /*27d0*/  VIADD R7, R0, 0x49 ;  /* 0x0000004900077836 */ /* 0x000fe20000000000 */
[----:B0-----:R-:W-:Y:S01]  /*27e0*/  IABS R3, R12 ;  /* 0x0000000c00037213 */ /* 0x001fe20000000000 */
[----:B------:R-:W-:-:S02]  /*27f0*/  IMAD R5, R8, R6, R5 ;  /* 0x0000000608057224 */ /* 0x000fc400078e0205 */
[----:B------:R-:W-:Y:S01]  /*2800*/  IMAD.MOV R4, RZ, RZ, -R4 ;  /* 0x000000ffff047224 */ /* 0x000fe200078e0a04 */
[----:B------:R0:W-:Y:S01]  /*2810*/  STL [R1+0x1008], R7 ;  /* 0x0010080701007387 */ /* 0x0001e20000100800 */
[----:B------:R-:W-:Y:S01]  /*2820*/  VIADD R6, R0, 0x4a ;  /* 0x0000004a00067836 */ /* 0x000fe20000000000 */
[----:B------:R-:W-:Y:S01]  /*2830*/  IABS R72, R7 ;  /* 0x0000000700487213 */ /* 0x000fe20000000000 */
[----:B------:R-:W-:Y:S01]  /*2840*/  IMAD R2, R8, R4, R2 ;  /* 0x0000000408027224 */ /* 0x000fe200078e0202 */
[----:B------:R1:W-:Y:S01]  /*2850*/  STL [R1+0x160], R5 ;  /* 0x0001600501007387 */ /* 0x0003e20000100800 */
[----:B------:R-:W-:-:S03]  /*2860*/  IMAD.HI.U32 R4, R9, R71, RZ ;  /* 0x0000004709047227 */ /* 0x000fc600078e00ff */
[----:B------:R2:W-:Y:S01]  /*2870*/  STL [R1+0x164], R2 ;  /* 0x0001640201007387 */ /* 0x0005e20000100800 */
[----:B------:R-:W-:Y:S02]  /*2880*/  IMAD.MOV R4, RZ, RZ, -R4 ;  /* 0x000000ffff047224 */ /* 0x000fe400078e0a04 */
[----:B0-----:R-:W-:Y:S01]  /*2890*/  VIADD R7, R0, 0x4b ;  /* 0x0000004b00077836 */ /* 0x001fe20000000000 */
[----:B------:R0:W-:Y:S01]  /*28a0*/  STL [R1+0xfec], R6 ;  /* 0x000fec0601007387 */ /* 0x0001e20000100800 */
[----:B------:R-:W-:Y:S02]  /*28b0*/  IMAD R71, R8, R4, R71 ;  /* 0x0000000408477224 */ /* 0x000fe400078e0247 */
[----:B-1----:R-:W-:Y:S01]  /*28c0*/  IMAD.HI.U32 R5, R9, R3, RZ ;  /* 0x0000000309057227 */ /* 0x002fe200078e00ff */
[----:B------:R1:W-:Y:S03]  /*28d0*/  STL [R1+0xfe8], R7 ;  /* 0x000fe80701007387 */ /* 0x0003e60000100800 */
[----:B------:R-:W-:-:S02]  /*28e0*/  IMAD.MOV R5, RZ, RZ, -R5 ;  /* 0x000000ffff057224 */ /* 0x000fc400078e0a05 */
[----:B--2---:R-:W-:Y:S01]  /*28f0*/  IMAD.HI.U32 R2, R9, R72, RZ ;  /* 0x0000004809027227 */ /* 0x004fe200078e00ff */
[----:B0-----:R-:W-:-:S03]  /*2900*/  IABS R6, R6 ;  /* 0x0000000600067213 */ /* 0x001fc60000000000 */
[----:B------:R-:W-:Y:S01]  /*2910*/  IMAD R5, R8, R5, R3 ;  /* 0x0000000508057224 */ /* 0x000fe200078e0203 */
[----:B------:R-:W-:Y:S01]  /*2920*/  IABS R3, R7 ;  /* 0x0000000700037213 */ /* 0x000fe20000000000 */
[----:B------:R-:W-:-:S03]  /*2930*/  IMAD.HI.U32 R12, R9, R6, RZ ;  /* 0x00000006090c7227 */ /* 0x000fc600078e00ff */
[----:B------:R0:W-:Y:S01]  /*2940*/  STL [R1+0x18c], R5 ;  /* 0x00018c0501007387 */ /* 0x0001e20000100800 */
[C---:B-1----:R-:W-:Y:S02]  /*2950*/  VIADD R7, R0.reuse, 0x4c ;  /* 0x0000004c00077836 */ /* 0x042fe40000000000 */
[----:B------:R-:W-:Y:S02]  /*2960*/  IMAD.MOV R12, RZ, RZ, -R12 ;  /* 0x000000ffff0c7224 */ /* 0x000fe400078e0a0c */
[----:B------:R-:W-:Y:S01]  /*2970*/  IMAD.MOV R2, RZ, RZ, -R2 ;  /* 0x000000ffff027224 */ /* 0x000fe200078e0a02 */
[----:B------:R1:W-:Y:S01]  /*2980*/  STL [R1+0x102c], R7 ;  /* 0x00102c0701007387 */ /* 0x0003e20000100800 */
[----:B------:R-:W-:Y:S02]  /*2990*/  VIADD R11, R0, 0x4e ;  /* 0x0000004e000b7836 */ /* 0x000fe40000000000 */
[----:B------:R-:W-:-:S04]  /*29a0*/  IMAD.HI.U32 R4, R9, R3, RZ ;  /* 0x0000000309047227 */ /* 0x000fc800078e00ff */
[----:B0-----:R-:W-:Y:S02]  /*29b0*/  VIADD R5, R0, 0x4d ;  /* 0x0000004d00057836 */ /* 0x001fe40000000000 */
[C---:B------:R-:W-:Y:S01]  /*29c0*/  IMAD R6, R8.reuse, R12, R6 ;  /* 0x0000000c08067224 */ /* 0x040fe200078e0206 */
[----:B-1----:R-:W-:Y:S01]  /*29d0*/  IABS R7, R7 ;  /* 0x0000000700077213 */ /* 0x002fe20000000000 */
[----:B------:R-:W-:Y:S01]  /*29e0*/  IMAD R72, R8, R2, R72 ;  /* 0x0000000208487224 */ /* 0x000fe200078e0248 */
[----:B------:R0:W-:Y:S01]  /*29f0*/  STL [R1+0x101c], R5 ;  /* 0x00101c0501007387 */ /* 0x0001e20000100800 */
[----:B------:R-:W-:Y:S01]  /*2a00*/  IABS R2, R11 ;  /* 0x0000000b00027213 */ /* 0x000fe20000000000 */
[----:B------:R-:W-:Y:S02]  /*2a10*/  IMAD.MOV R4, RZ, RZ, -R4 ;  /* 0x000000ffff047224 */ /* 0x000fe400078e0a04 */
[----:B------:R-:W-:Y:S01]  /*2a20*/  STL [R1+0x1034], R11 ;  /* 0x0010340b01007387 */ /* 0x000fe20000100800 */
[----:B------:R-:W-:-:S03]  /*2a30*/  IMAD.HI.U32 R12, R9, R7, RZ ;  /* 0x00000007090c7227 */ /* 0x000fc600078e00ff */
[----:B------:R1:W-:Y:S01]  /*2a40*/  STL [R1+0x198], R6 ;  /* 0x0001980601007387 */ /* 0x0003e20000100800 */
[----:B------:R-:W-:Y:S01]  /*2a50*/  IMAD R3, R8, R4, R3 ;  /* 0x0000000408037224 */ /* 0x000fe200078e0203 */
[----:B0-----:R-:W-:Y:S01]  /*2a60*/  IABS R5, R5 ;  /* 0x0000000500057213 */ /* 0x001fe20000000000 */
[----:B------:R-:W-:-:S03]  /*2a70*/  IMAD.HI.U32 R4, R9, R2, RZ ;  /* 0x0000000209047227 */ /* 0x000fc600078e00ff */
[----:B------:R0:W-:Y:S01]  /*2a80*/  STL [R1+0x2b0], R3 ;  /* 0x0002b00301007387 */ /* 0x0001e20000100800 */
[C---:B------:R-:W-:Y:S02]  /*2a90*/  VIADD R13, R0.reuse, 0x4f ;  /* 0x0000004f000d7836 */ /* 0x040fe40000000000 */
[----:B------:R-:W-:Y:S02]  /*2aa0*/  IMAD.MOV R12, RZ, RZ, -R12 ;  /* 0x000000ffff0c7224 */ /* 0x000fe400078e0a0c */
[----:B-1----:R-:W-:Y:S01]  /*2ab0*/  IMAD.HI.U32 R6, R9, R5, RZ ;  /* 0x0000000509067227 */ /* 0x002fe200078e00ff */
[----:B------:R-:W-:Y:S03]  /*2ac0*/  STL [R1+0x1004], R13 ;  /* 0x0010040d01007387 */ /* 0x000fe60000100800 */
[----:B------:R-:W-:Y:S01]  /*2ad0*/  VIADD R11, R0, 0x50 ;  /* 0x00000050000b7836 */ /* 0x000fe20000000000 */
[----:B0-----:R-:W-:Y:S01]  /*2ae0*/  IABS R3, R13 ;  /* 0x0000000d00037213 */ /* 0x001fe20000000000 */
[----:B------:R-:W-:-:S02]  /*2af0*/  IMAD.MOV R6, RZ, RZ, -R6 ;  /* 0x000000ffff067224 */ /* 0x000fc400078e0a06 */
[----:B------:R-:W-:Y:S01]  /*2b00*/  IMAD.MOV R4, RZ, RZ, -R4 ;  /* 0x000000ffff047224 */ /* 0x000fe200078e0a04 */
[----:B------:R0:W-:Y:S01]  /*2b10*/  STL [R1+0x1000], R11 ;  /* 0x0010000b01007387 */ /* 0x0001e20000100800 */
[C---:B------:R-:W-:Y:S01]  /*2b20*/  IMAD R7, R8.reuse, R12, R7 ;  /* 0x0000000c08077224 */ /* 0x040fe200078e0207 */
[----:B------:R-:W-:Y:S01]  /*2b30*/  IABS R73, R11 ;  /* 0x0000000b00497213 */ /* 0x000fe20000000000 */
        /* <DEDUP_REMOVED lines=9> */
[C---:B------:R-:W-:Y:S01]  /*2bd0*/  VIADD R31, R0.reuse, 0xc1 ;  /* 0x000000c1001f7836 */ /* 0x040fe20000000000 */
[----:B------:R-:W-:Y:S01]  /*2be0*/  IABS R74, R11 ;  /* 0x0000000b004a7213 */ /* 0x000fe20000000000 */
[----:B-1----:R-:W-:Y:S01]  /*2bf0*/  VIADD R7, R0, 0x53 ;  /* 0x0000005300077836 */ /* 0x002fe20000000000 */
[----:B------:R-:W-:Y:S01]  /*2c00*/  STL [R1+0x1010], R11 ;  /* 0x0010100b01007387 */ /* 0x000fe20000100800 */
[----:B------:R-:W-:Y:S01]  /*2c10*/  IABS R58, R32 ;  /* 0x00000020003a7213 */ /* 0x000fe20000000000 */
[C---:B--2---:R-:W-:Y:S01]  /*2c20*/  IMAD.HI.U32 R5, R9.reuse, R3, RZ ;  /* 0x0000000309057227 */ /* 0x044fe200078e00ff */
[----:B------:R-:W-:Y:S01]  /*2c30*/  IABS R59, R31 ;  /* 0x0000001f003b7213 */ /* 0x000fe20000000000 */
[----:B------:R1:W-:Y:S01]  /*2c40*/  STL [R1+0x1018], R6 ;  /* 0x0010180601007387 */ /* 0x0003e20000100800 */
[----:B------:R-:W-:Y:S01]  /*2c50*/  IABS R4, R7 ;  /* 0x0000000700047213 */ /* 0x000fe20000000000 */
[----:B0-----:R-:W-:-:S02]  /*2c60*/  IMAD.HI.U32 R2, R9, R73, RZ ;  /* 0x0000004909027227 */ /* 0x001fc400078e00ff */
[----:B------:R0:W-:Y:S02]  /*2c70*/  STL [R1+0x1028], R7 ;  /* 0x0010280701007387 */ /* 0x0001e40000100800 */
[----:B------:R-:W-:Y:S02]  /*2c80*/  IMAD.MOV R5, RZ, RZ, -R5 ;  /* 0x000000ffff057224 */ /* 0x000fe400078e0a05 */
[----:B------:R-:W-:Y:S01]  /*2c90*/  IMAD.MOV R2, RZ, RZ, -R2 ;  /* 0x000000ffff027224 */ /* 0x000fe200078e0a02 */
[----:B-1----:R-:W-:Y:S01]  /*2ca0*/  IABS R6, R6 ;  /* 0x0000000600067213 */ /* 0x002fe20000000000 */
[----:B------:R-:W-:Y:S02]  /*2cb0*/  IMAD R3, R8, R5, R3 ;  /* 0x0000000508037224 */ /* 0x000fe400078e0203 */
[----:B------:R-:W-:Y:S02]  /*2cc0*/  VIADD R11, R0, 0x55 ;  /* 0x00000055000b7836 */ /* 0x000fe40000000000 */
[C---:B0-----:R-:W-:Y:S01]  /*2cd0*/  IMAD.HI.U32 R7, R9.reuse, R6, RZ ;  /* 0x0000000609077227 */ /* 0x041fe200078e00ff */
[----:B------:R0:W-:Y:S03]  /*2ce0*/  STL [R1+0x514], R3 ;  /* 0x0005140301007387 */ /* 0x0001e60000100800 */
[----:B------:R-:W-:Y:S01]  /*2cf0*/  IMAD.MOV R7, RZ, RZ, -R7 ;  /* 0x000000ffff077224 */ /* 0x000fe200078e0a07 */
[----:B------:R1:W-:Y:S01]  /*2d00*/  STL [R1+0x1068], R12 ;  /* 0x0010680c01007387 */ /* 0x0003e20000100800 */
[C---:B------:R-:W-:Y:S01]  /*2d10*/  IMAD R73, R8.reuse, R2, R73 ;  /* 0x0000000208497224 */ /* 0x040fe200078e0249 */
[----:B------:R-:W-:Y:S01]  /*2d20*/  IABS R2, R12 ;  /* 0x0000000c00027213 */ /* 0x000fe20000000000 */
[----:B------:R-:W-:Y:S01]  /*2d30*/  IMAD.HI.U32 R5, R9, R4, RZ ;  /* 0x0000000409057227 */ /* 0x000fe200078e00ff */
[----:B------:R-:W-:Y:S03]  /*2d40*/  STL [R1+0x1060], R11 ;  /* 0x0010600b01007387 */ /* 0x000fe60000100800 */
[----:B------:R-:W-:-:S02]  /*2d50*/  IMAD R6, R8, R7, R6 ;  /* 0x0000000708067224 */ /* 0x000fc400078e0206 */
[----:B0-----:R-:W-:-:S03]  /*2d60*/  IMAD.HI.U32 R3, R9, R74, RZ ;  /* 0x0000004a09037227 */ /* 0x001fc600078e00ff */
[----:B------:R0:W-:Y:S01]  /*2d70*/  STL [R1+0x51c], R6 ;  /* 0x00051c0601007387 */ /* 0x0001e20000100800 */
[----:B------:R-:W-:Y:S02]  /*2d80*/  IMAD.MOV R5, RZ, RZ, -R5 ;  /* 0x000000ffff057224 */ /* 0x000fe400078e0a05 */
[----:B------:R-:W-:Y:S02]  /*2d90*/  IMAD.MOV R3, RZ, RZ, -R3 ;  /* 0x000000ffff037224 */ /* 0x000fe400078e0a03 */
[----:B------:R-:W-:Y:S02]  /*2da0*/  IMAD R4, R8, R5, R4 ;  /* 0x0000000508047224 */ /* 0x000fe400078e0204 */
[----:B-1----:R-:W-:Y:S02]  /*2db0*/  VIADD R12, R0, 0x56 ;  /* 0x00000056000c7836 */ /* 0x002fe40000000000 */
[----:B------:R-:W-:Y:S01]  /*2dc0*/  IMAD R74, R8, R3, R74 ;  /* 0x00000003084a7224 */ /* 0x000fe200078e024a */
[----:B------:R-:W-:Y:S01]  /*2dd0*/  IABS R3, R11 ;  /* 0x0000000b00037213 */ /* 0x000fe20000000000 */
[----:B0-----:R-:W-:Y:S01]  /*2de0*/  IMAD.HI.U32 R6, R9, R2, RZ ;  /* 0x0000000209067227 */ /* 0x001fe200078e00ff */
[----:B------:R0:W-:Y:S01]  /*2df0*/  STL [R1+0x520], R4 ;  /* 0x0005200401007387 */ /* 0x0001e20000100800 */
[----:B------:R-:W-:-:S02]  /*2e00*/  IABS R5, R12 ;  /* 0x0000000c00057213 */ /* 0x000fc40000000000 */
[C---:B------:R-:W-:Y:S01]  /*2e10*/  VIADD R7, R0.reuse, 0x57 ;  /* 0x0000005700077836 */ /* 0x040fe20000000000 */
[----:B------:R1:W-:Y:S01]  /*2e20*/  STL [R1+0x1038], R12 ;  /* 0x0010380c01007387 */ /* 0x0003e20000100800 */
[----:B------:R-:W-:Y:S02]  /*2e30*/  IMAD.MOV R6, RZ, RZ, -R6 ;  /* 0x000000ffff067224 */ /* 0x000fe400078e0a06 */
[----:B------:R-:W-:Y:S01]  /*2e40*/  VIADD R11, R0, 0x58 ;  /* 0x00000058000b7836 */ /* 0x000fe20000000000 */
[----:B------:R2:W-:Y:S01]  /*2e50*/  STL [R1+0x1040], R7 ;  /* 0x0010400701007387 */ /* 0x0005e20000100800 */
[----:B------:R-:W-:Y:S02]  /*2e60*/  IMAD R6, R8, R6, R2 ;  /* 0x0000000608067224 */ /* 0x000fe400078e0202 */
[----:B0-----:R-:W-:Y:S01]  /*2e70*/  IMAD.HI.U32 R4, R9, R3, RZ ;  /* 0x0000000309047227 */ /* 0x001fe200078e00ff */
[----:B------:R0:W-:Y:S01]  /*2e80*/  STL [R1+0x104c], R11 ;  /* 0x00104c0b01007387 */ /* 0x0001e20000100800 */
[----:B------:R-:W-:-:S02]  /*2e90*/  IABS R75, R11 ;  /* 0x0000000b004b7213 */ /* 0x000fc40000000000 */
[----:B------:R-:W-:Y:S01]  /*2ea0*/  IMAD.MOV R4, RZ, RZ, -R4 ;  /* 0x000000ffff047224 */ /* 0x000fe200078e0a04 */
[----:B------:R3:W-:Y:S01]  /*2eb0*/  STL [R1+0x53c], R6 ;  /* 0x00053c0601007387 */ /* 0x0007e20000100800 */
[----:B-1----:R-:W-:Y:S01]  /*2ec0*/  VIADD R12, R0, 0x5c ;  /* 0x0000005c000c7836 */ /* 0x002fe20000000000 */
[----:B--2---:R-:W-:Y:S01]  /*2ed0*/  IABS R7, R7 ;  /* 0x0000000700077213 */ /* 0x004fe20000000000 */
[----:B------:R-:W-:Y:S02]  /*2ee0*/  IMAD R4, R8, R4, R3 ;  /* 0x0000000408047224 */ /* 0x000fe400078e0203 */
[C---:B------:R-:W-:Y:S02]  /*2ef0*/  VIADD R30, R0.reuse, 0xc8 ;  /* 0x000000c8001e7836 */ /* 0x040fe40000000000 */
[----:B------:R-:W-:Y:S01]  /*2f00*/  IMAD.MOV.U32 R2, RZ, RZ, R7 ;  /* 0x000000ffff027224 */ /* 0x000fe200078e0007 */
[----:B------:R1:W-:Y:S01]  /*2f10*/  STL [R1+0x544], R4 ;  /* 0x0005440401007387 */ /* 0x0003e20000100800 */
[----:B0-----:R-:W-:Y:S01]  /*2f20*/  VIADD R11, R0, 0x59 ;  /* 0x00000059000b7836 */ /* 0x001fe20000000000 */
[----:B------:R-:W-:Y:S01]  /*2f30*/  IABS R60, R30 ;  /* 0x0000001e003c7213 */ /* 0x000fe20000000000 */
[----:B---3--:R-:W-:-:S03]  /*2f40*/  IMAD.HI.U32 R6, R9, R5, RZ ;  /* 0x0000000509067227 */ /* 0x008fc600078e00ff */
[----:B------:R-:W-:Y:S01]  /*2f50*/  STL [R1+0x1058], R11 ;  /* 0x0010580b01007387 */ /* 0x000fe20000100800 */
[----:B------:R-:W-:Y:S01]  /*2f60*/  IMAD.MOV R6, RZ, RZ, -R6 ;  /* 0x000000ffff067224 */ /* 0x000fe200078e0a06 */
[----:B------:R-:W-:Y:S01]  /*2f70*/  IABS R80, R11 ;  /* 0x0000000b00507213 */ /* 0x000fe20000000000 */
[----:B------:R-:W-:-:S04]  /*2f80*/  IMAD.HI.U32 R3, R9, R2, RZ ;  /* 0x0000000209037227 */ /* 0x000fc800078e00ff */
[----:B------:R-:W-:Y:S02]  /*2f90*/  VIADD R7, R0, 0x5a ;  /* 0x0000005a00077836 */ /* 0x000fe40000000000 */
[C---:B------:R-:W-:Y:S02]  /*2fa0*/  IMAD R6, R8.reuse, R6, R5 ;  /* 0x0000000608067224 */ /* 0x040fe400078e0205 */
[----:B------:R-:W-:Y:S01]  /*2fb0*/  IMAD.MOV R3, RZ, RZ, -R3 ;  /* 0x000000ffff037224 */ /* 0x000fe200078e0a03 */
[----:B------:R0:W-:Y:S01]  /*2fc0*/  STL [R1+0x105c], R7 ;  /* 0x00105c0701007387 */ /* 0x0001e20000100800 */
[----:B------:R-:W-:Y:S01]  /*2fd0*/  IABS R5, R7 ;  /* 0x0000000700057213 */ /* 0x000fe20000000000 */
[----:B-1----:R-:W-:Y:S02]  /*2fe0*/  IMAD.HI.U32 R4, R9, R75, RZ ;  /* 0x0000004b09047227 */ /* 0x002fe400078e00ff */
[----:B------:R1:W-:Y:S02]  /*2ff0*/  STL [R1+0x54c], R6 ;  /* 0x00054c0601007387 */ /* 0x0003e40000100800 */
[----:B------:R-:W-:-:S02]  /*3000*/  IMAD R2, R8, R3, R2 ;  /* 0x0000000308027224 */ /* 0x000fc400078e0202 */
[----:B------:R-:W-:Y:S02]  /*3010*/  IMAD.MOV R4, RZ, RZ, -R4 ;  /* 0x000000ffff047224 */ /* 0x000fe400078e0a04 */
[C---:B0-----:R-:W-:Y:S01]  /*3020*/  IMAD.HI.U32 R7, R9.reuse, R80, RZ ;  /* 0x0000005009077227 */ /* 0x041fe200078e00ff */
[----:B------:R0:W-:Y:S03]  /*3030*/  STL [R1+0x554], R2 ;  /* 0x0005540201007387 */ /* 0x0001e60000100800 */
[C---:B-1----:R-:W-:Y:S02]  /*3040*/  VIADD R6, R0.reuse, 0x5b ;  /* 0x0000005b00067836 */ /* 0x042fe40000000000 */
[----:B------:R-:W-:Y:S02]  /*3050*/  VIADD R11, R0, 0x5d ;  /* 0x0000005d000b7836 */ /* 0x000fe40000000000 */
[----:B------:R-:W-:Y:S01]  /*3060*/  IMAD.MOV R7, RZ, RZ, -R7 ;  /* 0x000000ffff077224 */ /* 0x000fe200078e0a07 */
[----:B------:R1:W-:Y:S01]  /*3070*/  STL [R1+0x1030], R6 ;  /* 0x0010300601007387 */ /* 0x0003e20000100800 */
[C---:B------:R-:W-:Y:S01]  /*3080*/  IMAD R75, R8.reuse, R4, R75 ;  /* 0x00000004084b7224 */ /* 0x040fe200078e024b */
[----:B0-----:R-:W-:Y:S01]  /*3090*/  IABS R2, R6 ;  /* 0x0000000600027213 */ /* 0x001fe20000000000 */
[----:B------:R-:W-:Y:S01]  /*30a0*/  IMAD R80, R8, R7, R80 ;  /* 0x0000000708507224 */ /* 0x000fe200078e0250 */
[----:B------:R-:W-:Y:S01]  /*30b0*/  IABS R4, R12 ;  /* 0x0000000c00047213 */ /* 0x000fe20000000000 */
[----:B------:R0:W-:Y:S01]  /*30c0*/  STL [R1+0x10a4], R12 ;  /* 0x0010a40c01007387 */ /* 0x0001e20000100800 */
[----:B------:R-:W-:Y:S01]  /*30d0*/  IABS R3, R11 ;  /* 0x0000000b00037213 */ /* 0x000fe20000000000 */
[----:B------:R-:W-:-:S02]  /*30e0*/  IMAD.HI.U32 R7, R9, R2, RZ ;  /* 0x0000000209077227 */ /* 0x000fc400078e00ff */
[----:B------:R2:W-:Y:S02]  /*30f0*/  STL [R1+0x10a0], R11 ;  /* 0x0010a00b01007387 */ /* 0x0005e40000100800 */
[----:B-1----:R-:W-:-:S04]  /*3100*/  IMAD.HI.U32 R6, R9, R5, RZ ;  /* 0x0000000509067227 */ /* 0x002fc800078e00ff */
[----:B------:R-:W-:Y:S02]  /*3110*/  IMAD.MOV R6, RZ, RZ, -R6 ;  /* 0x000000ffff067224 */ /* 0x000fe400078e0a06 */
[----:B0-----:R-:W-:Y:S02]  /*3120*/  VIADD R12, R0, 0x5e ;  /* 0x0000005e000c7836 */ /* 0x001fe40000000000 */
[----:B------:R-:W-:Y:S02]  /*3130*/  IMAD R6, R8, R6, R5 ;  /* 0x0000000608067224 */ /* 0x000fe400078e0205 */
[----:B------:R-:W-:-:S03]  /*3140*/  IMAD.HI.U32 R5, R9, R4, RZ ;  /* 0x0000000409057227 */ /* 0x000fc600078e00ff */
[----:B------:R0:W-:Y:S01]  /*3150*/  STL [R1+0x560], R6 ;  /* 0x0005600601007387 */ /* 0x0001e20000100800 */
[----:B------:R-:W-:Y:S02]  /*3160*/  IMAD.MOV R7, RZ, RZ, -R7 ;  /* 0x000000ffff077224 */ /* 0x000fe400078e0a07 */
[----:B--2---:R-:W-:Y:S01]  /*3170*/  VIADD R11, R0, 0x5f ;  /* 0x0000005f000b7836 */ /* 0x004fe20000000000 */
[----:B------:R1:W-:Y:S01]  /*3180*/  STL [R1+0x1078], R12 ;  /* 0x0010780c01007387 */ /* 0x0003e20000100800 */
[----:B------:R-:W-:Y:S02]  /*3190*/  IMAD.MOV R5, RZ, RZ, -R5 ;  /* 0x000000ffff057224 */ /* 0x000fe400078e0a05 */
[----:B------:R-:W-:Y:S01]  /*31a0*/  IMAD R13, R8, R7, R2 ;  /* 0x00000007080d7224 */ /* 0x000fe200078e0202 */
[----:B------:R2:W-:Y:S01]  /*31b0*/  STL [R1+0x107c], R11 ;  /* 0x00107c0b01007387 */ /* 0x0005e20000100800 */
[----:B------:R-:W-:Y:S01]  /*31c0*/  IABS R7, R11 ;  /* 0x0000000b00077213 */ /* 0x000fe20000000000 */
[----:B0-----:R-:W-:-:S02]  /*31d0*/  IMAD.HI.U32 R6, R9, R3, RZ ;  /* 0x0000000309067227 */ /* 0x001fc400078e00ff */
[----:B------:R-:W-:Y:S02]  /*31e0*/  STL [R1+0x55c], R13 ;  /* 0x00055c0d01007387 */ /* 0x000fe40000100800 */
[----:B------:R-:W-:Y:S01]  /*31f0*/  IMAD.MOV R6, RZ, RZ, -R6 ;  /* 0x000000ffff067224 */ /* 0x000fe200078e0a06 */
[----:B-1----:R-:W-:Y:S01]  /*3200*/  IABS R12, R12 ;  /* 0x0000000c000c7213 */ /* 0x002fe20000000000 */
[----:B------:R-:W-:Y:S02]  /*3210*/  VIADD R29, R0, 0xc9 ;  /* 0x000000c9001d7836 */ /* 0x000fe40000000000 */
[C---:B--2---:R-:W-:Y:S02]  /*3220*/  IMAD R11, R8.reuse, R5, R4 ;  /* 0x00000005080b7224 */ /* 0x044fe400078e0204 */
[----:B------:R-:W-:Y:S01]  /*3230*/  IMAD R5, R8, R6, R3 ;  /* 0x0000000608057224 */ /* 0x000fe200078e0203 */
[----:B------:R-:W-:Y:S01]  /*3240*/  IABS R61, R29 ;  /* 0x0000001d003d7213 */ /* 0x000fe20000000000 */
[----:B------:R-:W-:Y:S01]  /*3250*/  IMAD.MOV.U32 R2, RZ, RZ, R12 ;  /* 0x000000ffff027224 */ /* 0x000fe200078e000c */
[----:B------:R0:W-:Y:S01]  /*3260*/  STL [R1+0x580], R11 ;  /* 0x0005800b01007387 */ /* 0x0001e20000100800 */
[----:B------:R-:W-:-:S02]  /*3270*/  VIADD R4, R0, 0x60 ;  /* 0x0000006000047836 */ /* 0x000fc40000000000 */
[----:B------:R-:W-:Y:S01]  /*3280*/  IMAD.HI.U32 R6, R9, R2, RZ ;  /* 0x0000000209067227 */ /* 0x000fe200078e00ff */
[----:B------:R1:W-:Y:S02]  /*3290*/  STL [R1+0x57c], R5 ;  /* 0x00057c0501007387 */ /* 0x0003e40000100800 */
[----:B------:R-:W-:Y:S01]  /*32a0*/  IABS R76, R4 ;  /* 0x00000004004c7213 */ /* 0x000fe20000000000 */
[----:B------:R-:W-:Y:S01]  /*32b0*/  IMAD.MOV.U32 R3, RZ, RZ, R7 ;  /* 0x000000ffff037224 */ /* 0x000fe200078e0007 */
[----:B------:R2:W-:Y:S01]  /*32c0*/  STL [R1+0x1050], R4 ;  /* 0x0010500401007387 */ /* 0x0005e20000100800 */
[----:B------:R-:W-:Y:S02]  /*32d0*/  IMAD.MOV R6, RZ, RZ, -R6 ;  /* 0x000000ffff067224 */ /* 0x000fe400078e0a06 */
[----:B0-----:R-:W-:Y:S02]  /*32e0*/  VIADD R11, R0, 0x61 ;  /* 0x00000061000b7836 */ /* 0x001fe40000000000 */
[----:B------:R-:W-:-:S02]  /*32f0*/  IMAD R6, R8, R6, R2 ;  /* 0x0000000608067224 */ /* 0x000fc400078e0202 */
[C---:B-1----:R-:W-:Y:S01]  /*3300*/  VIADD R5, R0.reuse, 0x62 ;  /* 0x0000006200057836 */ /* 0x042fe20000000000 */
[----:B------:R0:W-:Y:S01]  /*3310*/  STL [R1+0x1090], R11 ;  /* 0x0010900b01007387 */ /* 0x0001e20000100800 */
[----:B------:R-:W-:Y:S01]  /*3320*/  IABS R77, R11 ;  /* 0x0000000b004d7213 */ /* 0x000fe20000000000 */
[----:B--2---:R-:W-:Y:S02]  /*3330*/  IMAD.HI.U32 R4, R9, R3, RZ ;  /* 0x0000000309047227 */ /* 0x004fe400078e00ff */
[----:B------:R1:W-:Y:S02]  /*3340*/  STL [R1+0x109c], R5 ;  /* 0x00109c0501007387 */ /* 0x0003e40000100800 */
[----:B------:R-:W-:Y:S02]  /*3350*/  IMAD.MOV R4, RZ, RZ, -R4 ;  /* 0x000000ffff047224 */ /* 0x000fe400078e0a04 */
[----:B------:R2:W-:Y:S01]  /*3360*/  STL [R1+0x58c], R6 ;  /* 0x00058c0601007387 */ /* 0x0005e20000100800 */
[----:B------:R-:W-:-:S02]  /*3370*/  VIADD R7, R0, 0x64 ;  /* 0x0000006400077836 */ /* 0x000fc40000000000 */
[----:B------:R-:W-:Y:S02]  /*3380*/  IMAD R3, R8, R4, R3 ;  /* 0x0000000408037224 */ /* 0x000fe400078e0203 */
[C---:B0-----:R-:W-:Y:S01]  /*3390*/  VIADD R11, R0.reuse, 0x63 ;  /* 0x00000063000b7836 */ /* 0x041fe20000000000 */
[----:B-1----:R-:W-:Y:S01]  /*33a0*/  IABS R5, R5 ;  /* 0x0000000500057213 */ /* 0x002fe20000000000 */
[C---:B------:R-:W-:Y:S01]  /*33b0*/  VIADD R12, R0.reuse, 0x66 ;  /* 0x00000066000c7836 */ /* 0x040fe20000000000 */
[----:B------:R0:W-:Y:S01]  /*33c0*/  STL [R1+0x594], R3 ;  /* 0x0005940301007387 */ /* 0x0001e20000100800 */
[----:B------:R-:W-:Y:S02]  /*33d0*/  VIADD R28, R0, 0xd0 ;  /* 0x000000d0001c7836 */ /* 0x000fe40000000000 */
[----:B------:R-:W-:Y:S01]  /*33e0*/  IMAD.MOV.U32 R2, RZ, RZ, R5 ;  /* 0x000000ffff027224 */ /* 0x000fe200078e0005 */
[----:B------:R-:W-:Y:S01]  /*33f0*/  STL [R1+0x1070], R11 ;  /* 0x0010700b01007387 */ /* 0x000fe20000100800 */
[----:B------:R-:W-:Y:S01]  /*3400*/  IMAD.HI.U32 R5, R9, R76, RZ ;  /* 0x0000004c09057227 */ /* 0x000fe200078e00ff */
[----:B------:R-:W-:-:S02]  /*3410*/  IABS R50, R28 ;  /* 0x0000001c00327213 */ /* 0x000fc40000000000 */
[----:B------:R1:W-:Y:S01]  /*3420*/  STL [R1+0x10dc], R7 ;  /* 0x0010dc0701007387 */ /* 0x0003e20000100800 */
[----:B--2---:R-:W-:Y:S01]  /*3430*/  IMAD.HI.U32 R6, R9, R77, RZ ;  /* 0x0000004d09067227 */ /* 0x004fe200078e00ff */
[----:B0-----:R-:W-:-:S03]  /*3440*/  IABS R3, R11 ;  /* 0x0000000b00037213 */ /* 0x001fc60000000000 */
[----:B------:R-:W-:-:S04]  /*3450*/  IMAD.HI.U32 R4, R9, R2, RZ ;  /* 0x0000000209047227 */ /* 0x000fc800078e00ff */
[----:B------:R-:W-:Y:S02]  /*3460*/  IMAD.MOV R5, RZ, RZ, -R5 ;  /* 0x000000ffff057224 */ /* 0x000fe400078e0a05 */
[----:B------:R-:W-:Y:S02]  /*3470*/  IMAD.MOV R6, RZ, RZ, -R6 ;  /* 0x000000ffff067224 */ /* 0x000fe400078e0a06 */
[----:B------:R-:W-:Y:S02]  /*3480*/  IMAD.MOV R4, RZ, RZ, -R4 ;  /* 0x000000ffff047224 */ /* 0x000fe400078e0a04 */
[C---:B------:R-:W-:Y:S01]  /*3490*/  IMAD R76, R8.reuse, R5, R76 ;  /* 0x00000005084c7224 */ /* 0x040fe200078e024c */
[----:B------:R-:W-:Y:S01]  /*34a0*/  IABS R5, R7 ;  /* 0x0000000700057213 */ /* 0x000fe20000000000 */
[C---:B------:R-:W-:Y:S02]  /*34b0*/  IMAD R77, R8.reuse, R6, R77 ;  /* 0x00000006084d7224 */ /* 0x040fe400078e024d */
[----:B------:R-:W-:-:S02]  /*34c0*/  IMAD R2, R8, R4, R2 ;  /* 0x0000000408027224 */ /* 0x000fc400078e0202 */
[C---:B------:R-:W-:Y:S02]  /*34d0*/  VIADD R6, R0.reuse, 0x65 ;  /* 0x0000006500067836 */ /* 0x040fe40000000000 */
[C---:B-1----:R-:W-:Y:S01]  /*34e0*/  IMAD.HI.U32 R7, R9.reuse, R3, RZ ;  /* 0x0000000309077227 */ /* 0x042fe200078e00ff */
[----:B------:R-:W-:Y:S03]  /*34f0*/  STL [R1+0x59c], R2 ;  /* 0x00059c0201007387 */ /* 0x000fe60000100800 */
[----:B------:R-:W-:Y:S01]  /*3500*/  IMAD.MOV.U32 R4, RZ, RZ, R5 ;  /* 0x000000ffff047224 */ /* 0x000fe200078e0005 */
[----:B------:R0:W-:Y:S01]  /*3510*/  STL [R1+0x10b0], R6 ;  /* 0x0010b00601007387 */ /* 0x0001e20000100800 */
[----:B------:R-:W-:Y:S02]  /*3520*/  IMAD.MOV R7, RZ, RZ, -R7 ;  /* 0x000000ffff077224 */ /* 0x000fe400078e0a07 */
[----:B------:R-:W-:Y:S01]  /*3530*/  IMAD.HI.U32 R5, R9, R4, RZ ;  /* 0x0000000409057227 */ /* 0x000fe200078e00ff */
[----:B------:R1:W-:Y:S03]  /*3540*/  STL [R1+0x10b4], R12 ;  /* 0x0010b40c01007387 */ /* 0x0003e60000100800 */
[----:B------:R-:W-:-:S02]  /*3550*/  VIADD R11, R0, 0x67 ;  /* 0x00000067000b7836 */ /* 0x000fc40000000000 */
[----:B------:R-:W-:Y:S01]  /*3560*/  IMAD R7, R8, R7, R3 ;  /* 0x0000000708077224 */ /* 0x000fe200078e0203 */
[----:B0-----:R-:W-:Y:S01]  /*3570*/  IABS R6, R6 ;  /* 0x0000000600067213 */ /* 0x001fe20000000000 */
[----:B------:R-:W-:Y:S01]  /*3580*/  IMAD.MOV R5, RZ, RZ, -R5 ;  /* 0x000000ffff057224 */ /* 0x000fe200078e0a05 */
[----:B------:R-:W-:Y:S01]  /*3590*/  STL [R1+0x10bc], R11 ;  /* 0x0010bc0b01007387 */ /* 0x000fe20000100800 */
[----:B------:R-:W-:Y:S01]  /*35a0*/  IABS R2, R11 ;  /* 0x0000000b00027213 */ /* 0x000fe20000000000 */
[----:B------:R-:W-:Y:S01]  /*35b0*/  VIADD R27, R0, 0xd1 ;  /* 0x000000d1001b7836 */ /* 0x000fe20000000000 */
[----:B-1----:R-:W-:Y:S01]  /*35c0*/  IABS R12, R12 ;  /* 0x0000000c000c7213 */ /* 0x002fe20000000000 */
[----:B------:R0:W-:Y:S01]  /*35d0*/  STL [R1+0x5b4], R7 ;  /* 0x0005b40701007387 */ /* 0x0001e20000100800 */
[----:B------:R-:W-:Y:S02]  /*35e0*/  IMAD R5, R8, R5, R4 ;  /* 0x0000000508057224 */ /* 0x000fe400078e0204 */
[----:B------:R-:W-:-:S02]  /*35f0*/  IMAD R81, R38, 0x80, R22 ;  /* 0x0000008026517824 */ /* 0x000fc400078e0216 */
[----:B------:R-:W-:Y:S01]  /*3600*/  IMAD.MOV.U32 R3, RZ, RZ, R12 ;  /* 0x000000ffff037224 */ /* 0x000fe200078e000c */
[----:B------:R1:W-:Y:S01]  /*3610*/  STL [R1+0x5c0], R5 ;  /* 0x0005c00501007387 */ /* 0x0003e20000100800 */
[----:B------:R-:W-:Y:S01]  /*3620*/  VIADD R12, R0, 0x68 ;  /* 0x00000068000c7836 */ /* 0x000fe20000000000 */
[----:B------:R-:W-:Y:S01]  /*3630*/  IABS R39, R81 ;  /* 0x0000005100277213 */ /* 0x000fe20000000000 */
[----:B------:R-:W-:Y:S01]  /*3640*/  IMAD.HI.U32 R4, R9, R3, RZ ;  /* 0x0000000309047227 */ /* 0x000fe200078e00ff */
[----:B------:R-:W-:Y:S02]  /*3650*/  ISETP.GE.AND P2, PT, R81, RZ, PT ;  /* 0x000000ff5100720c */ /* 0x000fe40003f46270 */
[----:B------:R-:W-:Y:S01]  /*3660*/  STL [R1+0x1088], R12 ;  /* 0x0010880c01007387 */ /* 0x000fe20000100800 */
[----:B0-----:R-:W-:Y:S01]  /*3670*/  IMAD.HI.U32 R7, R9, R6, RZ ;  /* 0x0000000609077227 */ /* 0x001fe200078e00ff */
[----:B------:R-:W-:-:S03]  /*3680*/  IABS R78, R12 ;  /* 0x0000000c004e7213 */ /* 0x000fc60000000000 */
[----:B------:R-:W-:Y:S02]  /*3690*/  IMAD.MOV R7, RZ, RZ, -R7 ;  /* 0x000000ffff077224 */ /* 0x000fe400078e0a07 */
[----:B-1----:R-:W-:-:S04]  /*36a0*/  IMAD.HI.U32 R5, R9, R2, RZ ;  /* 0x0000000209057227 */ /* 0x002fc800078e00ff */
[----:B------:R-:W-:Y:S02]  /*36b0*/  IMAD.MOV R4, RZ, RZ, -R4 ;  /* 0x000000ffff047224 */ /* 0x000fe400078e0a04 */
[----:B------:R-:W-:Y:S02]  /*36c0*/  VIADD R11, R0, 0x69 ;  /* 0x00000069000b7836 */ /* 0x000fe40000000000 */
[C---:B------:R-:W-:Y:S02]  /*36d0*/  IMAD R6, R8.reuse, R7, R6 ;  /* 0x0000000708067224 */ /* 0x040fe400078e0206 */
[----:B------:R-:W-:Y:S01]  /*36e0*/  IMAD.MOV R5, RZ, RZ, -R5 ;  /* 0x000000ffff057224 */ /* 0x000fe200078e0a05 */
[----:B------:R-:W-:Y:S01]  /*36f0*/  STL [R1+0x10cc], R11 ;  /* 0x0010cc0b01007387 */ /* 0x000fe20000100800 */
[C---:B------:R-:W-:Y:S01]  /*3700*/  IMAD R3, R8.reuse, R4, R3 ;  /* 0x0000000408037224 */ /* 0x040fe200078e0203 */
[----:B------:R-:W-:Y:S01]  /*3710*/  IABS R79, R11 ;  /* 0x0000000b004f7213 */ /* 0x000fe20000000000 */
[----:B------:R-:W-:Y:S01]  /*3720*/  IMAD R2, R8, R5, R2 ;  /* 0x0000000508027224 */ /* 0x000fe200078e0202 */
[----:B------:R0:W-:Y:S01]  /*3730*/  STL [R1+0x5bc], R6 ;  /* 0x0005bc0601007387 */ /* 0x0001e20000100800 */
[----:B------:R-:W-:-:S02]  /*3740*/  VIADD R4, R0, 0x6a ;  /* 0x0000006a00047836 */ /* 0x000fc40000000000 */
[C---:B------:R-:W-:Y:S01]  /*3750*/  IMAD.HI.U32 R5, R9.reuse, R79, RZ ;  /* 0x0000004f09057227 */ /* 0x040fe200078e00ff */
[----:B------:R1:W-:Y:S03]  /*3760*/  STL [R1+0x5d0], R3 ;  /* 0x0005d00301007387 */ /* 0x0003e60000100800 */
[C---:B------:R-:W-:Y:S01]  /*3770*/  VIADD R7, R0.reuse, 0x6c ;  /* 0x0000006c00077836 */ /* 0x040fe20000000000 */
[----:B------:R2:W-:Y:S01]  /*3780*/  STL [R1+0x5cc], R2 ;  /* 0x0005cc0201007387 */ /* 0x0005e20000100800 */
[----:B------:R-:W-:Y:S02]  /*3790*/  IMAD.MOV R5, RZ, RZ, -R5 ;  /* 0x000000ffff057224 */ /* 0x000fe400078e0a05 */
[----:B0-----:R-:W-:Y:S01]  /*37a0*/  IMAD.HI.U32 R6, R9, R78, RZ ;  /* 0x0000004e09067227 */ /* 0x001fe200078e00ff */
[----:B------:R0:W-:Y:S03]  /*37b0*/  STL [R1+0x10ac], R4 ;  /* 0x0010ac0401007387 */ /* 0x0001e60000100800 */
[----:B-1----:R-:W-:-:S02]  /*37c0*/  VIADD R3, R0, 0x6b ;  /* 0x0000006b00037836 */ /* 0x002fc40000000000 */
[----:B------:R-:W-:Y:S01]  /*37d0*/  IMAD R79, R8, R5, R79 ;  /* 0x00000005084f7224 */ /* 0x000fe200078e024f */
[----:B--2---:R-:W-:Y:S01]  /*37e0*/  IABS R2, R7 ;  /* 0x0000000700027213 */ /* 0x004fe20000000000 */
[----:B------:R-:W-:Y:S01]  /*37f0*/  IMAD.MOV R6, RZ, RZ, -R6 ;  /* 0x000000ffff067224 */ /* 0x000fe200078e0a06 */
[----:B------:R1:W-:Y:S01]  /*3800*/  STL [R1+0x10a8], R3 ;  /* 0x0010a80301007387 */ /* 0x0003e20000100800 */
[----:B------:R-:W-:Y:S01]  /*3810*/  VIADD R12, R0, 0x6d ;  /* 0x0000006d000c7836 */ /* 0x000fe20000000000 */
[----:B0-----:R-:W-:Y:S01]  /*3820*/  IABS R4, R4 ;  /* 0x0000000400047213 */ /* 0x001fe20000000000 */
[----:B------:R-:W-:Y:S01]  /*3830*/  IMAD R78, R8, R6, R78 ;  /* 0x00000006084e7224 */ /* 0x000fe200078e024e */
[----:B------:R0:W-:Y:S01]  /*3840*/  STL [R1+0x1118], R7 ;  /* 0x0011180701007387 */ /* 0x0001e20000100800 */
[----:B------:R-:W-:Y:S02]  /*3850*/  VIADD R11, R0, 0x6e ;  /* 0x0000006e000b7836 */ /* 0x000fe40000000000 */
[----:B------:R-:W-:Y:S01]  /*3860*/  IMAD.HI.U32 R6, R9, R2, RZ ;  /* 0x0000000209067227 */ /* 0x000fe200078e00ff */
[----:B------:R2:W-:Y:S01]  /*3870*/  STL [R1+0x10ec], R12 ;  /* 0x0010ec0c01007387 */ /* 0x0005e20000100800 */
[----:B-1----:R-:W-:-:S02]  /*3880*/  IABS R3, R3 ;  /* 0x0000000300037213 */ /* 0x002fc40000000000 */
[----:B------:R-:W-:Y:S01]  /*3890*/  IMAD.MOV R6, RZ, RZ, -R6 ;  /* 0x000000ffff067224 */ /* 0x000fe200078e0a06 */
[----:B------:R1:W-:Y:S01]  /*38a0*/  STL [R1+0x10f4], R11 ;  /* 0x0010f40b01007387 */ /* 0x0003e20000100800 */
[----:B------:R-:W-:Y:S02]  /*38b0*/  VIADD R26, R0, 0xd8 ;  /* 0x000000d8001a7836 */ /* 0x000fe40000000000 */
[----:B0-----:R-:W-:Y:S01]  /*38c0*/  IMAD.HI.U32 R7, R9, R4, RZ ;  /* 0x0000000409077227 */ /* 0x001fe200078e00ff */
[----:B--2---:R-:W-:-:S03]  /*38d0*/  IABS R12, R12 ;  /* 0x0000000c000c7213 */ /* 0x004fc60000000000 */
[----:B------:R-:W-:-:S04]  /*38e0*/  IMAD.HI.U32 R5, R9, R3, RZ ;  /* 0x0000000309057227 */ /* 0x000fc800078e00ff */
[----:B------:R-:W-:Y:S02]  /*38f0*/  IMAD.MOV R7, RZ, RZ, -R7 ;  /* 0x000000ffff077224 */ /* 0x000fe400078e0a07 */
[----:B------:R-:W-:Y:S02]  /*3900*/  IMAD.MOV R5, RZ, RZ, -R5 ;  /* 0x000000ffff057224 */ /* 0x000fe400078e0a05 */
[C---:B------:R-:W-:Y:S01]  /*3910*/  IMAD R13, R8.reuse, R7, R4 ;  /* 0x00000007080d7224 */ /* 0x040fe200078e0204 */
[----:B------:R-:W-:Y:S01]  /*3920*/  IABS R7, R11 ;  /* 0x0000000b00077213 */ /* 0x000fe20000000000 */
[C---:B------:R-:W-:Y:S02]  /*3930*/  IMAD R3, R8.reuse, R5, R3 ;  /* 0x0000000508037224 */ /* 0x040fe400078e0203 */
[----:B------:R-:W-:Y:S01]  /*3940*/  IMAD.MOV.U32 R4, RZ, RZ, R12 ;  /* 0x000000ffff047224 */ /* 0x000fe200078e000c */
[----:B------:R0:W-:Y:S01]  /*3950*/  STL [R1+0x5dc], R13 ;  /* 0x0005dc0d01007387 */ /* 0x0001e20000100800 */
[----:B------:R-:W-:-:S02]  /*3960*/  IMAD R2, R8, R6, R2 ;  /* 0x0000000608027224 */ /* 0x000fc400078e0202 */
[C---:B------:R-:W-:Y:S01]  /*3970*/  VIADD R12, R0.reuse, 0x6f ;  /* 0x0000006f000c7836 */ /* 0x040fe20000000000 */
[----:B------:R2:W-:Y:S01]  /*3980*/  STL [R1+0x5f4], R3 ;  /* 0x0005f40301007387 */ /* 0x0005e20000100800 */
[C---:B-1----:R-:W-:Y:S02]  /*3990*/  VIADD R11, R0.reuse, 0x70 ;  /* 0x00000070000b7836 */ /* 0x042fe40000000000 */
[C---:B------:R-:W-:Y:S01]  /*39a0*/  VIADD R5, R0.reuse, 0x71 ;  /* 0x0000007100057836 */ /* 0x040fe20000000000 */
[----:B------:R1:W-:Y:S01]  /*39b0*/  STL [R1+0x5fc], R2 ;  /* 0x0005fc0201007387 */ /* 0x0003e20000100800 */
[C---:B------:R-:W-:Y:S02]  /*39c0*/  VIADD R25, R0.reuse, 0xd9 ;  /* 0x000000d900197836 */ /* 0x040fe40000000000 */
[C---:B0-----:R-:W-:Y:S01]  /*39d0*/  VIADD R13, R0.reuse, 0x74 ;  /* 0x00000074000d7836 */ /* 0x041fe20000000000 */
[----:B------:R0:W-:Y:S01]  /*39e0*/  STL [R1+0x10c8], R12 ;  /* 0x0010c80c01007387 */ /* 0x0001e20000100800 */
[----:B------:R-:W-:-:S02]  /*39f0*/  VIADD R24, R0, 0xe0 ;  /* 0x000000e000187836 */ /* 0x000fc40000000000 */
[----:B--2---:R-:W-:Y:S01]  /*3a00*/  IMAD.MOV.U32 R3, RZ, RZ, R7 ;  /* 0x000000ffff037224 */ /* 0x004fe200078e0007 */
[----:B------:R-:W-:Y:S01]  /*3a10*/  STL [R1+0x10c4], R11 ;  /* 0x0010c40b01007387 */ /* 0x000fe20000100800 */
[C---:B------:R-:W-:Y:S01]  /*3a20*/  IMAD.HI.U32 R7, R9.reuse, R4, RZ ;  /* 0x0000000409077227 */ /* 0x040fe200078e00ff */
[----:B-1----:R-:W-:Y:S02]  /*3a30*/  IABS R2, R12 ;  /* 0x0000000c00027213 */ /* 0x002fe40000000000 */
[----:B------:R1:W-:Y:S01]  /*3a40*/  STL [R1+0x1108], R5 ;  /* 0x0011080501007387 */ /* 0x0003e20000100800 */
[----:B------:R-:W-:Y:S01]  /*3a50*/  IMAD.MOV R7, RZ, RZ, -R7 ;  /* 0x000000ffff077224 */ /* 0x000fe200078e0a07 */
[----:B0-----:R-:W-:Y:S01]  /*3a60*/  IABS R12, R11 ;  /* 0x0000000b000c7213 */ /* 0x001fe20000000000 */
[----:B------:R-:W-:-:S04]  /*3a70*/  IMAD.HI.U32 R6, R9, R3, RZ ;  /* 0x0000000309067227 */ /* 0x000fc800078e00ff */
[----:B------:R-:W-:Y:S02]  /*3a80*/  IMAD R7, R8, R7, R4 ;  /* 0x0000000708077224 */ /* 0x000fe400078e0204 */
[----:B------:R-:W-:Y:S01]  /*3a90*/  IMAD.MOV R6, RZ, RZ, -R6 ;  /* 0x000000ffff067224 */ /* 0x000fe200078e0a06 */
[----:B-1----:R-:W-:Y:S01]  /*3aa0*/  IABS R5, R5 ;  /* 0x0000000500057213 */ /* 0x002fe20000000000 */
[----:B------:R-:W-:Y:S01]  /*3ab0*/  IMAD.MOV.U32 R4, RZ, RZ, R12 ;  /* 0x000000ffff047224 */ /* 0x000fe200078e000c */
[----:B------:R0:W-:Y:S01]  /*3ac0*/  STL [R1+0x604], R7 ;  /* 0x0006040701007387 */ /* 0x0001e20000100800 */
[----:B------:R-:W-:-:S04]  /*3ad0*/  IMAD.HI.U32 R12, R9, R2, RZ ;  /* 0x00000002090c7227 */ /* 0x000fc800078e00ff */
[----:B------:R-:W-:Y:S02]  /*3ae0*/  IMAD R3, R8, R6, R3 ;  /* 0x0000000608037224 */ /* 0x000fe400078e0203 */
[----:B------:R-:W-:Y:S02]  /*3af0*/  IMAD.MOV R12, RZ, RZ, -R12 ;  /* 0x000000ffff0c7224 */ /* 0x000fe400078e0a0c */
[C---:B------:R-:W-:Y:S01]  /*3b00*/  VIADD R11, R0.reuse, 0x73 ;  /* 0x00000073000b7836 */ /* 0x040fe20000000000 */
[----:B------:R1:W-:Y:S01]  /*3b10*/  STL [R1+0x610], R3 ;  /* 0x0006100301007387 */ /* 0x0003e20000100800 */
[----:B0-----:R-:W-:Y:S02]  /*3b20*/  VIADD R7, R0, 0x72 ;  /* 0x0000007200077836 */ /* 0x001fe40000000000 */
[----:B------:R-:W-:Y:S01]  /*3b30*/  IMAD R12, R8, R12, R2 ;  /* 0x0000000c080c7224 */ /* 0x000fe200078e0202 */
[----:B------:R-:W-:Y:S01]  /*3b40*/  IABS R2, R11 ;  /* 0x0000000b00027213 */ /* 0x000fe20000000000 */
[C---:B------:R-:W-:Y:S01]  /*3b50*/  IMAD.HI.U32 R6, R9.reuse, R4, RZ ;  /* 0x0000000409067227 */ /* 0x040fe200078e00ff */
[----:B------:R0:W-:Y:S03]  /*3b60*/  STL [R1+0x10e8], R7 ;  /* 0x0010e80701007387 */ /* 0x0001e60000100800 */
[----:B------:R-:W-:Y:S01]  /*3b70*/  IMAD.MOV R6, RZ, RZ, -R6 ;  /* 0x000000ffff067224 */ /* 0x000fe200078e0a06 */
[----:B------:R2:W-:Y:S01]  /*3b80*/  STL [R1+0x10e4], R11 ;  /* 0x0010e40b01007387 */ /* 0x0005e20000100800 */
[----:B-1----:R-:W-:-:S03]  /*3b90*/  IMAD.HI.U32 R3, R9, R5, RZ ;  /* 0x0000000509037227 */ /* 0x002fc600078e00ff */
[----:B------:R1:W-:Y:S01]  /*3ba0*/  STL [R1+0x60c], R12 ;  /* 0x00060c0c01007387 */ /* 0x0003e20000100800 */
[----:B------:R-:W-:Y:S01]  /*3bb0*/  IMAD.MOV R3, RZ, RZ, -R3 ;  /* 0x000000ffff037224 */ /* 0x000fe200078e0a03 */
[----:B0-----:R-:W-:Y:S01]  /*3bc0*/  IABS R7, R7 ;  /* 0x0000000700077213 */ /* 0x001fe20000000000 */
[----:B------:R-:W-:Y:S01]  /*3bd0*/  IMAD R4, R8, R6, R4 ;  /* 0x0000000608047224 */ /* 0x000fe200078e0204 */
[----:B------:R0:W-:Y:S01]  /*3be0*/  STL [R1+0x1120], R13 ;  /* 0x0011200d01007387 */ /* 0x0001e20000100800 */
[----:B------:R-:W-:-:S03]  /*3bf0*/  IMAD.HI.U32 R6, R9, R2, RZ ;  /* 0x0000000209067227 */ /* 0x000fc600078e00ff */
[----:B------:R3:W-:Y:S01]  /*3c00*/  STL [R1+0x1114], R18 ;  /* 0x0011141201007387 */ /* 0x0007e20000100800 */
[----:B--2---:R-:W-:Y:S02]  /*3c10*/  VIADD R11, R0, 0x76 ;  /* 0x00000076000b7836 */ /* 0x004fe40000000000 */
[----:B-1----:R-:W-:Y:S01]  /*3c20*/  IMAD.HI.U32 R12, R9, R7, RZ ;  /* 0x00000007090c7227 */ /* 0x002fe200078e00ff */
[----:B0-----:R-:W-:-:S03]  /*3c30*/  IABS R13, R13 ;  /* 0x0000000d000d7213 */ /* 0x001fc60000000000 */
[----:B------:R-:W-:Y:S01]  /*3c40*/  IMAD.MOV R12, RZ, RZ, -R12 ;  /* 0x000000ffff0c7224 */ /* 0x000fe200078e0a0c */
[----:B------:R0:W-:Y:S01]  /*3c50*/  STL [R1+0x1130], R11 ;  /* 0x0011300b01007387 */ /* 0x0001e20000100800 */
[----:B------:R-:W-:Y:S01]  /*3c60*/  IMAD R5, R8, R3, R5 ;  /* 0x0000000308057224 */ /* 0x000fe200078e0205 */
[----:B------:R-:W-:Y:S01]  /*3c70*/  IABS R3, R11 ;  /* 0x0000000b00037213 */ /* 0x000fe20000000000 */
[----:B------:R-:W-:Y:S02]  /*3c80*/  IMAD.MOV R6, RZ, RZ, -R6 ;  /* 0x000000ffff067224 */ /* 0x000fe400078e0a06 */
[----:B---3--:R-:W-:Y:S02]  /*3c90*/  VIADD R18, R0, 0x77 ;  /* 0x0000007700127836 */ /* 0x008fe40000000000 */
[----:B------:R-:W-:Y:S02]  /*3ca0*/  IMAD R6, R8, R6, R2 ;  /* 0x0000000608067224 */ /* 0x000fe400078e0202 */
[----:B------:R-:W-:-:S02]  /*3cb0*/  VIADD R23, R0, 0xe1 ;  /* 0x000000e100177836 */ /* 0x000fc40000000000 */
[----:B0-----:R-:W-:Y:S02]  /*3cc0*/  IMAD R11, R8, R12, R7 ;  /* 0x0000000c080b7224 */ /* 0x001fe400078e0207 */
[----:B------:R-:W-:Y:S02]  /*3cd0*/  IMAD.MOV.U32 R7, RZ, RZ, R37 ;  /* 0x000000ffff077224 */ /* 0x000fe400078e0025 */
[C---:B------:R-:W-:Y:S01]  /*3ce0*/  IMAD.HI.U32 R12, R9.reuse, R13, RZ ;  /* 0x0000000d090c7227 */ /* 0x040fe200078e00ff */
[----:B------:R-:W-:Y:S03]  /*3cf0*/  STL [R1+0x620], R11 ;  /* 0x0006200b01007387 */ /* 0x000fe60000100800 */
[C---:B------:R-:W-:Y:S01]  /*3d00*/  IMAD.HI.U32 R2, R9.reuse, R7, RZ ;  /* 0x0000000709027227 */ /* 0x040fe200078e00ff */
[----:B------:R0:W-:Y:S03]  /*3d10*/  STL [R1+0x61c], R6 ;  /* 0x00061c0601007387 */ /* 0x0001e60000100800 */
[----:B------:R-:W-:Y:S01]  /*3d20*/  IMAD.HI.U32 R37, R9, R3, RZ ;  /* 0x0000000309257227 */ /* 0x000fe200078e00ff */
[----:B------:R1:W-:Y:S03]  /*3d30*/  STL [R1+0x10fc], R18 ;  /* 0x0010fc1201007387 */ /* 0x0003e60000100800 */
[----:B------:R-:W-:-:S02]  /*3d40*/  IMAD.MOV R12, RZ, RZ, -R12 ;  /* 0x000000ffff0c7224 */ /* 0x000fc400078e0a0c */
[----:B------:R-:W-:Y:S01]  /*3d50*/  IMAD.MOV R2, RZ, RZ, -R2 ;  /* 0x000000ffff027224 */ /* 0x000fe200078e0a02 */
[----:B0-----:R-:W-:Y:S01]  /*3d60*/  IABS R6, R18 ;  /* 0x0000001200067213 */ /* 0x001fe20000000000 */
[----:B------:R-:W-:Y:S02]  /*3d70*/  VIADD R11, R0, 0x78 ;  /* 0x00000078000b7836 */ /* 0x000fe40000000000 */
[----:B------:R-:W-:Y:S02]  /*3d80*/  IMAD.MOV R37, RZ, RZ, -R37 ;  /* 0x000000ffff257224 */ /* 0x000fe400078e0a25 */
[C---:B------:R-:W-:Y:S01]  /*3d90*/  IMAD R12, R8.reuse, R12, R13 ;  /* 0x0000000c080c7224 */ /* 0x040fe200078e020d */
[----:B------:R0:W-:Y:S01]  /*3da0*/  STL [R1+0x10f8], R11 ;  /* 0x0010f80b01007387 */ /* 0x0001e20000100800 */
[C---:B------:R-:W-:Y:S01]  /*3db0*/  IMAD R7, R8.reuse, R2, R7 ;  /* 0x0000000208077224 */ /* 0x040fe200078e0207 */
[----:B------:R-:W-:Y:S01]  /*3dc0*/  IABS R40, R11 ;  /* 0x0000000b00287213 */ /* 0x000fe20000000000 */
[----:B------:R-:W-:Y:S01]  /*3dd0*/  IMAD R3, R8, R37, R3 ;  /* 0x0000002508037224 */ /* 0x000fe200078e0203 */
[----:B------:R2:W-:Y:S01]  /*3de0*/  STL [R1+0x63c], R12 ;  /* 0x00063c0c01007387 */ /* 0x0005e20000100800 */
[----:B------:R-:W-:-:S02]  /*3df0*/  VIADD R2, R0, 0x79 ;  /* 0x0000007900027836 */ /* 0x000fc40000000000 */
[C---:B-1----:R-:W-:Y:S01]  /*3e00*/  VIADD R18, R0.reuse, 0x7c ;  /* 0x0000007c00127836 */ /* 0x042fe20000000000 */
[----:B------:R1:W-:Y:S01]  /*3e10*/  STL [R1+0x644], R7 ;  /* 0x0006440701007387 */ /* 0x0003e20000100800 */
[----:B------:R-:W-:Y:S01]  /*3e20*/  IMAD.HI.U32 R38, R91, R39, RZ ;  /* 0x000000275b267227 */ /* 0x000fe200078e00ff */
[----:B------:R-:W-:Y:S02]  /*3e30*/  IABS R41, R2 ;  /* 0x0000000200297213 */ /* 0x000fe40000000000 */
[----:B------:R3:W-:Y:S01]  /*3e40*/  STL [R1+0x64c], R3 ;  /* 0x00064c0301007387 */ /* 0x0007e20000100800 */
[C---:B0-----:R-:W-:Y:S02]  /*3e50*/  VIADD R11, R0.reuse, 0x7b ;  /* 0x0000007b000b7836 */ /* 0x041fe40000000000 */
[----:B--2---:R-:W-:Y:S01]  /*3e60*/  VIADD R12, R0, 0x7a ;  /* 0x0000007a000c7836 */ /* 0x004fe20000000000 */
[----:B------:R0:W-:Y:S01]  /*3e70*/  STL [R1+0x110c], R2 ;  /* 0x00110c0201007387 */ /* 0x0001e20000100800 */
[----:B------:R-:W-:-:S03]  /*3e80*/  IMAD.HI.U32 R13, R9, R41, RZ ;  /* 0x00000029090d7227 */ /* 0x000fc600078e00ff */
[----:B------:R2:W-:Y:S01]  /*3e90*/  STL [R1+0x1110], R12 ;  /* 0x0011100c01007387 */ /* 0x0005e20000100800 */
[C---:B-1----:R-:W-:Y:S01]  /*3ea0*/  IMAD.HI.U32 R7, R9.reuse, R6, RZ ;  /* 0x0000000609077227 */ /* 0x042fe200078e00ff */
[----:B---3--:R-:W-:Y:S02]  /*3eb0*/  IABS R3, R11 ;  /* 0x0000000b00037213 */ /* 0x008fe40000000000 */
[----:B------:R1:W-:Y:S01]  /*3ec0*/  STL [R1+0x111c], R11 ;  /* 0x00111c0b01007387 */ /* 0x0003e20000100800 */
[----:B------:R-:W-:Y:S02]  /*3ed0*/  IMAD.MOV R7, RZ, RZ, -R7 ;  /* 0x000000ffff077224 */ /* 0x000fe400078e0a07 */
[----:B0-----:R-:W-:Y:S01]  /*3ee0*/  IMAD.HI.U32 R2, R9, R40, RZ ;  /* 0x0000002809027227 */ /* 0x001fe200078e00ff */
[----:B--2---:R-:W-:-:S03]  /*3ef0*/  IABS R12, R12 ;  /* 0x0000000c000c7213 */ /* 0x004fc60000000000 */
[----:B------:R-:W-:Y:S02]  /*3f00*/  IMAD R7, R8, R7, R6 ;  /* 0x0000000708077224 */ /* 0x000fe400078e0206 */
[----:B------:R-:W-:Y:S02]  /*3f10*/  IMAD.MOV R2, RZ, RZ, -R2 ;  /* 0x000000ffff027224 */ /* 0x000fe400078e0a02 */
[----:B------:R-:W-:Y:S01]  /*3f20*/  IMAD.MOV.U32 R6, RZ, RZ, R12 ;  /* 0x000000ffff067224 */ /* 0x000fe200078e000c */
[----:B------:R0:W-:Y:S01]  /*3f30*/  STL [R1+0x320], R7 ;  /* 0x0003200701007387 */ /* 0x0001e20000100800 */
[----:B------:R-:W-:-:S03]  /*3f40*/  IMAD.HI.U32 R12, R9, R3, RZ ;  /* 0x00000003090c7227 */ /* 0x000fc600078e00ff */
[----:B------:R2:W-:Y:S01]  /*3f50*/  STL [R1+0x1150], R18 ;  /* 0x0011501201007387 */ /* 0x0005e20000100800 */
[----:B------:R-:W-:Y:S02]  /*3f60*/  IMAD.MOV R13, RZ, RZ, -R13 ;  /* 0x000000ffff0d7224 */ /* 0x000fe400078e0a0d */
[----:B-1----:R-:W-:Y:S02]  /*3f70*/  VIADD R11, R0, 0x7d ;  /* 0x0000007d000b7836 */ /* 0x002fe40000000000 */
[----:B------:R-:W-:Y:S01]  /*3f80*/  IMAD R40, R8, R2, R40 ;  /* 0x0000000208287224 */ /* 0x000fe200078e0228 */
[----:B------:R-:W-:Y:S01]  /*3f90*/  IABS R2, R18 ;  /* 0x0000001200027213 */ /* 0x000fe20000000000 */
[----:B0-----:R-:W-:Y:S01]  /*3fa0*/  IMAD.HI.U32 R7, R9, R6, RZ ;  /* 0x0000000609077227 */ /* 0x001fe200078e00ff */
[----:B------:R0:W-:Y:S03]  /*3fb0*/  STL [R1+0x114c], R11 ;  /* 0x00114c0b01007387 */ /* 0x0001e60000100800 */
[----:B------:R-:W-:-:S02]  /*3fc0*/  IMAD.MOV R7, RZ, RZ, -R7 ;  /* 0x000000ffff077224 */ /* 0x000fc400078e0a07 */
[----:B------:R-:W-:Y:S02]  /*3fd0*/  IMAD.MOV R12, RZ, RZ, -R12 ;  /* 0x000000ffff0c7224 */ /* 0x000fe400078e0a0c */
[----:B------:R-:W-:Y:S01]  /*3fe0*/  IMAD R41, R8, R13, R41 ;  /* 0x0000000d08297224 */ /* 0x000fe200078e0229 */
[----:B------:R-:W-:Y:S01]  /*3ff0*/  IABS R13, R11 ;  /* 0x0000000b000d7213 */ /* 0x000fe20000000000 */
[----:B--2---:R-:W-:Y:S02]  /*4000*/  VIADD R18, R0, 0x7f ;  /* 0x0000007f00127836 */ /* 0x004fe40000000000 */
[C---:B0-----:R-:W-:Y:S02]  /*4010*/  IMAD R11, R8.reuse, R7, R6 ;  /* 0x00000007080b7224 */ /* 0x041fe400078e0206 */
[----:B------:R-:W-:Y:S02]  /*4020*/  IMAD R7, R8, R12, R3 ;  /* 0x0000000c08077224 */ /* 0x000fe400078e0203 */
[----:B------:R-:W-:Y:S01]  /*4030*/  VIADD R6, R0, 0x7e ;  /* 0x0000007e00067836 */ /* 0x000fe20000000000 */
[----:B------:R0:W-:Y:S01]  /*4040*/  STL [R1+0x31c], R11 ;  /* 0x00031c0b01007387 */ /* 0x0001e20000100800 */
[----:B------:R-:W-:-:S03]  /*4050*/  IMAD.HI.U32 R12, R9, R2, RZ ;  /* 0x00000002090c7227 */ /* 0x000fc600078e00ff */
[----:B------:R1:W-:Y:S01]  /*4060*/  STL [R1+0x318], R7 ;  /* 0x0003180701007387 */ /* 0x0003e20000100800 */
[----:B------:R-:W-:Y:S01]  /*4070*/  IMAD.MOV.U32 R3, RZ, RZ, R13 ;  /* 0x000000ffff037224 */ /* 0x000fe200078e000d */
[----:B------:R-:W-:Y:S01]  /*4080*/  IABS R13, R18 ;  /* 0x00000012000d7213 */ /* 0x000fe20000000000 */
[----:B------:R-:W-:Y:S01]  /*4090*/  IMAD.MOV R12, RZ, RZ, -R12 ;  /* 0x000000ffff0c7224 */ /* 0x000fe200078e0a0c */
[----:B------:R2:W-:Y:S01]  /*40a0*/  STL [R1+0x1134], R6 ;  /* 0x0011340601007387 */ /* 0x0005e20000100800 */
[----:B------:R-:W-:Y:S02]  /*40b0*/  IMAD.MOV R38, RZ, RZ, -R38 ;  /* 0x000000ffff267224 */ /* 0x000fe400078e0a26 */
[----:B0-----:R-:W-:Y:S01]  /*40c0*/  VIADD R11, R0, 0x80 ;  /* 0x00000080000b7836 */ /* 0x001fe20000000000 */
[----:B------:R0:W-:Y:S01]  /*40d0*/  STL [R1+0x1138], R18 ;  /* 0x0011381201007387 */ /* 0x0001e20000100800 */
[----:B------:R-:W-:Y:S01]  /*40e0*/  IMAD R39, R15, R38, R39 ;  /* 0x000000260f277224 */ /* 0x000fe200078e0227 */
[----:B-1----:R-:W-:-:S02]  /*40f0*/  IABS R7, R6 ;  /* 0x0000000600077213 */ /* 0x002fc40000000000 */
[----:B------:R1:W-:Y:S01]  /*4100*/  STL [R1+0x113c], R11 ;  /* 0x00113c0b01007387 */ /* 0x0003e20000100800 */
[----:B------:R-:W-:Y:S01]  /*4110*/  IABS R42, R11 ;  /* 0x0000000b002a7213 */ /* 0x000fe20000000000 */
[----:B--2---:R-:W-:Y:S01]  /*4120*/  IMAD.HI.U32 R6, R9, R3, RZ ;  /* 0x0000000309067227 */ /* 0x004fe200078e00ff */
[----:B------:R-:W-:-:S03]  /*4130*/  ISETP.GT.U32.AND P0, PT, R15, R39, PT ;  /* 0x000000270f00720c */ /* 0x000fc60003f04070 */
[----:B------:R-:W-:Y:S02]  /*4140*/  IMAD.MOV R6, RZ, RZ, -R6 ;  /* 0x000000ffff067224 */ /* 0x000fe400078e0a06 */
[----:B0-----:R-:W-:Y:S02]  /*4150*/  VIADD R18, R0, 0x84 ;  /* 0x0000008400127836 */ /* 0x001fe40000000000 */
[----:B-1----:R-:W-:Y:S02]  /*4160*/  IMAD R11, R8, R12, R2 ;  /* 0x0000000c080b7224 */ /* 0x002fe400078e0202 */
[----:B------:R-:W-:-:S03]  /*4170*/  IMAD.HI.U32 R12, R9, R7, RZ ;  /* 0x00000007090c7227 */ /* 0x000fc600078e00ff */
[----:B------:R0:W-:Y:S01]  /*4180*/  STL [R1+0x314], R11 ;  /* 0x0003140b01007387 */ /* 0x0001e20000100800 */
[----:B------:R-:W-:Y:S02]  /*4190*/  IMAD.MOV.U32 R2, RZ, RZ, R13 ;  /* 0x000000ffff027224 */ /* 0x000fe400078e000d */
[----:B------:R-:W-:Y:S02]  /*41a0*/  IMAD R6, R8, R6, R3 ;  /* 0x0000000608067224 */ /* 0x000fe400078e0203 */
[----:B------:R-:W-:Y:S02]  /*41b0*/  IMAD.MOV R12, RZ, RZ, -R12 ;  /* 0x000000ffff0c7224 */ /* 0x000fe400078e0a0c */
[----:B------:R-:W-:Y:S01]  /*41c0*/  IMAD.HI.U32 R3, R9, R2, RZ ;  /* 0x0000000209037227 */ /* 0x000fe200078e00ff */
[----:B------:R1:W-:Y:S03]  /*41d0*/  STL [R1+0x310], R6 ;  /* 0x0003100601007387 */ /* 0x0003e60000100800 */
[----:B------:R-:W-:-:S02]  /*41e0*/  VIADD R13, R0, 0x81 ;  /* 0x00000081000d7836 */ /* 0x000fc40000000000 */
[----:B0-----:R-:W-:Y:S02]  /*41f0*/  VIADD R11, R0, 0x82 ;  /* 0x00000082000b7836 */ /* 0x001fe40000000000 */
[C---:B------:R-:W-:Y:S01]  /*4200*/  IMAD R12, R8.reuse, R12, R7 ;  /* 0x0000000c080c7224 */ /* 0x040fe200078e0207 */
[----:B------:R0:W-:Y:S01]  /*4210*/  STL [R1+0x1144], R13 ;  /* 0x0011440d01007387 */ /* 0x0001e20000100800 */
[----:B------:R-:W-:Y:S01]  /*4220*/  IMAD.MOV R3, RZ, RZ, -R3 ;  /* 0x000000ffff037224 */ /* 0x000fe200078e0a03 */
[----:B------:R-:W-:Y:S01]  /*4230*/  IABS R7, R11 ;  /* 0x0000000b00077213 */ /* 0x000fe20000000000 */
[----:B-1----:R-:W-:Y:S01]  /*4240*/  IMAD.HI.U32 R6, R9, R42, RZ ;  /* 0x0000002a09067227 */ /* 0x002fe200078e00ff */
[----:B------:R1:W-:Y:S01]  /*4250*/  STL [R1+0x1148], R11 ;  /* 0x0011480b01007387 */ /* 0x0003e20000100800 */
[----:B------:R-:W-:Y:S02]  /*4260*/  IABS R43, R13 ;  /* 0x0000000d002b7213 */ /* 0x000fe40000000000 */
[----:B------:R-:W-:Y:S01]  /*4270*/  IMAD R2, R8, R3, R2 ;  /* 0x0000000308027224 */ /* 0x000fe200078e0202 */
[----:B------:R2:W-:Y:S01]  /*4280*/  STL [R1+0x30c], R12 ;  /* 0x00030c0c01007387 */ /* 0x0005e20000100800 */
[----:B------:R-:W-:-:S02]  /*4290*/  IMAD.MOV R6, RZ, RZ, -R6 ;  /* 0x000000ffff067224 */ /* 0x000fc400078e0a06 */
[----:B0-----:R-:W-:Y:S01]  /*42a0*/  IMAD.HI.U32 R13, R9, R43, RZ ;  /* 0x0000002b090d7227 */ /* 0x001fe200078e00ff */
[----:B------:R0:W-:Y:S03]  /*42b0*/  STL [R1+0x308], R2 ;  /* 0x0003080201007387 */ /* 0x0001e60000100800 */
[C---:B-1----:R-:W-:Y:S02]  /*42c0*/  VIADD R11, R0.reuse, 0x85 ;  /* 0x00000085000b7836 */ /* 0x042fe40000000000 */
[----:B------:R-:W-:Y:S02]  /*42d0*/  IMAD.MOV R13, RZ, RZ, -R13 ;  /* 0x000000ffff0d7224 */ /* 0x000fe400078e0a0d */
[----:B--2---:R-:W-:Y:S01]  /*42e0*/  VIADD R12, R0, 0x83 ;  /* 0x00000083000c7836 */ /* 0x004fe20000000000 */
[----:B------:R-:W-:Y:S01]  /*42f0*/  IABS R3, R11 ;  /* 0x0000000b00037213 */ /* 0x000fe20000000000 */
[C---:B------:R-:W-:Y:S01]  /*4300*/  IMAD R42, R8.reuse, R6, R42 ;  /* 0x00000006082a7224 */ /* 0x040fe200078e022a */
[----:B------:R-:W-:Y:S01]  /*4310*/  IABS R6, R18 ;  /* 0x0000001200067213 */ /* 0x000fe20000000000 */
[----:B------:R-:W-:Y:S01]  /*4320*/  IMAD R43, R8, R13, R43 ;  /* 0x0000000d082b7224 */ /* 0x000fe200078e022b */
[----:B------:R1:W-:Y:S01]  /*4330*/  STL [R1+0x112c], R12 ;  /* 0x00112c0c01007387 */ /* 0x0003e20000100800 */
[----:B0-----:R-:W-:Y:S01]  /*4340*/  IABS R2, R12 ;  /* 0x0000000c00027213 */ /* 0x001fe20000000000 */
[----:B------:R-:W-:-:S02]  /*4350*/  @!P0 IMAD.IADD R39, R39, 0x1, -R15 ;  /* 0x0000000127278824 */ /* 0x000fc400078e0a0f */
[----:B------:R0:W-:Y:S02]  /*4360*/  STL [R1+0x1174], R18 ;  /* 0x0011741201007387 */ /* 0x0001e40000100800 */
[----:B------:R-:W-:Y:S01]  /*4370*/  IMAD.HI.U32 R13, R9, R2, RZ ;  /* 0x00000002090d7227 */ /* 0x000fe200078e00ff */
[----:B------:R-:W-:Y:S01]  /*4380*/  ISETP.GT.U32.AND P0, PT, R15, R39, PT ;  /* 0x000000270f00720c */ /* 0x000fe20003f04070 */
[----:B------:R2:W-:Y:S02]  /*4390*/  STL [R1+0x1170], R11 ;  /* 0x0011700b01007387 */ /* 0x0005e40000100800 */
[----:B-1----:R-:W-:-:S04]  /*43a0*/  IMAD.HI.U32 R12, R9, R7, RZ ;  /* 0x00000007090c7227 */ /* 0x002fc800078e00ff */
[----:B------:R-:W-:Y:S02]  /*43b0*/  IMAD.MOV R12, RZ, RZ, -R12 ;  /* 0x000000ffff0c7224 */ /* 0x000fe400078e0a0c */
[----:B0-----:R-:W-:Y:S02]  /*43c0*/  VIADD R18, R0, 0x86 ;  /* 0x0000008600127836 */ /* 0x001fe40000000000 */
[----:B--2---:R-:W-:Y:S02]  /*43d0*/  IMAD R11, R8, R12, R7 ;  /* 0x0000000c080b7224 */ /* 0x004fe400078e0207 */
[C---:B------:R-:W-:Y:S01]  /*43e0*/  IMAD.HI.U32 R7, R9.reuse, R6, RZ ;  /* 0x0000000609077227 */ /* 0x040fe200078e00ff */
[----:B------:R-:W-:Y:S02]  /*43f0*/  IABS R37, R18 ;  /* 0x0000001200257213 */ /* 0x000fe40000000000 */
[----:B------:R0:W-:Y:S01]  /*4400*/  STL [R1+0x2ac], R11 ;  /* 0x0002ac0b01007387 */ /* 0x0001e20000100800 */
[----:B------:R-:W-:-:S03]  /*4410*/  IMAD.HI.U32 R12, R9, R3, RZ ;  /* 0x00000003090c7227 */ /* 0x000fc600078e00ff */
[----:B------:R1:W-:Y:S01]  /*4420*/  STL [R1+0x1158], R18 ;  /* 0x0011581201007387 */ /* 0x0003e20000100800 */
[----:B------:R-:W-:Y:S02]  /*4430*/  IMAD.MOV R13, RZ, RZ, -R13 ;  /* 0x000000ffff0d7224 */ /* 0x000fe400078e0a0d */
[----:B------:R-:W-:Y:S02]  /*4440*/  IMAD.MOV R7, RZ, RZ, -R7 ;  /* 0x000000ffff077224 */ /* 0x000fe400078e0a07 */
[----:B------:R-:W-:Y:S02]  /*4450*/  IMAD.MOV R12, RZ, RZ, -R12 ;  /* 0x000000ffff0c7224 */ /* 0x000fe400078e0a0c */
[----:B0-----:R-:W-:Y:S02]  /*4460*/  VIADD R11, R0, 0x87 ;  /* 0x00000087000b7836 */ /* 0x001fe40000000000 */
[----:B-1----:R-:W-:-:S03]  /*4470*/  IMAD R18, R8, R13, R2 ;  /* 0x0000000d08127224 */ /* 0x002fc600078e0202 */
[----:B------:R0:W-:Y:S01]  /*4480*/  STL [R1+0x115c], R11 ;  /* 0x00115c0b01007387 */ /* 0x0001e20000100800 */
[----:B------:R-:W-:Y:S01]  /*4490*/  IABS R13, R11 ;  /* 0x0000000b000d7213 */ /* 0x000fe20000000000 */
[----:B------:R-:W-:Y:S02]  /*44a0*/  IMAD.MOV.U32 R2, RZ, RZ, R37 ;  /* 0x000000ffff027224 */ /* 0x000fe400078e0025 */
[----:B------:R-:W-:Y:S01]  /*44b0*/  STL [R1+0x1cc], R18 ;  /* 0x0001cc1201007387 */ /* 0x000fe20000100800 */
        /* <DEDUP_REMOVED lines=10> */
[C---:B------:R-:W-:Y:S02]  /*4560*/  VIADD R13, R0.reuse, 0x8b ;  /* 0x0000008b000d7836 */ /* 0x040fe40000000000 */
[C---:B0-----:R-:W-:Y:S02]  /*4570*/  VIADD R11, R0.reuse, 0x89 ;  /* 0x00000089000b7836 */ /* 0x041fe40000000000 */
[C---:B------:R-:W-:Y:S02]  /*4580*/  VIADD R18, R0.reuse, 0x8e ;  /* 0x0000008e00127836 */ /* 0x040fe40000000000 */
[----:B-1----:R-:W-:Y:S01]  /*4590*/  VIADD R7, R0, 0x8a ;  /* 0x0000008a00077836 */ /* 0x002fe20000000000 */
[----:B------:R0:W-:Y:S01]  /*45a0*/  STL [R1+0x1168], R11 ;  /* 0x0011680b01007387 */ /* 0x0001e20000100800 */
[----:B------:R-:W-:Y:S01]  /*45b0*/  IABS R45, R11 ;  /* 0x0000000b002d7213 */ /* 0x000fe20000000000 */
[----:B--2---:R-:W-:Y:S01]  /*45c0*/  IMAD.HI.U32 R6, R9, R3, RZ ;  /* 0x0000000309067227 */ /* 0x004fe200078e00ff */
[----:B------:R-:W-:Y:S01]  /*45d0*/  IABS R37, R18 ;  /* 0x0000001200257213 */ /* 0x000fe20000000000 */
[----:B------:R1:W-:Y:S02]  /*45e0*/  STL [R1+0x116c], R7 ;  /* 0x00116c0701007387 */ /* 0x0003e40000100800 */
[----:B------:R-:W-:-:S02]  /*45f0*/  IMAD.MOV R6, RZ, RZ, -R6 ;  /* 0x000000ffff067224 */ /* 0x000fc400078e0a06 */
[C---:B0-----:R-:W-:Y:S02]  /*4600*/  IMAD R11, R8.reuse, R12, R2 ;  /* 0x0000000c080b7224 */ /* 0x041fe400078e0202 */
[----:B------:R-:W-:Y:S01]  /*4610*/  IMAD R3, R8, R6, R3 ;  /* 0x0000000608037224 */ /* 0x000fe200078e0203 */
[----:B-1----:R-:W-:Y:S02]  /*4620*/  IABS R7, R7 ;  /* 0x0000000700077213 */ /* 0x002fe40000000000 */
[----:B------:R0:W-:Y:S01]  /*4630*/  STL [R1+0x1a4], R11 ;  /* 0x0001a40b01007387 */ /* 0x0001e20000100800 */
[----:B------:R-:W-:-:S03]  /*4640*/  IMAD.HI.U32 R12, R9, R45, RZ ;  /* 0x0000002d090c7227 */ /* 0x000fc600078e00ff */
[----:B------:R1:W-:Y:S01]  /*4650*/  STL [R1+0x1a0], R3 ;  /* 0x0001a00301007387 */ /* 0x0003e20000100800 */
[----:B------:R-:W-:Y:S02]  /*4660*/  IMAD.MOV.U32 R2, RZ, RZ, R7 ;  /* 0x000000ffff027224 */ /* 0x000fe400078e0007 */
[C---:B------:R-:W-:Y:S01]  /*4670*/  IMAD.HI.U32 R7, R9.reuse, R44, RZ ;  /* 0x0000002c09077227 */ /* 0x040fe200078e00ff */
[----:B------:R2:W-:Y:S03]  /*4680*/  STL [R1+0x1154], R13 ;  /* 0x0011540d01007387 */ /* 0x0005e60000100800 */
[----:B------:R-:W-:Y:S02]  /*4690*/  IMAD.MOV R7, RZ, RZ, -R7 ;  /* 0x000000ffff077224 */ /* 0x000fe400078e0a07 */
[----:B0-----:R-:W-:Y:S01]  /*46a0*/  VIADD R11, R0, 0x8c ;  /* 0x0000008c000b7836 */ /* 0x001fe20000000000 */
[----:B-1----:R-:W-:Y:S01]  /*46b0*/  IABS R3, R13 ;  /* 0x0000000d00037213 */ /* 0x002fe20000000000 */
[----:B------:R-:W-:-:S03]  /*46c0*/  IMAD.HI.U32 R6, R9, R2, RZ ;  /* 0x0000000209067227 */ /* 0x000fc600078e00ff */
[----:B------:R0:W-:Y:S01]  /*46d0*/  STL [R1+0x1198], R11 ;  /* 0x0011980b01007387 */ /* 0x0001e20000100800 */
[C---:B------:R-:W-:Y:S01]  /*46e0*/  IMAD R44, R8.reuse, R7, R44 ;  /* 0x00000007082c7224 */ /* 0x040fe200078e022c */
[----:B------:R-:W-:Y:S01]  /*46f0*/  IABS R7, R11 ;  /* 0x0000000b00077213 */ /* 0x000fe20000000000 */
[----:B------:R-:W-:Y:S02]  /*4700*/  IMAD.MOV R6, RZ, RZ, -R6 ;  /* 0x000000ffff067224 */ /* 0x000fe400078e0a06 */
[----:B------:R-:W-:Y:S02]  /*4710*/  IMAD.MOV R12, RZ, RZ, -R12 ;  /* 0x000000ffff0c7224 */ /* 0x000fe400078e0a0c */
[C---:B------:R-:W-:Y:S02]  /*4720*/  IMAD R2, R8.reuse, R6, R2 ;  /* 0x0000000608027224 */ /* 0x040fe400078e0202 */
[----:B------:R-:W-:Y:S02]  /*4730*/  IMAD.MOV.U32 R6, RZ, RZ, R7 ;  /* 0x000000ffff067224 */ /* 0x000fe400078e0007 */
[----:B------:R-:W-:Y:S01]  /*4740*/  IMAD R45, R8, R12, R45 ;  /* 0x0000000c082d7224 */ /* 0x000fe200078e022d */
[----:B------:R1:W-:Y:S01]  /*4750*/  STL [R1+0x19c], R2 ;  /* 0x00019c0201007387 */ /* 0x0003e20000100800 */
[----:B------:R-:W-:-:S02]  /*4760*/  VIADD R12, R0, 0x8d ;  /* 0x0000008d000c7836 */ /* 0x000fc40000000000 */
[----:B--2---:R-:W-:-:S03]  /*4770*/  IMAD.HI.U32 R13, R9, R3, RZ ;  /* 0x00000003090d7227 */ /* 0x004fc600078e00ff */
[----:B------:R2:W-:Y:S01]  /*4780*/  STL [R1+0x1180], R12 ;  /* 0x0011800c01007387 */ /* 0x0005e20000100800 */
[----:B------:R-:W-:-:S03]  /*4790*/  IMAD.HI.U32 R7, R9, R6, RZ ;  /* 0x0000000609077227 */ /* 0x000fc600078e00ff */
[----:B------:R3:W-:Y:S01]  /*47a0*/  STL [R1+0x1184], R18 ;  /* 0x0011841201007387 */ /* 0x0007e20000100800 */
[----:B0-----:R-:W-:Y:S02]  /*47b0*/  VIADD R11, R0, 0x8f ;  /* 0x0000008f000b7836 */ /* 0x001fe40000000000 */
[----:B------:R-:W-:Y:S02]  /*47c0*/  IMAD.MOV R13, RZ, RZ, -R13 ;  /* 0x000000ffff0d7224 */ /* 0x000fe400078e0a0d */
[----:B------:R-:W-:Y:S01]  /*47d0*/  IMAD.MOV R7, RZ, RZ, -R7 ;  /* 0x000000ffff077224 */ /* 0x000fe200078e0a07 */
[----:B------:R0:W-:Y:S01]  /*47e0*/  STL [R1+0x1188], R11 ;  /* 0x0011880b01007387 */ /* 0x0001e20000100800 */
[----:B-1----:R-:W-:Y:S02]  /*47f0*/  IABS R2, R11 ;  /* 0x0000000b00027213 */ /* 0x002fe40000000000 */
[----:B--2---:R-:W-:Y:S01]  /*4800*/  IABS R12, R12 ;  /* 0x0000000c000c7213 */ /* 0x004fe20000000000 */
[----:B------:R-:W-:-:S02]  /*4810*/  IMAD R7, R8, R7, R6 ;  /* 0x0000000708077224 */ /* 0x000fc400078e0206 */
[----:B---3--:R-:W-:Y:S02]  /*4820*/  VIADD R18, R0, 0x90 ;  /* 0x0000009000127836 */ /* 0x008fe40000000000 */
[----:B0-----:R-:W-:-:S03]  /*4830*/  IMAD R11, R8, R13, R3 ;  /* 0x0000000d080b7224 */ /* 0x001fc600078e0203 */
[----:B------:R-:W-:Y:S01]  /*4840*/  IABS R46, R18 ;  /* 0x00000012002e7213 */ /* 0x000fe20000000000 */
[----:B------:R-:W-:Y:S02]  /*4850*/  IMAD.MOV.U32 R3, RZ, RZ, R37 ;  /* 0x000000ffff037224 */ /* 0x000fe400078e0025 */
[C---:B------:R-:W-:Y:S01]  /*4860*/  IMAD.HI.U32 R13, R9.reuse, R12, RZ ;  /* 0x0000000c090d7227 */ /* 0x040fe200078e00ff */
[----:B------:R0:W-:Y:S03]  /*4870*/  STL [R1+0x194], R11 ;  /* 0x0001940b01007387 */ /* 0x0001e60000100800 */
[----:B------:R-:W-:Y:S01]  /*4880*/  IMAD.HI.U32 R6, R9, R3, RZ ;  /* 0x0000000309067227 */ /* 0x000fe200078e00ff */
[----:B------:R1:W-:Y:S03]  /*4890*/  STL [R1+0x190], R7 ;  /* 0x0001900701007387 */ /* 0x0003e60000100800 */
[----:B------:R-:W-:Y:S01]  /*48a0*/  IMAD.MOV R13, RZ, RZ, -R13 ;  /* 0x000000ffff0d7224 */ /* 0x000fe200078e0a0d */
[----:B------:R-:W-:Y:S01]  /*48b0*/  STL [R1+0x1164], R18 ;  /* 0x0011641201007387 */ /* 0x000fe20000100800 */
[----:B------:R-:W-:-:S02]  /*48c0*/  IMAD.MOV R6, RZ, RZ, -R6 ;  /* 0x000000ffff067224 */ /* 0x000fc400078e0a06 */
[----:B0-----:R-:W-:Y:S02]  /*48d0*/  VIADD R11, R0, 0x91 ;  /* 0x00000091000b7836 */ /* 0x001fe40000000000 */
[C---:B------:R-:W-:Y:S02]  /*48e0*/  IMAD R12, R8.reuse, R13, R12 ;  /* 0x0000000d080c7224 */ /* 0x040fe400078e020c */
[----:B-1----:R-:W-:Y:S01]  /*48f0*/  IMAD.HI.U32 R7, R9, R2, RZ ;  /* 0x0000000209077227 */ /* 0x002fe200078e00ff */
[----:B------:R0:W-:Y:S01]  /*4900*/  STL [R1+0x1194], R11 ;  /* 0x0011940b01007387 */ /* 0x0001e20000100800 */
[----:B------:R-:W-:Y:S02]  /*4910*/  IABS R47, R11 ;  /* 0x0000000b002f7213 */ /* 0x000fe40000000000 */
[----:B------:R-:W-:Y:S01]  /*4920*/  IMAD.MOV R7, RZ, RZ, -R7 ;  /* 0x000000ffff077224 */ /* 0x000fe200078e0a07 */
[----:B------:R1:W-:Y:S01]  /*4930*/  STL [R1+0x188], R12 ;  /* 0x0001880c01007387 */ /* 0x0003e20000100800 */
[----:B------:R-:W-:-:S02]  /*4940*/  IMAD R3, R8, R6, R3 ;  /* 0x0000000608037224 */ /* 0x000fc400078e0203 */
[----:B------:R-:W-:Y:S02]  /*4950*/  IMAD R2, R8, R7, R2 ;  /* 0x0000000708027224 */ /* 0x000fe400078e0202 */
[C---:B------:R-:W-:Y:S01]  /*4960*/  VIADD R6, R0.reuse, 0x92 ;  /* 0x0000009200067836 */ /* 0x040fe20000000000 */
[----:B------:R2:W-:Y:S01]  /*4970*/  STL [R1+0x184], R3 ;  /* 0x0001840301007387 */ /* 0x0005e20000100800 */
[C---:B0-----:R-:W-:Y:S02]  /*4980*/  VIADD R11, R0.reuse, 0x94 ;  /* 0x00000094000b7836 */ /* 0x041fe40000000000 */
[C---:B------:R-:W-:Y:S01]  /*4990*/  VIADD R18, R0.reuse, 0x95 ;  /* 0x0000009500127836 */ /* 0x040fe20000000000 */
[----:B------:R0:W-:Y:S01]  /*49a0*/  STL [R1+0x180], R2 ;  /* 0x0001800201007387 */ /* 0x0001e20000100800 */
[----:B------:R-:W-:Y:S01]  /*49b0*/  IABS R7, R6 ;  /* 0x0000000600077213 */ /* 0x000fe20000000000 */
[----:B-1----:R-:W-:Y:S02]  /*49c0*/  IMAD.HI.U32 R12, R9, R46, RZ ;  /* 0x0000002e090c7227 */ /* 0x002fe400078e00ff */
[----:B------:R1:W-:Y:S01]  /*49d0*/  STL [R1+0x117c], R6 ;  /* 0x00117c0601007387 */ /* 0x0003e20000100800 */
[----:B------:R-:W-:Y:S01]  /*49e0*/  IABS R37, R18 ;  /* 0x0000001200257213 */ /* 0x000fe20000000000 */
[----:B--2---:R-:W-:-:S02]  /*49f0*/  VIADD R3, R0, 0x93 ;  /* 0x0000009300037836 */ /* 0x004fc40000000000 */
[----:B------:R-:W-:Y:S01]  /*4a00*/  IMAD.MOV R12, RZ, RZ, -R12 ;  /* 0x000000ffff0c7224 */ /* 0x000fe200078e0a0c */
[----:B0-----:R-:W-:Y:S02]  /*4a10*/  IABS R2, R11 ;  /* 0x0000000b00027213 */ /* 0x001fe40000000000 */
[----:B------:R0:W-:Y:S01]  /*4a20*/  STL [R1+0x1178], R3 ;  /* 0x0011780301007387 */ /* 0x0001e20000100800 */
[----:B------:R-:W-:-:S03]  /*4a30*/  IMAD.HI.U32 R13, R9, R7, RZ ;  /* 0x00000007090d7227 */ /* 0x000fc600078e00ff */
[----:B------:R2:W-:Y:S01]  /*4a40*/  STL [R1+0x11c8], R11 ;  /* 0x0011c80b01007387 */ /* 0x0005e20000100800 */
[----:B-1----:R-:W-:-:S03]  /*4a50*/  IMAD.HI.U32 R6, R9, R47, RZ ;  /* 0x0000002f09067227 */ /* 0x002fc600078e00ff */
[----:B------:R1:W-:Y:S01]  /*4a60*/  STL [R1+0x11a4], R18 ;  /* 0x0011a41201007387 */ /* 0x0003e20000100800 */
[----:B------:R-:W-:Y:S01]  /*4a70*/  IMAD.MOV R6, RZ, RZ, -R6 ;  /* 0x000000ffff067224 */ /* 0x000fe200078e0a06 */
[----:B0-----:R-:W-:Y:S01]  /*4a80*/  IABS R3, R3 ;  /* 0x0000000300037213 */ /* 0x001fe20000000000 */
[C---:B------:R-:W-:Y:S02]  /*4a90*/  IMAD R46, R8.reuse, R12, R46 ;  /* 0x0000000c082e7224 */ /* 0x040fe400078e022e */
[----:B------:R-:W-:Y:S02]  /*4aa0*/  IMAD R47, R8, R6, R47 ;  /* 0x00000006082f7224 */ /* 0x000fe400078e022f */
[----:B------:R-:W-:-:S04]  /*4ab0*/  IMAD.HI.U32 R6, R9, R3, RZ ;  /* 0x0000000309067227 */ /* 0x000fc800078e00ff */
[----:B------:R-:W-:-:S04]  /*4ac0*/  IMAD.HI.U32 R12, R9, R2, RZ ;  /* 0x00000002090c7227 */ /* 0x000fc800078e00ff */
[----:B------:R-:W-:Y:S02]  /*4ad0*/  IMAD.MOV R13, RZ, RZ, -R13 ;  /* 0x000000ffff0d7224 */ /* 0x000fe400078e0a0d */
[----:B--2---:R-:W-:Y:S02]  /*4ae0*/  VIADD R11, R0, 0x96 ;  /* 0x00000096000b7836 */ /* 0x004fe40000000000 */
[----:B------:R-:W-:Y:S02]  /*4af0*/  IMAD.MOV R6, RZ, RZ, -R6 ;  /* 0x000000ffff067224 */ /* 0x000fe400078e0a06 */
[----:B------:R-:W-:Y:S01]  /*4b00*/  IMAD.MOV R12, RZ, RZ, -R12 ;  /* 0x000000ffff0c7224 */ /* 0x000fe200078e0a0c */
[----:B------:R-:W-:Y:S01]  /*4b10*/  STL [R1+0x11a8], R11 ;  /* 0x0011a80b01007387 */ /* 0x000fe20000100800 */
[C---:B-1----:R-:W-:Y:S01]  /*4b20*/  IMAD R18, R8.reuse, R13, R7 ;  /* 0x0000000d08127224 */ /* 0x042fe200078e0207 */
[----:B------:R-:W-:Y:S01]  /*4b30*/  IABS R13, R11 ;  /* 0x0000000b000d7213 */ /* 0x000fe20000000000 */
[----:B------:R-:W-:-:S02]  /*4b40*/  IMAD R3, R8, R6, R3 ;  /* 0x0000000608037224 */ /* 0x000fc400078e0203 */
[----:B------:R-:W-:Y:S01]  /*4b50*/  IMAD.MOV.U32 R7, RZ, RZ, R37 ;  /* 0x000000ffff077224 */ /* 0x000fe200078e0025 */
[----:B------:R0:W-:Y:S01]  /*4b60*/  STL [R1+0x17c], R18 ;  /* 0x00017c1201007387 */ /* 0x0001e20000100800 */
[----:B------:R-:W-:Y:S02]  /*4b70*/  IMAD R2, R8, R12, R2 ;  /* 0x0000000c08027224 */ /* 0x000fe400078e0202 */
[----:B------:R-:W-:Y:S01]  /*4b80*/  VIADD R6, R0, 0x97 ;  /* 0x0000009700067836 */ /* 0x000fe20000000000 */
[----:B------:R1:W-:Y:S01]  /*4b90*/  STL [R1+0x174], R3 ;  /* 0x0001740301007387 */ /* 0x0003e20000100800 */
[----:B------:R-:W-:-:S03]  /*4ba0*/  IMAD.HI.U32 R12, R9, R7, RZ ;  /* 0x00000007090c7227 */ /* 0x000fc600078e00ff */
[----:B------:R2:W-:Y:S01]  /*4bb0*/  STL [R1+0x178], R2 ;  /* 0x0001780201007387 */ /* 0x0005e20000100800 */
[----:B------:R-:W-:Y:S02]  /*4bc0*/  IMAD.MOV R12, RZ, RZ, -R12 ;  /* 0x000000ffff0c7224 */ /* 0x000fe400078e0a0c */
[C---:B0-----:R-:W-:Y:S01]  /*4bd0*/  VIADD R18, R0.reuse, 0x98 ;  /* 0x0000009800127836 */ /* 0x041fe20000000000 */
[----:B------:R0:W-:Y:S01]  /*4be0*/  STL [R1+0x1190], R6 ;  /* 0x0011900601007387 */ /* 0x0001e20000100800 */
[----:B------:R-:W-:Y:S02]  /*4bf0*/  VIADD R11, R0, 0x99 ;  /* 0x00000099000b7836 */ /* 0x000fe40000000000 */
[----:B-1----:R-:W-:Y:S01]  /*4c00*/  IMAD.MOV.U32 R3, RZ, RZ, R13 ;  /* 0x000000ffff037224 */ /* 0x002fe200078e000d */
[----:B------:R-:W-:Y:S01]  /*4c10*/  STL [R1+0x118c], R18 ;  /* 0x00118c1201007387 */ /* 0x000fe20000100800 */
[----:B------:R-:W-:Y:S01]  /*4c20*/  IMAD R7, R8, R12, R7 ;  /* 0x0000000c08077224 */ /* 0x000fe200078e0207 */
[----:B--2---:R-:W-:Y:S01]  /*4c30*/  IABS R2, R6 ;  /* 0x0000000600027213 */ /* 0x004fe20000000000 */
[----:B------:R-:W-:Y:S01]  /*4c40*/  VIADD R13, R0, 0x9c ;  /* 0x0000009c000d7836 */ /* 0x000fe20000000000 */
[----:B------:R-:W-:Y:S01]  /*4c50*/  STL [R1+0x11b4], R11 ;  /* 0x0011b40b01007387 */ /* 0x000fe20000100800 */
[----:B------:R-:W-:Y:S01]  /*4c60*/  IABS R48, R18 ;  /* 0x0000001200307213 */ /* 0x000fe20000000000 */
[----:B0-----:R-:W-:Y:S01]  /*4c70*/  IMAD.HI.U32 R6, R9, R3, RZ ;  /* 0x0000000309067227 */ /* 0x001fe200078e00ff */
[----:B------:R-:W-:Y:S01]  /*4c80*/  IABS R49, R11 ;  /* 0x0000000b00317213 */ /* 0x000fe20000000000 */
[----:B------:R0:W-:Y:S02]  /*4c90*/  STL [R1+0x170], R7 ;  /* 0x0001700701007387 */ /* 0x0001e40000100800 */
[----:B------:R-:W-:-:S02]  /*4ca0*/  IMAD.MOV R6, RZ, RZ, -R6 ;  /* 0x000000ffff067224 */ /* 0x000fc400078e0a06 */
[----:B------:R-:W-:-:S04]  /*4cb0*/  IMAD.HI.U32 R12, R9, R2, RZ ;  /* 0x00000002090c7227 */ /* 0x000fc800078e00ff */
[----:B------:R-:W-:Y:S02]  /*4cc0*/  IMAD R3, R8, R6, R3 ;  /* 0x0000000608037224 */ /* 0x000fe400078e0203 */
[C---:B0-----:R-:W-:Y:S02]  /*4cd0*/  VIADD R7, R0.reuse, 0x9a ;  /* 0x0000009a00077836 */ /* 0x041fe40000000000 */
[----:B------:R-:W-:Y:S01]  /*4ce0*/  IMAD.MOV R12, RZ, RZ, -R12 ;  /* 0x000000ffff0c7224 */ /* 0x000fe200078e0a0c */
[----:B------:R0:W-:Y:S01]  /*4cf0*/  STL [R1+0x16c], R3 ;  /* 0x00016c0301007387 */ /* 0x0001e20000100800 */
[----:B------:R-:W-:Y:S02]  /*4d00*/  VIADD R11, R0, 0x9b ;  /* 0x0000009b000b7836 */ /* 0x000fe40000000000 */
[----:B------:R-:W-:Y:S01]  /*4d10*/  IMAD R12, R8, R12, R2 ;  /* 0x0000000c080c7224 */ /* 0x000fe200078e0202 */
[----:B------:R1:W-:Y:S01]  /*4d20*/  STL [R1+0x11a0], R7 ;  /* 0x0011a00701007387 */ /* 0x0003e20000100800 */
[----:B------:R-:W-:Y:S01]  /*4d30*/  IMAD.HI.U32 R6, R9, R48, RZ ;  /* 0x0000003009067227 */ /* 0x000fe200078e00ff */
[----:B------:R-:W-:-:S02]  /*4d40*/  IABS R2, R11 ;  /* 0x0000000b00027213 */ /* 0x000fc40000000000 */
[----:B------:R2:W-:Y:S01]  /*4d50*/  STL [R1+0x119c], R11 ;  /* 0x00119c0b01007387 */ /* 0x0005e20000100800 */
[----:B------:R-:W-:Y:S02]  /*4d60*/  IMAD.MOV R6, RZ, RZ, -R6 ;  /* 0x000000ffff067224 */ /* 0x000fe400078e0a06 */
[C---:B0-----:R-:W-:Y:S01]  /*4d70*/  IMAD.HI.U32 R3, R9.reuse, R49, RZ ;  /* 0x0000003109037227 */ /* 0x041fe200078e00ff */
[----:B------:R0:W-:Y:S01]  /*4d80*/  STL [R1+0x168], R12 ;  /* 0x0001680c01007387 */ /* 0x0001e20000100800 */
[----:B-1----:R-:W-:Y:S02]  /*4d90*/  IABS R7, R7 ;  /* 0x0000000700077213 */ /* 0x002fe40000000000 */
[C---:B------:R-:W-:Y:S01]  /*4da0*/  VIADD R18, R0.reuse, 0x9d ;  /* 0x0000009d00127836 */ /* 0x040fe20000000000 */
[----:B------:R1:W-:Y:S01]  /*4db0*/  STL [R1+0x11d0], R13 ;  /* 0x0011d00d01007387 */ /* 0x0003e20000100800 */
[----:B------:R-:W-:Y:S02]  /*4dc0*/  IMAD.MOV R3, RZ, RZ, -R3 ;  /* 0x000000ffff037224 */ /* 0x000fe400078e0a03 */
[----:B--2---:R-:W-:Y:S01]  /*4dd0*/  VIADD R11, R0, 0x9e ;  /* 0x0000009e000b7836 */ /* 0x004fe20000000000 */
[----:B------:R-:W-:Y:S01]  /*4de0*/  IABS R37, R18 ;  /* 0x0000001200257213 */ /* 0x000fe20000000000 */
[----:B------:R-:W-:Y:S01]  /*4df0*/  IMAD R48, R8, R6, R48 ;  /* 0x0000000608307224 */ /* 0x000fe200078e0230 */
[----:B------:R2:W-:Y:S01]  /*4e00*/  STL [R1+0x11c4], R18 ;  /* 0x0011c41201007387 */ /* 0x0005e20000100800 */
[----:B0-----:R-:W-:Y:S01]  /*4e10*/  IMAD.HI.U32 R12, R9, R7, RZ ;  /* 0x00000007090c7227 */ /* 0x001fe200078e00ff */
[----:B-1----:R-:W-:-:S03]  /*4e20*/  IABS R13, R13 ;  /* 0x0000000d000d7213 */ /* 0x002fc60000000000 */
[----:B------:R-:W-:Y:S01]  /*4e30*/  IMAD.HI.U32 R6, R9, R2, RZ ;  /* 0x0000000209067227 */ /* 0x000fe200078e00ff */
[----:B------:R0:W-:Y:S03]  /*4e40*/  STL [R1+0x11d8], R11 ;  /* 0x0011d80b01007387 */ /* 0x0001e60000100800 */
[----:B------:R-:W-:Y:S02]  /*4e50*/  IMAD.MOV R12, RZ, RZ, -R12 ;  /* 0x000000ffff0c7224 */ /* 0x000fe400078e0a0c */
[----:B------:R-:W-:Y:S01]  /*4e60*/  IMAD R49, R8, R3, R49 ;  /* 0x0000000308317224 */ /* 0x000fe200078e0231 */
[----:B------:R-:W-:Y:S01]  /*4e70*/  IABS R3, R11 ;  /* 0x0000000b00037213 */ /* 0x000fe20000000000 */
[----:B------:R-:W-:Y:S02]  /*4e80*/  IMAD.MOV R6, RZ, RZ, -R6 ;  /* 0x000000ffff067224 */ /* 0x000fe400078e0a06 */
[----:B--2---:R-:W-:-:S02]  /*4e90*/  VIADD R18, R0, 0x9f ;  /* 0x0000009f00127836 */ /* 0x004fc40000000000 */
[C---:B0-----:R-:W-:Y:S02]  /*4ea0*/  IMAD R11, R8.reuse, R12, R7 ;  /* 0x0000000c080b7224 */ /* 0x041fe400078e0207 */
[----:B------:R-:W-:Y:S02]  /*4eb0*/  IMAD.MOV.U32 R7, RZ, RZ, R37 ;  /* 0x000000ffff077224 */ /* 0x000fe400078e0025 */
[C---:B------:R-:W-:Y:S01]  /*4ec0*/  IMAD.HI.U32 R12, R9.reuse, R13, RZ ;  /* 0x0000000d090c7227 */ /* 0x040fe200078e00ff */
[----:B------:R0:W-:Y:S03]  /*4ed0*/  STL [R1+0x15c], R11 ;  /* 0x00015c0b01007387 */ /* 0x0001e60000100800 */
[----:B------:R-:W-:Y:S02]  /*4ee0*/  IMAD R6, R8, R6, R2 ;  /* 0x0000000608067224 */ /* 0x000fe400078e0202 */
[----:B------:R-:W-:-:S03]  /*4ef0*/  IMAD.HI.U32 R2, R9, R7, RZ ;  /* 0x0000000709027227 */ /* 0x000fc600078e00ff */
[----:B------:R1:W-:Y:S01]  /*4f00*/  STL [R1+0x158], R6 ;  /* 0x0001580601007387 */ /* 0x0003e20000100800 */
[----:B------:R-:W-:-:S03]  /*4f10*/  IMAD.HI.U32 R37, R9, R3, RZ ;  /* 0x0000000309257227 */ /* 0x000fc600078e00ff */
[----:B------:R2:W-:Y:S01]  /*4f20*/  STL [R1+0x11b0], R18 ;  /* 0x0011b01201007387 */ /* 0x0005e20000100800 */
[----:B------:R-:W-:Y:S02]  /*4f30*/  IMAD.MOV R12, RZ, RZ, -R12 ;  /* 0x000000ffff0c7224 */ /* 0x000fe400078e0a0c */
[----:B------:R-:W-:Y:S02]  /*4f40*/  IMAD.MOV R2, RZ, RZ, -R2 ;  /* 0x000000ffff027224 */ /* 0x000fe400078e0a02 */
[----:B0-----:R-:W-:Y:S01]  /*4f50*/  VIADD R11, R0, 0xa0 ;  /* 0x000000a0000b7836 */ /* 0x001fe20000000000 */
[----:B-1----:R-:W-:Y:S01]  /*4f60*/  IABS R6, R18 ;  /* 0x0000001200067213 */ /* 0x002fe20000000000 */
        /* <DEDUP_REMOVED lines=8> */
[C---:B--2---:R-:W-:Y:S01]  /*4ff0*/  VIADD R18, R0.reuse, 0xa4 ;  /* 0x000000a400127836 */ /* 0x044fe20000000000 */
[----:B------:R2:W-:Y:S01]  /*5000*/  STL [R1+0x14c], R7 ;  /* 0x00014c0701007387 */ /* 0x0005e20000100800 */
[C---:B0-----:R-:W-:Y:S01]  /*5010*/  VIADD R11, R0.reuse, 0xa3 ;  /* 0x000000a3000b7836 */ /* 0x041fe20000000000 */
[----:B------:R-:W-:Y:S02]  /*5020*/  IABS R51, R2 ;  /* 0x0000000200337213 */ /* 0x000fe40000000000 */
[----:B------:R0:W-:Y:S01]  /*5030*/  STL [R1+0x150], R3 ;  /* 0x0001500301007387 */ /* 0x0001e20000100800 */
[----:B-1----:R-:W-:-:S03]  /*5040*/  VIADD R12, R0, 0xa2 ;  /* 0x000000a2000c7836 */ /* 0x002fc60000000000 */
[----:B------:R1:W-:Y:S01]  /*5050*/  STL [R1+0x11bc], R2 ;  /* 0x0011bc0201007387 */ /* 0x0003e20000100800 */
[----:B------:R-:W-:-:S03]  /*5060*/  IMAD.HI.U32 R13, R9, R51, RZ ;  /* 0x00000033090d7227 */ /* 0x000fc600078e00ff */
[----:B------:R3:W-:Y:S01]  /*5070*/  STL [R1+0x11c0], R12 ;  /* 0x0011c00c01007387 */ /* 0x0007e20000100800 */
[C---:B--2---:R-:W-:Y:S01]  /*5080*/  IMAD.HI.U32 R7, R9.reuse, R6, RZ ;  /* 0x0000000609077227 */ /* 0x044fe200078e00ff */
[----:B0-----:R-:W-:Y:S02]  /*5090*/  IABS R3, R11 ;  /* 0x0000000b00037213 */ /* 0x001fe40000000000 */
[----:B------:R0:W-:Y:S01]  /*50a0*/  STL [R1+0x11cc], R11 ;  /* 0x0011cc0b01007387 */ /* 0x0001e20000100800 */
[----:B------:R-:W-:Y:S02]  /*50b0*/  IMAD.MOV R7, RZ, RZ, -R7 ;  /* 0x000000ffff077224 */ /* 0x000fe400078e0a07 */
[----:B-1----:R-:W-:Y:S01]  /*50c0*/  IMAD.HI.U32 R2, R9, R62, RZ ;  /* 0x0000003e09027227 */ /* 0x002fe200078e00ff */
[----:B---3--:R-:W-:-:S03]  /*50d0*/  IABS R12, R12 ;  /* 0x0000000c000c7213 */ /* 0x008fc60000000000 */
[----:B------:R-:W-:Y:S02]  /*50e0*/  IMAD R7, R8, R7, R6 ;  /* 0x0000000708077224 */ /* 0x000fe400078e0206 */
[----:B------:R-:W-:Y:S02]  /*50f0*/  IMAD.MOV R2, RZ, RZ, -R2 ;  /* 0x000000ffff027224 */ /* 0x000fe400078e0a02 */
[----:B------:R-:W-:Y:S01]  /*5100*/  IMAD.MOV.U32 R6, RZ, RZ, R12 ;  /* 0x000000ffff067224 */ /* 0x000fe200078e000c */
[----:B------:R1:W-:Y:S01]  /*5110*/  STL [R1+0x148], R7 ;  /* 0x0001480701007387 */ /* 0x0003e20000100800 */
[----:B------:R-:W-:-:S03]  /*5120*/  IMAD.HI.U32 R12, R9, R3, RZ ;  /* 0x00000003090c7227 */ /* 0x000fc600078e00ff */
[----:B------:R2:W-:Y:S01]  /*5130*/  STL [R1+0x11f8], R18 ;  /* 0x0011f81201007387 */ /* 0x0005e20000100800 */
[----:B------:R-:W-:Y:S02]  /*5140*/  IMAD.MOV R13, RZ, RZ, -R13 ;  /* 0x000000ffff0d7224 */ /* 0x000fe400078e0a0d */
[----:B0-----:R-:W-:Y:S02]  /*5150*/  VIADD R11, R0, 0xa5 ;  /* 0x000000a5000b7836 */ /* 0x001fe40000000000 */
[----:B------:R-:W-:Y:S01]  /*5160*/  IMAD R62, R8, R2, R62 ;  /* 0x00000002083e7224 */ /* 0x000fe200078e023e */
[----:B------:R-:W-:Y:S01]  /*5170*/  IABS R2, R18 ;  /* 0x0000001200027213 */ /* 0x000fe20000000000 */
[----:B-1----:R-:W-:Y:S01]  /*5180*/  IMAD.HI.U32 R7, R9, R6, RZ ;  /* 0x0000000609077227 */ /* 0x002fe200078e00ff */
        /* <DEDUP_REMOVED lines=16> */
[----:B0-----:R-:W-:-:S03]  /*5290*/  VIADD R11, R0, 0xa8 ;  /* 0x000000a8000b7836 */ /* 0x001fc60000000000 */
[----:B------:R0:W-:Y:S01]  /*52a0*/  STL [R1+0x11e0], R18 ;  /* 0x0011e01201007387 */ /* 0x0001e20000100800 */
[----:B-1----:R-:W-:-:S03]  /*52b0*/  IABS R7, R6 ;  /* 0x0000000600077213 */ /* 0x002fc60000000000 */
[----:B------:R1:W-:Y:S01]  /*52c0*/  STL [R1+0x11e4], R11 ;  /* 0x0011e40b01007387 */ /* 0x0003e20000100800 */
[----:B------:R-:W-:Y:S01]  /*52d0*/  IABS R52, R11 ;  /* 0x0000000b00347213 */ /* 0x000fe20000000000 */
[----:B--2---:R-:W-:-:S04]  /*52e0*/  IMAD.HI.U32 R6, R9, R3, RZ ;  /* 0x0000000309067227 */ /* 0x004fc800078e00ff */
        /* <DEDUP_REMOVED lines=10> */
[----:B0-----:R-:W-:Y:S01]  /*5390*/  VIADD R11, R0, 0xaa ;  /* 0x000000aa000b7836 */ /* 0x001fe20000000000 */
[----:B------:R-:W-:Y:S01]  /*53a0*/  STL [R1+0x11ec], R93 ;  /* 0x0011ec5d01007387 */ /* 0x000fe20000100800 */
[----:B------:R-:W-:-:S02]  /*53b0*/  IMAD R12, R8, R12, R7 ;  /* 0x0000000c080c7224 */ /* 0x000fc400078e0207 */
[----:B------:R-:W-:Y:S01]  /*53c0*/  IMAD.MOV R3, RZ, RZ, -R3 ;  /* 0x000000ffff037224 */ /* 0x000fe200078e0a03 */
[----:B------:R-:W-:Y:S01]  /*53d0*/  STL [R1+0x11f0], R11 ;  /* 0x0011f00b01007387 */ /* 0x000fe20000100800 */
[----:B------:R-:W-:Y:S01]  /*53e0*/  IABS R7, R11 ;  /* 0x0000000b00077213 */ /* 0x000fe20000000000 */
[C---:B-1----:R-:W-:Y:S02]  /*53f0*/  IMAD.HI.U32 R6, R9.reuse, R52, RZ ;  /* 0x0000003409067227 */ /* 0x042fe400078e00ff */
[----:B------:R0:W-:Y:S02]  /*5400*/  STL [R1+0x130], R12 ;  /* 0x0001300c01007387 */ /* 0x0001e40000100800 */
[----:B------:R-:W-:Y:S02]  /*5410*/  IMAD R2, R8, R3, R2 ;  /* 0x0000000308027224 */ /* 0x000fe400078e0202 */
[----:B------:R-:W-:Y:S02]  /*5420*/  IMAD.MOV R6, RZ, RZ, -R6 ;  /* 0x000000ffff067224 */ /* 0x000fe400078e0a06 */
[----:B------:R-:W-:Y:S01]  /*5430*/  IMAD.HI.U32 R13, R9, R53, RZ ;  /* 0x00000035090d7227 */ /* 0x000fe200078e00ff */
[----:B------:R1:W-:Y:S03]  /*5440*/  STL [R1+0x128], R2 ;  /* 0x0001280201007387 */ /* 0x0003e60000100800 */
[----:B0-----:R-:W-:-:S02]  /*5450*/  VIADD R12, R0, 0xab ;  /* 0x000000ab000c7836 */ /* 0x001fc40000000000 */
[----:B------:R-:W-:Y:S02]  /*5460*/  VIADD R11, R0, 0xad ;  /* 0x000000ad000b7836 */ /* 0x000fe40000000000 */
[C---:B------:R-:W-:Y:S01]  /*5470*/  IMAD R52, R8.reuse, R6, R52 ;  /* 0x0000000608347224 */ /* 0x040fe200078e0234 */
[----:B------:R0:W-:Y:S01]  /*5480*/  STL [R1+0x11d4], R12 ;  /* 0x0011d40c01007387 */ /* 0x0001e20000100800 */
[----:B------:R-:W-:Y:S01]  /*5490*/  IMAD.MOV R13, RZ, RZ, -R13 ;  /* 0x000000ffff0d7224 */ /* 0x000fe200078e0a0d */
[----:B-1----:R-:W-:Y:S02]  /*54a0*/  IABS R2, R12 ;  /* 0x0000000c00027213 */ /* 0x002fe40000000000 */
[----:B------:R-:W-:Y:S01]  /*54b0*/  IABS R6, R18 ;  /* 0x0000001200067213 */ /* 0x000fe20000000000 */
[----:B------:R-:W-:Y:S01]  /*54c0*/  STL [R1+0x1218], R18 ;  /* 0x0012181201007387 */ /* 0x000fe20000100800 */
[----:B------:R-:W-:Y:S01]  /*54d0*/  IABS R3, R11 ;  /* 0x0000000b00037213 */ /* 0x000fe20000000000 */
[----:B------:R-:W-:-:S02]  /*54e0*/  IMAD R53, R8, R13, R53 ;  /* 0x0000000d08357224 */ /* 0x000fc400078e0235 */
[----:B------:R1:W-:Y:S01]  /*54f0*/  STL [R1+0x1214], R11 ;  /* 0x0012140b01007387 */ /* 0x0003e20000100800 */
[----:B0-----:R-:W-:-:S04]  /*5500*/  IMAD.HI.U32 R12, R9, R7, RZ ;  /* 0x00000007090c7227 */ /* 0x001fc800078e00ff */
[----:B------:R-:W-:Y:S02]  /*5510*/  IMAD.MOV R12, RZ, RZ, -R12 ;  /* 0x000000ffff0c7224 */ /* 0x000fe400078e0a0c */
[----:B------:R-:W-:-:S04]  /*5520*/  IMAD.HI.U32 R13, R9, R2, RZ ;  /* 0x00000002090d7227 */ /* 0x000fc800078e00ff */
[----:B-1----:R-:W-:Y:S02]  /*5530*/  IMAD R11, R8, R12, R7 ;  /* 0x0000000c080b7224 */ /* 0x002fe400078e0207 */
[----:B------:R-:W-:-:S03]  /*5540*/  IMAD.HI.U32 R7, R9, R6, RZ ;  /* 0x0000000609077227 */ /* 0x000fc600078e00ff */
[----:B------:R0:W-:Y:S01]  /*5550*/  STL [R1+0x124], R11 ;  /* 0x0001240b01007387 */ /* 0x0001e20000100800 */
[----:B------:R-:W-:Y:S02]  /*5560*/  VIADD R18, R0, 0xae ;  /* 0x000000ae00127836 */ /* 0x000fe40000000000 */
[----:B------:R-:W-:-:S03]  /*5570*/  IMAD.HI.U32 R12, R9, R3, RZ ;  /* 0x00000003090c7227 */ /* 0x000fc600078e00ff */
[----:B------:R1:W-:Y:S01]  /*5580*/  STL [R1+0x1200], R18 ;  /* 0x0012001201007387 */ /* 0x0003e20000100800 */
[----:B------:R-:W-:Y:S01]  /*5590*/  IMAD.MOV R13, RZ, RZ, -R13 ;  /* 0x000000ffff0d7224 */ /* 0x000fe200078e0a0d */
[----:B------:R-:W-:Y:S01]  /*55a0*/  IABS R37, R18 ;  /* 0x0000001200257213 */ /* 0x000fe20000000000 */
[----:B------:R-:W-:Y:S02]  /*55b0*/  IMAD.MOV R7, RZ, RZ, -R7 ;  /* 0x000000ffff077224 */ /* 0x000fe400078e0a07 */
[----:B0-----:R-:W-:Y:S02]  /*55c0*/  VIADD R11, R0, 0xaf ;  /* 0x000000af000b7836 */ /* 0x001fe40000000000 */
[----:B------:R-:W-:Y:S02]  /*55d0*/  IMAD.MOV R12, RZ, RZ, -R12 ;  /* 0x000000ffff0c7224 */ /* 0x000fe400078e0a0c */
[C---:B------:R-:W-:Y:S01]  /*55e0*/  IMAD R7, R8.reuse, R7, R6 ;  /* 0x0000000708077224 */ /* 0x040fe200078e0206 */
[----:B------:R0:W-:Y:S01]  /*55f0*/  STL [R1+0x1204], R11 ;  /* 0x0012040b01007387 */ /* 0x0001e20000100800 */
[C---:B-1----:R-:W-:Y:S01]  /*5600*/  IMAD R18, R8.reuse, R13, R2 ;  /* 0x0000000d08127224 */ /* 0x042fe200078e0202 */
[----:B------:R-:W-:Y:S01]  /*5610*/  IABS R13, R11 ;  /* 0x0000000b000d7213 */ /* 0x000fe20000000000 */
[----:B------:R-:W-:-:S02]  /*5620*/  IMAD R6, R8, R12, R3 ;  /* 0x0000000c08067224 */ /* 0x000fc400078e0203 */
[----:B------:R-:W-:Y:S01]  /*5630*/  IMAD.MOV.U32 R2, RZ, RZ, R37 ;  /* 0x000000ffff027224 */ /* 0x000fe200078e0025 */
[----:B------:R-:W-:Y:S01]  /*5640*/  STL [R1+0x120], R18 ;  /* 0x0001201201007387 */ /* 0x000fe20000100800 */
[----:B------:R-:W-:Y:S02]  /*5650*/  IMAD.MOV.U32 R3, RZ, RZ, R13 ;  /* 0x000000ffff037224 */ /* 0x000fe400078e000d */
[----:B------:R-:W-:Y:S01]  /*5660*/  IMAD.HI.U32 R12, R9, R2, RZ ;  /* 0x00000002090c7227 */ /* 0x000fe200078e00ff */
[----:B------:R1:W-:Y:S03]  /*5670*/  STL [R1+0x118], R7 ;  /* 0x0001180701007387 */ /* 0x0003e60000100800 */
[----:B------:R-:W-:Y:S01]  /*5680*/  IMAD.MOV R12, RZ, RZ, -R12 ;  /* 0x000000ffff0c7224 */ /* 0x000fe200078e0a0c */
[----:B------:R2:W-:Y:S01]  /*5690*/  STL [R1+0x11c], R6 ;  /* 0x00011c0601007387 */ /* 0x0005e20000100800 */
[----:B------:R-:W-:-:S02]  /*56a0*/  VIADD R13, R0, 0xb3 ;  /* 0x000000b3000d7836 */ /* 0x000fc40000000000 */
[----:B0-----:R-:W-:Y:S01]  /*56b0*/  IMAD R11, R8, R12, R2 ;  /* 0x0000000c080b7224 */ /* 0x001fe200078e0202 */
[----:B------:R-:W-:Y:S01]  /*56c0*/  STL [R1+0x11e8], R36 ;  /* 0x0011e82401007387 */ /* 0x000fe20000100800 */
[----:B------:R-:W-:-:S03]  /*56d0*/  IMAD.HI.U32 R12, R9, R55, RZ ;  /* 0x00000037090c7227 */ /* 0x000fc600078e00ff */
[----:B------:R-:W-:Y:S01]  /*56e0*/  STL [R1+0x120c], R35 ;  /* 0x00120c2301007387 */ /* 0x000fe20000100800 */
[----:B-1----:R-:W-:Y:S02]  /*56f0*/  VIADD R7, R0, 0xb2 ;  /* 0x000000b200077836 */ /* 0x002fe40000000000 */
[----:B--2---:R-:W-:-:S03]  /*5700*/  IMAD.HI.U32 R6, R9, R3, RZ ;  /* 0x0000000309067227 */ /* 0x004fc600078e00ff */
[----:B------:R0:W-:Y:S01]  /*5710*/  STL [R1+0x1210], R7 ;  /* 0x0012100701007387 */ /* 0x0001e20000100800 */
[----:B------:R-:W-:Y:S02]  /*5720*/  IMAD.MOV R6, RZ, RZ, -R6 ;  /* 0x000000ffff067224 */ /* 0x000fe400078e0a06 */
[----:B------:R-:W-:Y:S01]  /*5730*/  IMAD.MOV R12, RZ, RZ, -R12 ;  /* 0x000000ffff0c7224 */ /* 0x000fe200078e0a0c */
[----:B------:R1:W-:Y:S01]  /*5740*/  STL [R1+0x114], R11 ;  /* 0x0001140b01007387 */ /* 0x0003e20000100800 */
[C---:B------:R-:W-:Y:S02]  /*5750*/  IMAD R3, R8.reuse, R6, R3 ;  /* 0x0000000608037224 */ /* 0x040fe400078e0203 */
[----:B------:R-:W-:Y:S02]  /*5760*/  IMAD R55, R8, R12, R55 ;  /* 0x0000000c08377224 */ /* 0x000fe400078e0237 */
[C---:B------:R-:W-:Y:S01]  /*5770*/  VIADD R12, R0.reuse, 0xb5 ;  /* 0x000000b5000c7836 */ /* 0x040fe20000000000 */
[----:B0-----:R-:W-:Y:S01]  /*5780*/  IABS R7, R7 ;  /* 0x0000000700077213 */ /* 0x001fe20000000000 */
[----:B------:R0:W-:Y:S01]  /*5790*/  STL [R1+0x10c], R3 ;  /* 0x00010c0301007387 */ /* 0x0001e20000100800 */
[----:B------:R-:W-:-:S02]  /*57a0*/  VIADD R18, R0, 0xb6 ;  /* 0x000000b600127836 */ /* 0x000fc40000000000 */
[----:B-1----:R-:W-:Y:S01]  /*57b0*/  VIADD R11, R0, 0xb4 ;  /* 0x000000b4000b7836 */ /* 0x002fe20000000000 */
[----:B------:R1:W-:Y:S01]  /*57c0*/  STL [R1+0x11fc], R13 ;  /* 0x0011fc0d01007387 */ /* 0x0003e20000100800 */
[----:B------:R-:W-:Y:S01]  /*57d0*/  IMAD.MOV.U32 R2, RZ, RZ, R7 ;  /* 0x000000ffff027224 */ /* 0x000fe200078e0007 */
[----:B------:R-:W-:Y:S01]  /*57e0*/  IABS R37, R18 ;  /* 0x0000001200257213 */ /* 0x000fe20000000000 */
[C---:B------:R-:W-:Y:S01]  /*57f0*/  IMAD.HI.U32 R7, R9.reuse, R54, RZ ;  /* 0x0000003609077227 */ /* 0x040fe200078e00ff */
[----:B------:R2:W-:Y:S01]  /*5800*/  STL [R1+0x1240], R11 ;  /* 0x0012400b01007387 */ /* 0x0005e20000100800 */
[----:B0-----:R-:W-:Y:S02]  /*5810*/  IABS R3, R13 ;  /* 0x0000000d00037213 */ /* 0x001fe40000000000 */
[----:B------:R-:W-:Y:S02]  /*5820*/  IMAD.MOV R7, RZ, RZ, -R7 ;  /* 0x000000ffff077224 */ /* 0x000fe400078e0a07 */
[----:B------:R-:W-:-:S04]  /*5830*/  IMAD.HI.U32 R6, R9, R2, RZ ;  /* 0x0000000209067227 */ /* 0x000fc800078e00ff */
[----:B------:R-:W-:Y:S01]  /*5840*/  IMAD R54, R8, R7, R54 ;  /* 0x0000000708367224 */ /* 0x000fe200078e0236 */
[----:B------:R-:W-:Y:S01]  /*5850*/  IABS R7, R11 ;  /* 0x0000000b00077213 */ /* 0x000fe20000000000 */
[----:B------:R-:W-:Y:S02]  /*5860*/  IMAD.MOV R6, RZ, RZ, -R6 ;  /* 0x000000ffff067224 */ /* 0x000fe400078e0a06 */
[----:B-1----:R-:W-:-:S04]  /*5870*/  IMAD.HI.U32 R13, R9, R3, RZ ;  /* 0x00000003090d7227 */ /* 0x002fc800078e00ff */
[----:B------:R-:W-:Y:S02]  /*5880*/  IMAD R2, R8, R6, R2 ;  /* 0x0000000608027224 */ /* 0x000fe400078e0202 */
[----:B------:R-:W-:Y:S02]  /*5890*/  IMAD.MOV.U32 R6, RZ, RZ, R7 ;  /* 0x000000ffff067224 */ /* 0x000fe400078e0007 */
[----:B--2---:R-:W-:Y:S01]  /*58a0*/  VIADD R11, R0, 0xb7 ;  /* 0x000000b7000b7836 */ /* 0x004fe20000000000 */
[----:B------:R0:W-:Y:S01]  /*58b0*/  STL [R1+0x104], R2 ;  /* 0x0001040201007387 */ /* 0x0001e20000100800 */
[----:B------:R-:W-:-:S03]  /*58c0*/  IMAD.HI.U32 R7, R9, R6, RZ ;  /* 0x0000000609077227 */ /* 0x000fc600078e00ff */
[----:B------:R1:W-:Y:S01]  /*58d0*/  STL [R1+0x1224], R12 ;  /* 0x0012240c01007387 */ /* 0x0003e20000100800 */
[----:B------:R-:W-:Y:S02]  /*58e0*/  IMAD.MOV R13, RZ, RZ, -R13 ;  /* 0x000000ffff0d7224 */ /* 0x000fe400078e0a0d */
[----:B------:R-:W-:Y:S01]  /*58f0*/  IMAD.MOV R7, RZ, RZ, -R7 ;  /* 0x000000ffff077224 */ /* 0x000fe200078e0a07 */
[----:B------:R2:W-:Y:S01]  /*5900*/  STL [R1+0x122c], R18 ;  /* 0x00122c1201007387 */ /* 0x0005e20000100800 */
[----:B0-----:R-:W-:Y:S02]  /*5910*/  IABS R2, R11 ;  /* 0x0000000b00027213 */ /* 0x001fe40000000000 */
[----:B------:R-:W-:Y:S01]  /*5920*/  IMAD R7, R8, R7, R6 ;  /* 0x0000000708077224 */ /* 0x000fe200078e0206 */
[----:B------:R0:W-:Y:S01]  /*5930*/  STL [R1+0x1230], R11 ;  /* 0x0012300b01007387 */ /* 0x0001e20000100800 */
[----:B-1----:R-:W-:Y:S01]  /*5940*/  IABS R12, R12 ;  /* 0x0000000c000c7213 */ /* 0x002fe20000000000 */
[----:B--2---:R-:W-:-:S02]  /*5950*/  VIADD R18, R0, 0xbd ;  /* 0x000000bd00127836 */ /* 0x004fc40000000000 */
[----:B0-----:R-:W-:Y:S02]  /*5960*/  IMAD R11, R8, R13, R3 ;  /* 0x0000000d080b7224 */ /* 0x001fe400078e0203 */
[----:B------:R-:W-:Y:S01]  /*5970*/  IMAD.MOV.U32 R3, RZ, RZ, R37 ;  /* 0x000000ffff037224 */ /* 0x000fe200078e0025 */
[----:B------:R-:W-:Y:S01]  /*5980*/  IABS R37, R18 ;  /* 0x0000001200257213 */ /* 0x000fe20000000000 */
[C---:B------:R-:W-:Y:S01]  /*5990*/  IMAD.HI.U32 R13, R9.reuse, R12, RZ ;  /* 0x0000000c090d7227 */ /* 0x040fe200078e00ff */
[----:B------:R0:W-:Y:S03]  /*59a0*/  STL [R1+0x100], R11 ;  /* 0x0001000b01007387 */ /* 0x0001e60000100800 */
[----:B------:R-:W-:Y:S01]  /*59b0*/  IMAD.HI.U32 R6, R9, R3, RZ ;  /* 0x0000000309067227 */ /* 0x000fe200078e00ff */
[----:B------:R1:W-:Y:S03]  /*59c0*/  STL [R1+0xfc], R7 ;  /* 0x0000fc0701007387 */ /* 0x0003e60000100800 */
[----:B------:R-:W-:Y:S01]  /*59d0*/  IMAD.MOV R13, RZ, RZ, -R13 ;  /* 0x000000ffff0d7224 */ /* 0x000fe200078e0a0d */
[----:B------:R-:W-:Y:S01]  /*59e0*/  STL [R1+0x1208], R34 ;  /* 0x0012082201007387 */ /* 0x000fe20000100800 */
[----:B------:R-:W-:-:S02]  /*59f0*/  IMAD.MOV R6, RZ, RZ, -R6 ;  /* 0x000000ffff067224 */ /* 0x000fc400078e0a06 */
[C---:B0-----:R-:W-:Y:S01]  /*5a00*/  IMAD R11, R8.reuse, R13, R12 ;  /* 0x0000000d080b7224 */ /* 0x041fe200078e020c */
[----:B------:R-:W-:Y:S01]  /*5a10*/  STL [R1+0x123c], R33 ;  /* 0x00123c2101007387 */ /* 0x000fe20000100800 */
[----:B------:R-:W-:Y:S02]  /*5a20*/  IMAD R3, R8, R6, R3 ;  /* 0x0000000608037224 */ /* 0x000fe400078e0203 */
[----:B-1----:R-:W-:Y:S01]  /*5a30*/  IMAD.HI.U32 R7, R9, R2, RZ ;  /* 0x0000000209077227 */ /* 0x002fe200078e00ff */
[----:B------:R0:W-:Y:S03]  /*5a40*/  STL [R1+0xf8], R11 ;  /* 0x0000f80b01007387 */ /* 0x0001e60000100800 */
[----:B------:R-:W-:Y:S01]  /*5a50*/  IMAD.MOV R7, RZ, RZ, -R7 ;  /* 0x000000ffff077224 */ /* 0x000fe200078e0a07 */
[----:B------:R1:W-:Y:S01]  /*5a60*/  STL [R1+0xf0], R3 ;  /* 0x0000f00301007387 */ /* 0x0003e20000100800 */
[----:B------:R-:W-:-:S02]  /*5a70*/  VIADD R6, R0, 0xba ;  /* 0x000000ba00067836 */ /* 0x000fc40000000000 */
[----:B------:R-:W-:Y:S02]  /*5a80*/  IMAD R2, R8, R7, R2 ;  /* 0x0000000708027224 */ /* 0x000fe400078e0202 */
[----:B------:R-:W-:Y:S01]  /*5a90*/  IMAD.HI.U32 R12, R9, R56, RZ ;  /* 0x00000038090c7227 */ /* 0x000fe200078e00ff */
[----:B------:R-:W-:Y:S02]  /*5aa0*/  IABS R7, R6 ;  /* 0x0000000600077213 */ /* 0x000fe40000000000 */
[----:B------:R2:W-:Y:S01]  /*5ab0*/  STL [R1+0xf4], R2 ;  /* 0x0000f40201007387 */ /* 0x0005e20000100800 */
[C---:B0-----:R-:W-:Y:S02]  /*5ac0*/  VIADD R11, R0.reuse, 0xbc ;  /* 0x000000bc000b7836 */ /* 0x041fe40000000000 */
[----:B-1----:R-:W-:Y:S01]  /*5ad0*/  VIADD R3, R0, 0xbb ;  /* 0x000000bb00037836 */ /* 0x002fe20000000000 */
[----:B------:R0:W-:Y:S01]  /*5ae0*/  STL [R1+0x1220], R6 ;  /* 0x0012200601007387 */ /* 0x0001e20000100800 */
[----:B------:R-:W-:-:S02]  /*5af0*/  IMAD.MOV R12, RZ, RZ, -R12 ;  /* 0x000000ffff0c7224 */ /* 0x000fc400078e0a0c */
[C---:B------:R-:W-:Y:S01]  /*5b00*/  IMAD.HI.U32 R13, R9.reuse, R7, RZ ;  /* 0x00000007090d7227 */ /* 0x040fe200078e00ff */
[----:B------:R1:W-:Y:S01]  /*5b10*/  STL [R1+0x121c], R3 ;  /* 0x00121c0301007387 */ /* 0x0003e20000100800 */
[----:B--2---:R-:W-:Y:S02]  /*5b20*/  IABS R2, R11 ;  /* 0x0000000b00027213 */ /* 0x004fe40000000000 */
[----:B------:R-:W-:Y:S01]  /*5b30*/  IMAD R56, R8, R12, R56 ;  /* 0x0000000c08387224 */ /* 0x000fe200078e0238 */
[----:B------:R2:W-:Y:S01]  /*5b40*/  STL [R1+0x1274], R11 ;  /* 0x0012740b01007387 */ /* 0x0005e20000100800 */
[----:B------:R-:W-:Y:S02]  /*5b50*/  IMAD.MOV R13, RZ, RZ, -R13 ;  /* 0x000000ffff0d7224 */ /* 0x000fe400078e0a0d */
[----:B0-----:R-:W-:Y:S01]  /*5b60*/  IMAD.HI.U32 R6, R9, R57, RZ ;  /* 0x0000003909067227 */ /* 0x001fe200078e00ff */
[----:B------:R0:W-:Y:S01]  /*5b70*/  STL [R1+0x124c], R18 ;  /* 0x00124c1201007387 */ /* 0x0001e20000100800 */
[----:B-1----:R-:W-:-:S02]  /*5b80*/  IABS R3, R3 ;  /* 0x0000000300037213 */ /* 0x002fc40000000000 */
[----:B------:R-:W-:Y:S02]  /*5b90*/  IMAD.MOV R6, RZ, RZ, -R6 ;  /* 0x000000ffff067224 */ /* 0x000fe400078e0a06 */
[----:B------:R-:W-:-:S04]  /*5ba0*/  IMAD.HI.U32 R12, R9, R2, RZ ;  /* 0x00000002090c7227 */ /* 0x000fc800078e00ff */
[----:B------:R-:W-:Y:S02]  /*5bb0*/  IMAD R57, R8, R6, R57 ;  /* 0x0000000608397224 */ /* 0x000fe400078e0239 */
[----:B------:R-:W-:-:S04]  /*5bc0*/  IMAD.HI.U32 R6, R9, R3, RZ ;  /* 0x0000000309067227 */ /* 0x000fc800078e00ff */
[----:B--2---:R-:W-:Y:S02]  /*5bd0*/  VIADD R11, R0, 0xbe ;  /* 0x000000be000b7836 */ /* 0x004fe40000000000 */
[----:B------:R-:W-:Y:S02]  /*5be0*/  IMAD.MOV R6, RZ, RZ, -R6 ;  /* 0x000000ffff067224 */ /* 0x000fe400078e0a06 */
[----:B------:R-:W-:Y:S01]  /*5bf0*/  IMAD.MOV R12, RZ, RZ, -R12 ;  /* 0x000000ffff0c7224 */ /* 0x000fe200078e0a0c */
[----:B------:R1:W-:Y:S01]  /*5c00*/  STL [R1+0x1250], R11 ;  /* 0x0012500b01007387 */ /* 0x0003e20000100800 */
[C---:B0-----:R-:W-:Y:S01]  /*5c10*/  IMAD R18, R8.reuse, R13, R7 ;  /* 0x0000000d08127224 */ /* 0x041fe200078e0207 */
[----:B------:R-:W-:Y:S01]  /*5c20*/  IABS R13, R11 ;  /* 0x0000000b000d7213 */ /* 0x000fe20000000000 */
[C---:B------:R-:W-:Y:S02]  /*5c30*/  IMAD R3, R8.reuse, R6, R3 ;  /* 0x0000000608037224 */ /* 0x040fe400078e0203 */
[----:B------:R-:W-:Y:S01]  /*5c40*/  IMAD.MOV.U32 R7, RZ, RZ, R37 ;  /* 0x000000ffff077224 */ /* 0x000fe200078e0025 */
[----:B------:R-:W-:Y:S01]  /*5c50*/  STL [R1+0xec], R18 ;  /* 0x0000ec1201007387 */ /* 0x000fe20000100800 */
[----:B------:R-:W-:-:S02]  /*5c60*/  IMAD R2, R8, R12, R2 ;  /* 0x0000000c08027224 */ /* 0x000fc400078e0202 */
[----:B------:R-:W-:Y:S01]  /*5c70*/  VIADD R6, R0, 0xbf ;  /* 0x000000bf00067836 */ /* 0x000fe20000000000 */
[----:B------:R0:W-:Y:S01]  /*5c80*/  STL [R1+0xe4], R3 ;  /* 0x0000e40301007387 */ /* 0x0001e20000100800 */
[----:B------:R-:W-:-:S03]  /*5c90*/  IMAD.HI.U32 R12, R9, R7, RZ ;  /* 0x00000007090c7227 */ /* 0x000fc600078e00ff */
[----:B------:R2:W-:Y:S01]  /*5ca0*/  STL [R1+0xe8], R2 ;  /* 0x0000e80201007387 */ /* 0x0005e20000100800 */
[----:B------:R-:W-:Y:S02]  /*5cb0*/  IMAD.MOV R12, RZ, RZ, -R12 ;  /* 0x000000ffff0c7224 */ /* 0x000fe400078e0a0c */
[----:B-1----:R-:W-:Y:S01]  /*5cc0*/  VIADD R11, R0, 0xc3 ;  /* 0x000000c3000b7836 */ /* 0x002fe20000000000 */
[----:B------:R1:W-:Y:S01]  /*5cd0*/  STL [R1+0x1238], R6 ;  /* 0x0012380601007387 */ /* 0x0003e20000100800 */
[----:B------:R-:W-:Y:S02]  /*5ce0*/  IMAD R7, R8, R12, R7 ;  /* 0x0000000c08077224 */ /* 0x000fe400078e0207 */
[----:B0-----:R-:W-:Y:S01]  /*5cf0*/  IMAD.MOV.U32 R3, RZ, RZ, R13 ;  /* 0x000000ffff037224 */ /* 0x001fe200078e000d */
[----:B------:R-:W-:Y:S01]  /*5d00*/  STL [R1+0x1234], R32 ;  /* 0x0012342001007387 */ /* 0x000fe20000100800 */
[C---:B------:R-:W-:Y:S01]  /*5d10*/  VIADD R13, R0.reuse, 0xc4 ;  /* 0x000000c4000d7836 */ /* 0x040fe20000000000 */
[----:B--2---:R-:W-:Y:S01]  /*5d20*/  IABS R2, R6 ;  /* 0x0000000600027213 */ /* 0x004fe20000000000 */
[----:B------:R-:W-:Y:S01]  /*5d30*/  VIADD R18, R0, 0xc5 ;  /* 0x000000c500127836 */ /* 0x000fe20000000000 */
[----:B------:R-:W-:Y:S01]  /*5d40*/  STL [R1+0x125c], R31 ;  /* 0x00125c1f01007387 */ /* 0x000fe20000100800 */
[----:B-1----:R-:W-:-:S03]  /*5d50*/  IMAD.HI.U32 R6, R9, R3, RZ ;  /* 0x0000000309067227 */ /* 0x002fc600078e00ff */
[----:B------:R0:W-:Y:S01]  /*5d60*/  STL [R1+0xdc], R7 ;  /* 0x0000dc0701007387 */ /* 0x0001e20000100800 */
[----:B------:R-:W-:Y:S01]  /*5d70*/  IABS R37, R18 ;  /* 0x0000001200257213 */ /* 0x000fe20000000000 */
[----:B------:R-:W-:Y:S02]  /*5d80*/  IMAD.MOV R6, RZ, RZ, -R6 ;  /* 0x000000ffff067224 */ /* 0x000fe400078e0a06 */
[----:B------:R-:W-:-:S04]  /*5d90*/  IMAD.HI.U32 R12, R9, R2, RZ ;  /* 0x00000002090c7227 */ /* 0x000fc800078e00ff */
[----:B------:R-:W-:Y:S02]  /*5da0*/  IMAD R3, R8, R6, R3 ;  /* 0x0000000608037224 */ /* 0x000fe400078e0203 */
[----:B0-----:R-:W-:Y:S02]  /*5db0*/  VIADD R7, R0, 0xc2 ;  /* 0x000000c200077836 */ /* 0x001fe40000000000 */
[----:B------:R-:W-:Y:S01]  /*5dc0*/  IMAD.MOV R12, RZ, RZ, -R12 ;  /* 0x000000ffff0c7224 */ /* 0x000fe200078e0a0c */
[----:B------:R0:W-:Y:S01]  /*5dd0*/  STL [R1+0xd8], R3 ;  /* 0x0000d80301007387 */ /* 0x0001e20000100800 */
[----:B------:R-:W-:-:S03]  /*5de0*/  IMAD.HI.U32 R6, R9, R58, RZ ;  /* 0x0000003a09067227 */ /* 0x000fc600078e00ff */
[----:B------:R1:W-:Y:S01]  /*5df0*/  STL [R1+0x1248], R7 ;  /* 0x0012480701007387 */ /* 0x0003e20000100800 */
[----:B------:R-:W-:Y:S01]  /*5e00*/  IMAD R12, R8, R12, R2 ;  /* 0x0000000c080c7224 */ /* 0x000fe200078e0202 */
[----:B------:R-:W-:Y:S01]  /*5e10*/  IABS R2, R11 ;  /* 0x0000000b00027213 */ /* 0x000fe20000000000 */
[----:B------:R-:W-:Y:S01]  /*5e20*/  IMAD.MOV R6, RZ, RZ, -R6 ;  /* 0x000000ffff067224 */ /* 0x000fe200078e0a06 */
[----:B------:R2:W-:Y:S01]  /*5e30*/  STL [R1+0x1244], R11 ;  /* 0x0012440b01007387 */ /* 0x0005e20000100800 */
[----:B0-----:R-:W-:-:S03]  /*5e40*/  IMAD.HI.U32 R3, R9, R59, RZ ;  /* 0x0000003b09037227 */ /* 0x001fc600078e00ff */
[----:B------:R0:W-:Y:S01]  /*5e50*/  STL [R1+0xd0], R12 ;  /* 0x0000d00c01007387 */ /* 0x0001e20000100800 */
[----:B-1----:R-:W-:Y:S01]  /*5e60*/  IABS R7, R7 ;  /* 0x0000000700077213 */ /* 0x002fe20000000000 */
[----:B------:R-:W-:Y:S02]  /*5e70*/  IMAD.MOV R3, RZ, RZ, -R3 ;  /* 0x000000ffff037224 */ /* 0x000fe400078e0a03 */
[----:B------:R1:W-:Y:S01]  /*5e80*/  STL [R1+0x127c], R13 ;  /* 0x00127c0d01007387 */ /* 0x0003e20000100800 */
[----:B------:R-:W-:Y:S02]  /*5e90*/  IMAD R58, R8, R6, R58 ;  /* 0x00000006083a7224 */ /* 0x000fe400078e023a */
[----:B--2---:R-:W-:Y:S01]  /*5ea0*/  VIADD R11, R0, 0xc6 ;  /* 0x000000c6000b7836 */ /* 0x004fe20000000000 */
[----:B------:R-:W-:Y:S01]  /*5eb0*/  STL [R1+0x1270], R18 ;  /* 0x0012701201007387 */ /* 0x000fe20000100800 */
[----:B------:R-:W-:-:S03]  /*5ec0*/  IMAD.HI.U32 R6, R9, R2, RZ ;  /* 0x0000000209067227 */ /* 0x000fc600078e00ff */
[----:B------:R2:W-:Y:S01]  /*5ed0*/  STL [R1+0x1280], R11 ;  /* 0x0012800b01007387 */ /* 0x0005e20000100800 */
[----:B0-----:R-:W-:Y:S01]  /*5ee0*/  IMAD.HI.U32 R12, R9, R7, RZ ;  /* 0x00000007090c7227 */ /* 0x001fe200078e00ff */
[----:B-1----:R-:W-:-:S03]  /*5ef0*/  IABS R13, R13 ;  /* 0x0000000d000d7213 */ /* 0x002fc60000000000 */
[----:B------:R-:W-:Y:S02]  /*5f00*/  IMAD.MOV R12, RZ, RZ, -R12 ;  /* 0x000000ffff0c7224 */ /* 0x000fe400078e0a0c */
[C---:B------:R-:W-:Y:S01]  /*5f10*/  IMAD R59, R8.reuse, R3, R59 ;  /* 0x00000003083b7224 */ /* 0x040fe200078e023b */
[----:B------:R-:W-:Y:S01]  /*5f20*/  IABS R3, R11 ;  /* 0x0000000b00037213 */ /* 0x000fe20000000000 */
[----:B------:R-:W-:Y:S02]  /*5f30*/  IMAD.MOV R6, RZ, RZ, -R6 ;  /* 0x000000ffff067224 */ /* 0x000fe400078e0a06 */
[----:B--2---:R-:W-:Y:S02]  /*5f40*/  IMAD R11, R8, R12, R7 ;  /* 0x0000000c080b7224 */ /* 0x004fe400078e0207 */
[----:B------:R-:W-:-:S03]  /*5f50*/  IMAD.HI.U32 R12, R9, R13, RZ ;  /* 0x0000000d090c7227 */ /* 0x000fc600078e00ff */
[----:B------:R0:W-:Y:S01]  /*5f60*/  STL [R1+0xcc], R11 ;  /* 0x0000cc0b01007387 */ /* 0x0001e20000100800 */
[----:B------:R-:W-:Y:S02]  /*5f70*/  IMAD.MOV.U32 R7, RZ, RZ, R37 ;  /* 0x000000ffff077224 */ /* 0x000fe400078e0025 */
[----:B------:R-:W-:Y:S02]  /*5f80*/  IMAD R6, R8, R6, R2 ;  /* 0x0000000608067224 */ /* 0x000fe400078e0202 */
[----:B------:R-:W-:Y:S02]  /*5f90*/  IMAD.MOV R12, RZ, RZ, -R12 ;  /* 0x000000ffff0c7224 */ /* 0x000fe400078e0a0c */
[----:B------:R-:W-:Y:S01]  /*5fa0*/  IMAD.HI.U32 R2, R9, R7, RZ ;  /* 0x0000000709027227 */ /* 0x000fe200078e00ff */
[----:B------:R1:W-:Y:S03]  /*5fb0*/  STL [R1+0xc8], R6 ;  /* 0x0000c80601007387 */ /* 0x0003e60000100800 */
[----:B0-----:R-:W-:-:S02]  /*5fc0*/  VIADD R11, R0, 0xc7 ;  /* 0x000000c7000b7836 */ /* 0x001fc40000000000 */
[----:B------:R-:W-:-:S03]  /*5fd0*/  IMAD.HI.U32 R37, R9, R3, RZ ;  /* 0x0000000309257227 */ /* 0x000fc600078e00ff */
[----:B------:R0:W-:Y:S01]  /*5fe0*/  STL [R1+0x1258], R11 ;  /* 0x0012580b01007387 */ /* 0x0001e20000100800 */
[----:B------:R-:W-:Y:S01]  /*5ff0*/  IMAD.MOV R2, RZ, RZ, -R2 ;  /* 0x000000ffff027224 */ /* 0x000fe200078e0a02 */
[----:B-1----:R-:W-:Y:S01]  /*6000*/  IABS R6, R11 ;  /* 0x0000000b00067213 */ /* 0x002fe20000000000 */
[----:B------:R-:W-:Y:S01]  /*6010*/  IMAD.MOV R37, RZ, RZ, -R37 ;  /* 0x000000ffff257224 */ /* 0x000fe200078e0a25 */
[----:B------:R-:W-:Y:S01]  /*6020*/  STL [R1+0x1254], R30 ;  /* 0x0012541e01007387 */ /* 0x000fe20000100800 */
[C---:B------:R-:W-:Y:S02]  /*6030*/  IMAD R7, R8.reuse, R2, R7 ;  /* 0x0000000208077224 */ /* 0x040fe400078e0207 */
[----:B------:R-:W-:Y:S02]  /*6040*/  IMAD R2, R8, R37, R3 ;  /* 0x0000002508027224 */ /* 0x000fe400078e0203 */
[----:B------:R-:W-:-:S04]  /*6050*/  IMAD.HI.U32 R3, R9, R6, RZ ;  /* 0x0000000609037227 */ /* 0x000fc800078e00ff */
[C---:B0-----:R-:W-:Y:S02]  /*6060*/  IMAD R11, R8.reuse, R12, R13 ;  /* 0x0000000c080b7224 */ /* 0x041fe400078e020d */
[----:B------:R-:W-:Y:S02]  /*6070*/  IMAD.MOV R3, RZ, RZ, -R3 ;  /* 0x000000ffff037224 */ /* 0x000fe400078e0a03 */
[----:B------:R-:W-:Y:S01]  /*6080*/  IMAD.HI.U32 R13, R9, R61, RZ ;  /* 0x0000003d090d7227 */ /* 0x000fe200078e00ff */
[----:B------:R0:W-:Y:S03]  /*6090*/  STL [R1+0xc4], R11 ;  /* 0x0000c40b01007387 */ /* 0x0001e60000100800 */
[----:B------:R-:W-:Y:S01]  /*60a0*/  IMAD R6, R8, R3, R6 ;  /* 0x0000000308067224 */ /* 0x000fe200078e0206 */
[----:B------:R1:W-:Y:S01]  /*60b0*/  STL [R1+0xbc], R7 ;  /* 0x0000bc0701007387 */ /* 0x0003e20000100800 */
[----:B------:R-:W-:-:S02]  /*60c0*/  VIADD R18, R0, 0xcc ;  /* 0x000000cc00127836 */ /* 0x000fc40000000000 */
[----:B------:R-:W-:Y:S01]  /*60d0*/  IMAD.MOV R13, RZ, RZ, -R13 ;  /* 0x000000ffff0d7224 */ /* 0x000fe200078e0a0d */
[----:B------:R2:W-:Y:S01]  /*60e0*/  STL [R1+0xc0], R2 ;  /* 0x0000c00201007387 */ /* 0x0005e20000100800 */
[----:B0-----:R-:W-:-:S03]  /*60f0*/  VIADD R11, R0, 0xca ;  /* 0x000000ca000b7836 */ /* 0x001fc60000000000 */
[----:B------:R-:W-:Y:S01]  /*6100*/  STL [R1+0x1264], R29 ;  /* 0x0012641d01007387 */ /* 0x000fe20000100800 */
[----:B------:R-:W-:Y:S02]  /*6110*/  IMAD R61, R8, R13, R61 ;  /* 0x0000000d083d7224 */ /* 0x000fe400078e023d */
[----:B-1----:R-:W-:Y:S01]  /*6120*/  IMAD.HI.U32 R7, R9, R60, RZ ;  /* 0x0000003c09077227 */ /* 0x002fe200078e00ff */
[----:B------:R-:W-:Y:S01]  /*6130*/  IABS R12, R11 ;  /* 0x0000000b000c7213 */ /* 0x000fe20000000000 */
[----:B------:R0:W-:Y:S02]  /*6140*/  STL [R1+0x126c], R11 ;  /* 0x00126c0b01007387 */ /* 0x0001e40000100800 */
[----:B--2---:R-:W-:Y:S02]  /*6150*/  VIADD R2, R0, 0xcb ;  /* 0x000000cb00027836 */ /* 0x004fe40000000000 */
[----:B------:R-:W-:Y:S02]  /*6160*/  IMAD.MOV R7, RZ, RZ, -R7 ;  /* 0x000000ffff077224 */ /* 0x000fe400078e0a07 */
[----:B------:R-:W-:Y:S01]  /*6170*/  IMAD.MOV.U32 R3, RZ, RZ, R12 ;  /* 0x000000ffff037224 */ /* 0x000fe200078e000c */
[----:B------:R1:W-:Y:S01]  /*6180*/  STL [R1+0x1278], R2 ;  /* 0x0012780201007387 */ /* 0x0003e20000100800 */
[----:B------:R-:W-:-:S02]  /*6190*/  IMAD R60, R8, R7, R60 ;  /* 0x00000007083c7224 */ /* 0x000fc400078e023c */
[----:B------:R-:W-:Y:S01]  /*61a0*/  IMAD.HI.U32 R7, R9, R3, RZ ;  /* 0x0000000309077227 */ /* 0x000fe200078e00ff */
[----:B------:R2:W-:Y:S03]  /*61b0*/  STL [R1+0xb8], R6 ;  /* 0x0000b80601007387 */ /* 0x0005e60000100800 */
[----:B0-----:R-:W-:Y:S01]  /*61c0*/  VIADD R11, R0, 0xcd ;  /* 0x000000cd000b7836 */ /* 0x001fe20000000000 */
[----:B------:R0:W-:Y:S01]  /*61d0*/  STL [R1+0x12a8], R18 ;  /* 0x0012a81201007387 */ /* 0x0001e20000100800 */
[----:B------:R-:W-:Y:S01]  /*61e0*/  IMAD.MOV R7, RZ, RZ, -R7 ;  /* 0x000000ffff077224 */ /* 0x000fe200078e0a07 */
[----:B-1----:R-:W-:Y:S02]  /*61f0*/  IABS R2, R2 ;  /* 0x0000000200027213 */ /* 0x002fe40000000000 */
[----:B------:R1:W-:Y:S01]  /*6200*/  STL [R1+0x12a4], R11 ;  /* 0x0012a40b01007387 */ /* 0x0003e20000100800 */
[----:B------:R-:W-:-:S02]  /*6210*/  IABS R13, R11 ;  /* 0x0000000b000d7213 */ /* 0x000fc40000000000 */
[----:B------:R-:W-:Y:S01]  /*6220*/  IMAD.HI.U32 R12, R9, R2, RZ ;  /* 0x00000002090c7227 */ /* 0x000fe200078e00ff */
[----:B--2---:R-:W-:-:S03]  /*6230*/  IABS R6, R18 ;  /* 0x0000001200067213 */ /* 0x004fc60000000000 */
[----:B------:R-:W-:Y:S02]  /*6240*/  IMAD.MOV R12, RZ, RZ, -R12 ;  /* 0x000000ffff0c7224 */ /* 0x000fe400078e0a0c */
[----:B0-----:R-:W-:Y:S02]  /*6250*/  VIADD R18, R0, 0xd3 ;  /* 0x000000d300127836 */ /* 0x001fe40000000000 */
[C---:B-1----:R-:W-:Y:S02]  /*6260*/  IMAD R11, R8.reuse, R7, R3 ;  /* 0x00000007080b7224 */ /* 0x042fe400078e0203 */
[----:B------:R-:W-:Y:S02]  /*6270*/  IMAD R7, R8, R12, R2 ;  /* 0x0000000c08077224 */ /* 0x000fe400078e0202 */
[----:B------:R-:W-:Y:S01]  /*6280*/  IMAD.MOV.U32 R2, RZ, RZ, R13 ;  /* 0x000000ffff027224 */ /* 0x000fe200078e000d */
[----:B------:R0:W-:Y:S01]  /*6290*/  STL [R1+0xac], R11 ;  /* 0x0000ac0b01007387 */ /* 0x0001e20000100800 */
[----:B------:R-:W-:-:S03]  /*62a0*/  IMAD.HI.U32 R12, R9, R6, RZ ;  /* 0x00000006090c7227 */ /* 0x000fc600078e00ff */
[----:B------:R1:W-:Y:S01]  /*62b0*/  STL [R1+0xa8], R7 ;  /* 0x0000a80701007387 */ /* 0x0003e20000100800 */
[C---:B------:R-:W-:Y:S02]  /*62c0*/  VIADD R3, R0.reuse, 0xce ;  /* 0x000000ce00037836 */ /* 0x040fe40000000000 */
[----:B------:R-:W-:Y:S02]  /*62d0*/  IMAD.MOV R12, RZ, RZ, -R12 ;  /* 0x000000ffff0c7224 */ /* 0x000fe400078e0a0c */
[----:B0-----:R-:W-:Y:S01]  /*62e0*/  VIADD R11, R0, 0xcf ;  /* 0x000000cf000b7836 */ /* 0x001fe20000000000 */
[----:B------:R0:W-:Y:S01]  /*62f0*/  STL [R1+0x1284], R3 ;  /* 0x0012840301007387 */ /* 0x0001e20000100800 */
[----:B-1----:R-:W-:-:S03]  /*6300*/  IMAD.HI.U32 R7, R9, R2, RZ ;  /* 0x0000000209077227 */ /* 0x002fc600078e00ff */
[----:B------:R-:W-:Y:S01]  /*6310*/  IABS R13, R11 ;  /* 0x0000000b000d7213 */ /* 0x000fe20000000000 */
[----:B------:R1:W-:Y:S01]  /*6320*/  STL [R1+0x1288], R11 ;  /* 0x0012880b01007387 */ /* 0x0003e20000100800 */
[----:B------:R-:W-:-:S03]  /*6330*/  IMAD.MOV R7, RZ, RZ, -R7 ;  /* 0x000000ffff077224 */ /* 0x000fc600078e0a07 */
[----:B------:R-:W-:Y:S01]  /*6340*/  STL [R1+0x128c], R28 ;  /* 0x00128c1c01007387 */ /* 0x000fe20000100800 */
[----:B0-----:R-:W-:Y:S01]  /*6350*/  IABS R3, R3 ;  /* 0x0000000300037213 */ /* 0x001fe20000000000 */
[C---:B------:R-:W-:Y:S02]  /*6360*/  IMAD R2, R8.reuse, R7, R2 ;  /* 0x0000000708027224 */ /* 0x040fe400078e0202 */
[----:B-1----:R-:W-:Y:S02]  /*6370*/  IMAD R11, R8, R12, R6 ;  /* 0x0000000c080b7224 */ /* 0x002fe400078e0206 */
        /* <DEDUP_REMOVED lines=9> */
[C---:B------:R-:W-:Y:S01]  /*6410*/  IMAD R13, R8.reuse, R13, R3 ;  /* 0x0000000d080d7224 */ /* 0x040fe200078e0203 */
[----:B-1----:R-:W-:Y:S01]  /*6420*/  IABS R2, R27 ;  /* 0x0000001b00027213 */ /* 0x002fe20000000000 */
[----:B------:R-:W-:Y:S01]  /*6430*/  IMAD.HI.U32 R12, R9, R50, RZ ;  /* 0x00000032090c7227 */ /* 0x000fe200078e00ff */
[----:B------:R-:W-:Y:S01]  /*6440*/  IABS R3, R11 ;  /* 0x0000000b00037213 */ /* 0x000fe20000000000 */
[----:B------:R0:W-:Y:S02]  /*6450*/  STL [R1+0x12a0], R11 ;  /* 0x0012a00b01007387 */ /* 0x0001e40000100800 */
[C---:B------:R-:W-:Y:S02]  /*6460*/  IMAD R6, R8.reuse, R7, R6 ;  /* 0x0000000708067224 */ /* 0x040fe400078e0206 */
[----:B------:R-:W-:Y:S01]  /*6470*/  IMAD.MOV R12, RZ, RZ, -R12 ;  /* 0x000000ffff0c7224 */ /* 0x000fe200078e0a0c */
[----:B------:R1:W-:Y:S03]  /*6480*/  STL [R1+0x9c], R13 ;  /* 0x00009c0d01007387 */ /* 0x0003e60000100800 */
[----:B------:R-:W-:Y:S01]  /*6490*/  IMAD R50, R8, R12, R50 ;  /* 0x0000000c08327224 */ /* 0x000fe200078e0232 */
[----:B------:R2:W-:Y:S01]  /*64a0*/  STL [R1+0x98], R6 ;  /* 0x0000980601007387 */ /* 0x0005e20000100800 */
[----:B0-----:R-:W-:Y:S01]  /*64b0*/  VIADD R11, R0, 0xd4 ;  /* 0x000000d4000b7836 */ /* 0x001fe20000000000 */
[----:B------:R-:W-:-:S02]  /*64c0*/  IABS R12, R18 ;  /* 0x00000012000c7213 */ /* 0x000fc40000000000 */
[----:B------:R-:W-:Y:S01]  /*64d0*/  STL [R1+0x1268], R18 ;  /* 0x0012681201007387 */ /* 0x000fe20000100800 */
[C---:B-1----:R-:W-:Y:S01]  /*64e0*/  IMAD.HI.U32 R13, R9.reuse, R2, RZ ;  /* 0x00000002090d7227 */ /* 0x042fe200078e00ff */
[----:B------:R-:W-:Y:S02]  /*64f0*/  IABS R7, R11 ;  /* 0x0000000b00077213 */ /* 0x000fe40000000000 */
[----:B------:R0:W-:Y:S01]  /*6500*/  STL [R1+0x12b4], R11 ;  /* 0x0012b40b01007387 */ /* 0x0001e20000100800 */
[----:B--2---:R-:W-:-:S03]  /*6510*/  IMAD.HI.U32 R6, R9, R3, RZ ;  /* 0x0000000309067227 */ /* 0x004fc600078e00ff */
[----:B------:R-:W-:Y:S01]  /*6520*/  STL [R1+0xf04], R81 ;  /* 0x000f045101007387 */ /* 0x000fe20000100800 */
[----:B------:R-:W-:Y:S02]  /*6530*/  IMAD.MOV R13, RZ, RZ, -R13 ;  /* 0x000000ffff0d7224 */ /* 0x000fe400078e0a0d */
[----:B------:R-:W-:Y:S02]  /*6540*/  IMAD.MOV R6, RZ, RZ, -R6 ;  /* 0x000000ffff067224 */ /* 0x000fe400078e0a06 */
[C---:B------:R-:W-:Y:S02]  /*6550*/  IMAD R2, R8.reuse, R13, R2 ;  /* 0x0000000d08027224 */ /* 0x040fe400078e0202 */
[----:B------:R-:W-:Y:S01]  /*6560*/  IMAD R3, R8, R6, R3 ;  /* 0x0000000608037224 */ /* 0x000fe200078e0203 */
[----:B------:R-:W-:Y:S01]  /*6570*/  IABS R6, R25 ;  /* 0x0000001900067213 */ /* 0x000fe20000000000 */
[----:B------:R-:W-:-:S03]  /*6580*/  IMAD.HI.U32 R13, R9, R12, RZ ;  /* 0x0000000c090d7227 */ /* 0x000fc600078e00ff */
[----:B------:R1:W-:Y:S01]  /*6590*/  STL [R1+0x94], R3 ;  /* 0x0000940301007387 */ /* 0x0003e20000100800 */
[----:B------:R-:W-:-:S03]  /*65a0*/  IMAD.HI.U32 R37, R9, R7, RZ ;  /* 0x0000000709257227 */ /* 0x000fc600078e00ff */
[----:B------:R-:W-:Y:S01]  /*65b0*/  STL [R1+0x1290], R26 ;  /* 0x0012901a01007387 */ /* 0x000fe20000100800 */
[----:B------:R-:W-:Y:S02]  /*65c0*/  IMAD.MOV R13, RZ, RZ, -R13 ;  /* 0x000000ffff0d7224 */ /* 0x000fe400078e0a0d */
[----:B------:R-:W-:Y:S01]  /*65d0*/  IMAD.MOV R37, RZ, RZ, -R37 ;  /* 0x000000ffff257224 */ /* 0x000fe200078e0a25 */
[----:B------:R-:W-:Y:S01]  /*65e0*/  STL [R1+0x129c], R25 ;  /* 0x00129c1901007387 */ /* 0x000fe20000100800 */
[C---:B0-----:R-:W-:Y:S01]  /*65f0*/  IMAD R11, R8.reuse, R13, R12 ;  /* 0x0000000d080b7224 */ /* 0x041fe200078e020c */
[----:B-1----:R-:W-:Y:S01]  /*6600*/  IABS R3, R26 ;  /* 0x0000001a00037213 */ /* 0x002fe20000000000 */
[----:B------:R-:W-:Y:S01]  /*6610*/  IMAD R7, R8, R37, R7 ;  /* 0x0000002508077224 */ /* 0x000fe200078e0207 */
[----:B------:R-:W-:Y:S01]  /*6620*/  IABS R37, R23 ;  /* 0x0000001700257213 */ /* 0x000fe20000000000 */
[----:B------:R-:W-:Y:S01]  /*6630*/  VIADD R18, R0, 0xe9 ;  /* 0x000000e900127836 */ /* 0x000fe20000000000 */
[----:B------:R0:W-:Y:S01]  /*6640*/  STL [R1+0x84], R11 ;  /* 0x0000840b01007387 */ /* 0x0001e20000100800 */
[----:B------:R-:W-:-:S03]  /*6650*/  IMAD.HI.U32 R13, R9, R3, RZ ;  /* 0x00000003090d7227 */ /* 0x000fc600078e00ff */
[----:B------:R1:W-:Y:S01]  /*6660*/  STL [R1+0x88], R7 ;  /* 0x0000880701007387 */ /* 0x0003e20000100800 */
[----:B------:R-:W-:Y:S02]  /*6670*/  IMAD.MOV R13, RZ, RZ, -R13 ;  /* 0x000000ffff0d7224 */ /* 0x000fe400078e0a0d */
[----:B------:R-:W-:Y:S01]  /*6680*/  IMAD.HI.U32 R12, R9, R6, RZ ;  /* 0x00000006090c7227 */ /* 0x000fe200078e00ff */
[----:B------:R-:W-:Y:S03]  /*6690*/  STL [R1+0x12ac], R24 ;  /* 0x0012ac1801007387 */ /* 0x000fe60000100800 */
[----:B0-----:R-:W-:Y:S01]  /*66a0*/  VIADD R11, R0, 0xe8 ;  /* 0x000000e8000b7836 */ /* 0x001fe20000000000 */
[----:B------:R-:W-:Y:S01]  /*66b0*/  STL [R1+0x12b0], R23 ;  /* 0x0012b01701007387 */ /* 0x000fe20000100800 */
[----:B------:R-:W-:Y:S01]  /*66c0*/  IMAD R3, R8, R13, R3 ;  /* 0x0000000d08037224 */ /* 0x000fe200078e0203 */
[----:B------:R-:W-:Y:S01]  /*66d0*/  IABS R13, R18 ;  /* 0x00000012000d7213 */ /* 0x000fe20000000000 */
[----:B------:R-:W-:Y:S01]  /*66e0*/  IMAD.MOV R12, RZ, RZ, -R12 ;  /* 0x000000ffff0c7224 */ /* 0x000fe200078e0a0c */
[----:B------:R-:W-:Y:S01]  /*66f0*/  STL [R1+0x12b8], R11 ;  /* 0x0012b80b01007387 */ /* 0x000fe20000100800 */
[----:B-1----:R-:W-:-:S02]  /*6700*/  IABS R7, R24 ;  /* 0x0000001800077213 */ /* 0x002fc40000000000 */
[----:B------:R-:W-:Y:S01]  /*6710*/  IMAD R6, R8, R12, R6 ;  /* 0x0000000c08067224 */ /* 0x000fe200078e0206 */
[----:B------:R0:W-:Y:S01]  /*6720*/  STL [R1+0x1294], R18 ;  /* 0x0012941201007387 */ /* 0x0001e20000100800 */
[----:B------:R-:W-:Y:S01]  /*6730*/  IMAD.HI.U32 R12, R9, R37, RZ ;  /* 0x00000025090c7227 */ /* 0x000fe200078e00ff */
[----:B------:R-:W-:-:S03]  /*6740*/  IABS R38, R11 ;  /* 0x0000000b00267213 */ /* 0x000fc60000000000 */
[----:B------:R-:W-:Y:S02]  /*6750*/  IMAD.MOV R12, RZ, RZ, -R12 ;  /* 0x000000ffff0c7224 */ /* 0x000fe400078e0a0c */
[----:B------:R-:W-:-:S04]  /*6760*/  IMAD.HI.U32 R92, R9, R7, RZ ;  /* 0x00000007095c7227 */ /* 0x000fc800078e00ff */
[----:B0-----:R-:W-:Y:S02]  /*6770*/  VIADD R18, R0, 0xf0 ;  /* 0x000000f000127836 */ /* 0x001fe40000000000 */
[----:B------:R-:W-:Y:S02]  /*6780*/  IMAD R37, R8, R12, R37 ;  /* 0x0000000c08257224 */ /* 0x000fe400078e0225 */
[----:B------:R-:W-:Y:S01]  /*6790*/  IMAD.MOV R92, RZ, RZ, -R92 ;  /* 0x000000ffff5c7224 */ /* 0x000fe200078e0a5c */
[----:B------:R0:W-:Y:S01]  /*67a0*/  STL [R1+0x1260], R18 ;  /* 0x0012601201007387 */ /* 0x0001e20000100800 */
[----:B------:R-:W-:Y:S01]  /*67b0*/  IABS R12, R18 ;  /* 0x00000012000c7213 */ /* 0x000fe20000000000 */
[----:B------:R-:W-:Y:S02]  /*67c0*/  IMAD.HI.U32 R91, R9, R38, RZ ;  /* 0x00000026095b7227 */ /* 0x000fe400078e00ff */
[----:B------:R-:W2:Y:S02]  /*67d0*/  LDL.LU R81, [R1+0x137c] ;  /* 0x00137c0001517983 */ /* 0x000ea40000300800 */
[----:B------:R-:W-:-:S02]  /*67e0*/  @!P0 IMAD.IADD R39, R39, 0x1, -R15 ;  /* 0x0000000127278824 */ /* 0x000fc400078e0a0f */
[----:B------:R-:W-:Y:S02]  /*67f0*/  IMAD R7, R8, R92, R7 ;  /* 0x0000005c08077224 */ /* 0x000fe400078e0207 */
[----:B0-----:R-:W-:Y:S02]  /*6800*/  VIADD R18, R0, 0xf1 ;  /* 0x000000f100127836 */ /* 0x001fe40000000000 */
[----:B------:R-:W-:Y:S02]  /*6810*/  IMAD.MOV R91, RZ, RZ, -R91 ;  /* 0x000000ffff5b7224 */ /* 0x000fe400078e0a5b */
[----:B------:R-:W-:Y:S01]  /*6820*/  IMAD.HI.U32 R92, R9, R13, RZ ;  /* 0x0000000d095c7227 */ /* 0x000fe200078e00ff */
[----:B------:R0:W-:Y:S01]  /*6830*/  STL [R1+0x1228], R18 ;  /* 0x0012281201007387 */ /* 0x0001e20000100800 */
[----:B------:R-:W-:Y:S02]  /*6840*/  IABS R15, R18 ;  /* 0x00000012000f7213 */ /* 0x000fe40000000000 */
[----:B------:R-:W-:-:S02]  /*6850*/  IMAD R38, R8, R91, R38 ;  /* 0x0000005b08267224 */ /* 0x000fc400078e0226 */
[----:B------:R-:W-:Y:S01]  /*6860*/  IMAD.MOV R92, RZ, RZ, -R92 ;  /* 0x000000ffff5c7224 */ /* 0x000fe200078e0a5c */
[----:B0-----:R-:W3:Y:S01]  /*6870*/  LDL R18, [R1+0xf50] ;  /* 0x000f500001127983 */ /* 0x001ee20000100800 */
[----:B------:R-:W-:-:S04]  /*6880*/  IMAD.HI.U32 R91, R9, R12, RZ ;  /* 0x0000000c095b7227 */ /* 0x000fc800078e00ff */
[----:B------:R-:W-:Y:S02]  /*6890*/  IMAD R13, R8, R92, R13 ;  /* 0x0000005c080d7224 */ /* 0x000fe400078e020d */
[----:B------:R-:W-:-:S04]  /*68a0*/  IMAD.MOV R92, RZ, RZ, -R91 ;  /* 0x000000ffff5c7224 */ /* 0x000fc800078e0a5b */
[C---:B------:R-:W-:Y:S02]  /*68b0*/  IMAD R12, R8.reuse, R92, R12 ;  /* 0x0000005c080c7224 */ /* 0x040fe400078e020c */
[----:B------:R-:W4:Y:S01]  /*68c0*/  LDL R92, [R1+0xf44] ;  /* 0x000f4400015c7983 */ /* 0x000f220000100800 */
[----:B------:R-:W-:Y:S02]  /*68d0*/  ISETP.GT.U32.AND P5, PT, R8, R83, PT ;  /* 0x000000530800720c */ /* 0x000fe40003fa4070 */
[----:B------:R-:W-:Y:S01]  /*68e0*/  ISETP.NE.AND P1, PT, R10, RZ, PT ;  /* 0x000000ff0a00720c */ /* 0x000fe20003f25270 */
[----:B------:R-:W-:Y:S01]  /*68f0*/  @!P2 IMAD.MOV R39, RZ, RZ, -R39 ;  /* 0x000000ffff27a224 */ /* 0x000fe200078e0a27 */
[----:B------:R-:W-:-:S09]  /*6900*/  ISETP.GT.U32.AND P0, PT, R8, R14, PT ;  /* 0x0000000e0800720c */ /* 0x000fd20003f04070 */
[--C-:B------:R-:W-:Y:S02]  /*6910*/  @!P5 IMAD.IADD R83, R83, 0x1, -R8.reuse ;  /* 0x000000015353d824 */ /* 0x100fe400078e0a08 */
[----:B------:R-:W-:Y:S02]  /*6920*/  @!P1 LOP3.LUT R39, RZ, R10, RZ, 0x33, !PT ;  /* 0x0000000aff279212 */ /* 0x000fe400078e33ff */
[C---:B------:R-:W-:Y:S02]  /*6930*/  ISETP.GT.U32.AND P1, PT, R8.reuse, R86, PT ;  /* 0x000000560800720c */ /* 0x040fe40003f24070 */
[----:B------:R-:W-:Y:S01]  /*6940*/  ISETP.GT.U32.AND P6, PT, R8, R82, PT ;  /* 0x000000520800720c */ /* 0x000fe20003fc4070 */
[----:B------:R-:W-:Y:S01]  /*6950*/  @!P0 IMAD.IADD R14, R14, 0x1, -R8 ;  /* 0x000000010e0e8824 */ /* 0x000fe200078e0a08 */
[C---:B------:R-:W-:Y:S01]  /*6960*/  ISETP.GT.U32.AND P4, PT, R8.reuse, R16, PT ;  /* 0x000000100800720c */ /* 0x040fe20003f84070 */
[----:B------:R-:W4:Y:S01]  /*6970*/  LDL R10, [R1+0xf7c] ;  /* 0x000f7c00010a7983 */ /* 0x000f220000100800 */
[----:B------:R-:W-:-:S07]  /*6980*/  ISETP.GT.U32.AND P0, PT, R8, R85, PT ;  /* 0x000000550800720c */ /* 0x000fce0003f04070 */
[--C-:B------:R-:W-:Y:S02]  /*6990*/  @!P1 IMAD.IADD R86, R86, 0x1, -R8.reuse ;  /* 0x0000000156569824 */ /* 0x100fe400078e0a08 */
[--C-:B------:R-:W-:Y:S01]  /*69a0*/  @!P6 IMAD.IADD R82, R82, 0x1, -R8.reuse ;  /* 0x000000015252e824 */ /* 0x100fe200078e0a08 */
[----:B------:R-:W-:Y:S01]  /*69b0*/  ISETP.GT.U32.AND P6, PT, R8, R14, PT ;  /* 0x0000000e0800720c */ /* 0x000fe20003fc4070 */
[--C-:B------:R-:W-:Y:S01]  /*69c0*/  @!P4 IMAD.IADD R16, R16, 0x1, -R8.reuse ;  /* 0x000000011010c824 */ /* 0x100fe200078e0a08 */
[----:B------:R-:W-:Y:S01]  /*69d0*/  ISETP.GT.U32.AND P2, PT, R8, R84, PT ;  /* 0x000000540800720c */ /* 0x000fe20003f44070 */
[----:B------:R-:W-:Y:S01]  /*69e0*/  @!P0 IMAD.IADD R85, R85, 0x1, -R8 ;  /* 0x0000000155558824 */ /* 0x000fe200078e0a08 */
[----:B------:R-:W-:Y:S01]  /*69f0*/  ISETP.GE.AND P4, PT, R0, RZ, PT ;  /* 0x000000ff0000720c */ /* 0x000fe20003f86270 */
[----:B------:R-:W-:-:S04]  /*6a00*/  IMAD.HI.U32 R91, R9, R15, RZ ;  /* 0x0000000f095b7227 */ /* 0x000fc800078e00ff */
[----:B------:R-:W-:-:S04]  /*6a10*/  IMAD.MOV R91, RZ, RZ, -R91 ;  /* 0x000000ffff5b7224 */ /* 0x000fc800078e0a5b */
[--C-:B------:R-:W-:Y:S02]  /*6a20*/  @!P6 IMAD.IADD R14, R14, 0x1, -R8.reuse ;  /* 0x000000010e0ee824 */ /* 0x100fe400078e0a08 */
[----:B------:R-:W-:Y:S01]  /*6a30*/  @!P2 IMAD.IADD R84, R84, 0x1, -R8 ;  /* 0x000000015454a824 */ /* 0x000fe200078e0a08 */
[C---:B------:R-:W-:Y:S01]  /*6a40*/  ISETP.GT.U32.AND P2, PT, R8.reuse, R82, PT ;  /* 0x000000520800720c */ /* 0x040fe20003f44070 */
[----:B------:R-:W-:Y:S02]  /*6a50*/  @!P4 IMAD.MOV R14, RZ, RZ, -R14 ;  /* 0x000000ffff0ec224 */ /* 0x000fe400078e0a0e */
[----:B------:R-:W-:Y:S02]  /*6a60*/  IMAD R15, R8, R91, R15 ;  /* 0x0000005b080f7224 */ /* 0x000fe400078e020f */
[----:B------:R-:W4:Y:S08]  /*6a70*/  LDL R91, [R1+0xf60] ;  /* 0x000f6000015b7983 */ /* 0x000f300000100800 */
[----:B------:R-:W-:Y:S01]  /*6a80*/  @!P2 IMAD.IADD R82, R82, 0x1, -R8 ;  /* 0x000000015252a824 */ /* 0x000fe200078e0a08 */
[----:B------:R-:W-:-:S13]  /*6a90*/  ISETP.GT.U32.AND P2, PT, R8, R16, PT ;  /* 0x000000100800720c */ /* 0x000fda0003f44070 */
[----:B------:R-:W-:Y:S01]  /*6aa0*/  @!P2 IMAD.IADD R16, R16, 0x1, -R8 ;  /* 0x000000011010a824 */ /* 0x000fe200078e0a08 */
[----:B--2---:R-:W-:-:S13]  /*6ab0*/  ISETP.GT.U32.AND P3, PT, R8, R81, PT ;  /* 0x000000510800720c */ /* 0x004fda0003f64070 */
[----:B------:R-:W-:-:S05]  /*6ac0*/  @!P3 IMAD.IADD R81, R81, 0x1, -R8 ;  /* 0x000000015151b824 */ /* 0x000fca00078e0a08 */
[----:B------:R-:W-:Y:S02]  /*6ad0*/  ISETP.GT.U32.AND P5, PT, R8, R81, PT ;  /* 0x000000510800720c */ /* 0x000fe40003fa4070 */
[----:B---3--:R-:W-:-:S11]  /*6ae0*/  ISETP.GE.AND P1, PT, R18, RZ, PT ;  /* 0x000000ff1200720c */ /* 0x008fd60003f26270 */
[----:B------:R-:W-:-:S04]  /*6af0*/  @!P5 IMAD.IADD R81, R81, 0x1, -R8 ;  /* 0x000000015151d824 */ /* 0x000fc800078e0a08 */
[----:B------:R-:W-:Y:S02]  /*6b00*/  IMAD.MOV.U32 R18, RZ, RZ, R81 ;  /* 0x000000ffff127224 */ /* 0x000fe400078e0051 */
[----:B------:R-:W2:Y:S01]  /*6b10*/  LDL R81, [R1+0xf5c] ;  /* 0x000f5c0001517983 */ /* 0x000ea20000100800 */
[----:B----4-:R-:W-:-:S03]  /*6b20*/  ISETP.GE.AND P0, PT, R92, RZ, PT ;  /* 0x000000ff5c00720c */ /* 0x010fc60003f06270 */
[----:B------:R-:W3:Y:S04]  /*6b30*/  LDL R92, [R1+0xf80] ;  /* 0x000f8000015c7983 */ /* 0x000ee80000100800 */
[----:B------:R-:W-:Y:S06]  /*6b40*/  STL [R1+0x3c], R14 ;  /* 0x00003c0e01007387 */ /* 0x000fec0000100800 */
[----:B------:R-:W-:-:S05]  /*6b50*/  @!P0 IMAD.MOV R18, RZ, RZ, -R18 ;  /* 0x000000ffff128224 */ /* 0x000fca00078e0a12 */
[----:B------:R0:W-:Y:S04]  /*6b60*/  STL [R1+0x38], R18 ;  /* 0x0000381201007387 */ /* 0x0001e80000100800 */
[----:B0-----:R-:W4:Y:S01]  /*6b70*/  LDL.LU R18, [R1+0x1378] ;  /* 0x0013780001127983 */ /* 0x001f220000300800 */
[----:B------:R-:W-:-:S04]  /*6b80*/  IMAD.MOV.U32 R14, RZ, RZ, R82 ;  /* 0x000000ffff0e7224 */ /* 0x000fc800078e0052 */
[----:B------:R-:W-:-:S05]  /*6b90*/  @!P1 IMAD.MOV R14, RZ, RZ, -R14 ;  /* 0x000000ffff0e9224 */ /* 0x000fca00078e0a0e */
[----:B------:R0:W-:Y:S02]  /*6ba0*/  STL [R1+0x2d4], R14 ;  /* 0x0002d40e01007387 */ /* 0x0001e40000100800 */
[----:B0-----:R-:W-:-:S05]  /*6bb0*/  VIADD R14, R0, 0xf8 ;  /* 0x000000f8000e7836 */ /* 0x001fca0000000000 */
[----:B------:R-:W-:Y:S04]  /*6bc0*/  STL [R1+0x11b8], R14 ;  /* 0x0011b80e01007387 */ /* 0x000fe80000100800 */
[----:B------:R0:W-:Y:S04]  /*6bd0*/  STL [R1+0x1300], R16 ;  /* 0x0013001001007387 */ /* 0x0001e80000100800 */
[----:B0-----:R-:W4:Y:S01]  /*6be0*/  LDL R16, [R1+0xfa4] ;  /* 0x000fa40001107983 */ /* 0x001f220000100800 */
[C---:B------:R-:W-:Y:S02]  /*6bf0*/  ISETP.GT.U32.AND P3, PT, R8.reuse, R90, PT ;  /* 0x0000005a0800720c */ /* 0x040fe40003f64070 */
[----:B------:R-:W-:-:S02]  /*6c00*/  ISETP.GT.U32.AND P5, PT, R8, R85, PT ;  /* 0x000000550800720c */ /* 0x000fc40003fa4070 */
[----:B------:R-:W-:-:S09]  /*6c10*/  ISETP.GT.U32.AND P4, PT, R8, R17, PT ;  /* 0x000000110800720c */ /* 0x000fd20003f84070 */
[--C-:B------:R-:W-:Y:S01]  /*6c20*/  @!P3 IMAD.IADD R90, R90, 0x1, -R8.reuse ;  /* 0x000000015a5ab824 */ /* 0x100fe200078e0a08 */
[C---:B------:R-:W-:Y:S01]  /*6c30*/  ISETP.GT.U32.AND P3, PT, R8.reuse, R83, PT ;  /* 0x000000530800720c */ /* 0x040fe20003f64070 */
[--C-:B------:R-:W-:Y:S01]  /*6c40*/  @!P5 IMAD.IADD R85, R85, 0x1, -R8.reuse ;  /* 0x000000015555d824 */ /* 0x100fe200078e0a08 */
[----:B------:R-:W-:Y:S01]  /*6c50*/  ISETP.GT.U32.AND P6, PT, R8, R84, PT ;  /* 0x000000540800720c */ /* 0x000fe20003fc4070 */
[----:B------:R-:W-:Y:S01]  /*6c60*/  @!P4 IMAD.IADD R17, R17, 0x1, -R8 ;  /* 0x000000011111c824 */ /* 0x000fe200078e0a08 */
[----:B------:R-:W-:-:S09]  /*6c70*/  ISETP.GE.AND P4, PT, R10, RZ, PT ;  /* 0x000000ff0a00720c */ /* 0x000fd20003f86270 */
[----:B------:R-:W-:-:S04]  /*6c80*/  @!P3 IMAD.IADD R83, R83, 0x1, -R8 ;  /* 0x000000015353b824 */ /* 0x000fc800078e0a08 */
[----:B------:R-:W-:Y:S01]  /*6c90*/  IMAD.MOV.U32 R10, RZ, RZ, R83 ;  /* 0x000000ffff0a7224 */ /* 0x000fe200078e0053 */
[C---:B------:R-:W-:Y:S01]  /*6ca0*/  ISETP.GT.U32.AND P0, PT, R8.reuse, R86, PT ;  /* 0x000000560800720c */ /* 0x040fe20003f04070 */
[----:B------:R-:W-:Y:S01]  /*6cb0*/  STL [R1+0x1304], R17 ;  /* 0x0013041101007387 */ /* 0x000fe20000100800 */
[----:B------:R-:W-:Y:S01]  /*6cc0*/  ISETP.GT.U32.AND P1, PT, R8, R90, PT ;  /* 0x0000005a0800720c */ /* 0x000fe20003f24070 */
[----:B------:R-:W-:Y:S01]  /*6cd0*/  @!P6 IMAD.IADD R84, R84, 0x1, -R8 ;  /* 0x000000015454e824 */ /* 0x000fe200078e0a08 */
[----:B------:R-:W-:-:S09]  /*6ce0*/  ISETP.GT.U32.AND P6, PT, R8, R88, PT ;  /* 0x000000580800720c */ /* 0x000fd20003fc4070 */
[--C-:B------:R-:W-:Y:S01]  /*6cf0*/  @!P0 IMAD.IADD R86, R86, 0x1, -R8.reuse ;  /* 0x0000000156568824 */ /* 0x100fe200078e0a08 */
[----:B------:R-:W-:Y:S01]  /*6d00*/  ISETP.GE.AND P0, PT, R91, RZ, PT ;  /* 0x000000ff5b00720c */ /* 0x000fe20003f06270 */
[----:B------:R-:W-:Y:S02]  /*6d10*/  IMAD.MOV.U32 R91, RZ, RZ, R85 ;  /* 0x000000ffff5b7224 */ /* 0x000fe400078e0055 */
[--C-:B------:R-:W-:Y:S02]  /*6d20*/  @!P1 IMAD.IADD R90, R90, 0x1, -R8.reuse ;  /* 0x000000015a5a9824 */ /* 0x100fe400078e0a08 */
[----:B------:R-:W-:Y:S02]  /*6d30*/  @!P6 IMAD.IADD R88, R88, 0x1, -R8 ;  /* 0x000000015858e824 */ /* 0x000fe400078e0a08 */
[----:B------:R-:W-:Y:S01]  /*6d40*/  @!P4 IMAD.MOV R91, RZ, RZ, -R91 ;  /* 0x000000ffff5bc224 */ /* 0x000fe200078e0a5b */
[----:B------:R-:W-:-:S13]  /*6d50*/  ISETP.GT.U32.AND P4, PT, R8, R21, PT ;  /* 0x000000150800720c */ /* 0x000fda0003f84070 */
[----:B------:R-:W-:Y:S01]  /*6d60*/  @!P4 IMAD.IADD R21, R21, 0x1, -R8 ;  /* 0x000000011515c824 */ /* 0x000fe200078e0a08 */
[----:B--2---:R-:W-:-:S13]  /*6d70*/  ISETP.GE.AND P5, PT, R81, RZ, PT ;  /* 0x000000ff5100720c */ /* 0x004fda0003fa6270 */
[----:B------:R-:W-:-:S05]  /*6d80*/  @!P5 IMAD.MOV R10, RZ, RZ, -R10 ;  /* 0x000000ffff0ad224 */ /* 0x000fca00078e0a0a */
[----:B------:R0:W-:Y:S04]  /*6d90*/  STL [R1+0x34], R10 ;  /* 0x0000340a01007387 */ /* 0x0001e80000100800 */
[----:B------:R-:W2:Y:S01]  /*6da0*/  LDL R82, [R1+0xfd4] ;  /* 0x000fd40001527983 */ /* 0x000ea20000100800 */
[----:B---3--:R-:W-:-:S03]  /*6db0*/  ISETP.GE.AND P1, PT, R92, RZ, PT ;  /* 0x000000ff5c00720c */ /* 0x008fc60003f26270 */
[----:B------:R-:W3:Y:S04]  /*6dc0*/  LDL R81, [R1+0xfd0] ;  /* 0x000fd00001517983 */ /* 0x000ee80000100800 */
[----:B0-----:R-:W3:Y:S01]  /*6dd0*/  LDL R10, [R1+0xfa0] ;  /* 0x000fa000010a7983 */ /* 0x001ee20000100800 */
[----:B----4-:R-:W-:Y:S01]  /*6de0*/  ISETP.GT.U32.AND P6, PT, R8, R18, PT ;  /* 0x000000120800720c */ /* 0x010fe20003fc4070 */
[----:B------:R-:W-:-:S04]  /*6df0*/  IMAD.MOV.U32 R92, RZ, RZ, R84 ;  /* 0x000000ffff5c7224 */ /* 0x000fc800078e0054 */
[----:B------:R-:W-:Y:S02]  /*6e00*/  @!P0 IMAD.MOV R92, RZ, RZ, -R92 ;  /* 0x000000ffff5c8224 */ /* 0x000fe400078e0a5c */
[----:B------:R-:W-:-:S03]  /*6e10*/  @!P1 IMAD.MOV R86, RZ, RZ, -R86 ;  /* 0x000000ffff569224 */ /* 0x000fc600078e0a56 */
[----:B------:R0:W-:Y:S03]  /*6e20*/  STL [R1+0x1308], R92 ;  /* 0x0013085c01007387 */ /* 0x0001e60000100800 */
[----:B------:R-:W-:Y:S01]  /*6e30*/  @!P6 IMAD.IADD R18, R18, 0x1, -R8 ;  /* 0x000000011212e824 */ /* 0x000fe200078e0a08 */
[----:B------:R1:W-:Y:S04]  /*6e40*/  STL [R1+0x130c], R91 ;  /* 0x00130c5b01007387 */ /* 0x0003e80000100800 */
[----:B------:R4:W-:Y:S04]  /*6e50*/  STL [R1+0x1310], R86 ;  /* 0x0013105601007387 */ /* 0x0009e80000100800 */
[----:B------:R-:W-:Y:S04]  /*6e60*/  STL [R1+0x1314], R18 ;  /* 0x0013141201007387 */ /* 0x000fe80000100800 */
[----:B------:R-:W-:Y:S04]  /*6e70*/  STL [R1+0x1318], R21 ;  /* 0x0013181501007387 */ /* 0x000fe80000100800 */
[----:B------:R-:W4:Y:S01]  /*6e80*/  LDL R17, [R1+0x10f0] ;  /* 0x0010f00001117983 */ /* 0x000f220000100800 */
[----:B------:R-:W-:-:S03]  /*6e90*/  ISETP.GE.AND P1, PT, R16, RZ, PT ;  /* 0x000000ff1000720c */ /* 0x000fc60003f26270 */
[----:B------:R-:W4:Y:S04]  /*6ea0*/  LDL R84, [R1+0x10e0] ;  /* 0x0010e00001547983 */ /* 0x000f280000100800 */
[----:B------:R-:W4:Y:S01]  /*6eb0*/  LDL R16, [R1+0x10b8] ;  /* 0x0010b80001107983 */ /* 0x000f220000100800 */
[C---:B------:R-:W-:Y:S02]  /*6ec0*/  ISETP.GT.U32.AND P3, PT, R8.reuse, R87, PT ;  /* 0x000000570800720c */ /* 0x040fe40003f64070 */
[C---:B------:R-:W-:Y:S01]  /*6ed0*/  ISETP.GT.U32.AND P2, PT, R8.reuse, R89, PT ;  /* 0x000000590800720c */ /* 0x040fe20003f44070 */
[----:B------:R-:W4:Y:S10]  /*6ee0*/  LDL R83, [R1+0x10d8] ;  /* 0x0010d80001537983 */ /* 0x000f340000100800 */
[----:B------:R-:W-:Y:S01]  /*6ef0*/  @!P3 IMAD.IADD R87, R87, 0x1, -R8 ;  /* 0x000000015757b824 */ /* 0x000fe200078e0a08 */
[----:B------:R-:W-:-:S02]  /*6f00*/  ISETP.GT.U32.AND P3, PT, R8, R63, PT ;  /* 0x0000003f0800720c */ /* 0x000fc40003f64070 */
[C---:B------:R-:W-:Y:S01]  /*6f10*/  ISETP.GT.U32.AND P0, PT, R8.reuse, R88, PT ;  /* 0x000000580800720c */ /* 0x040fe20003f04070 */
[----:B------:R-:W-:Y:S01]  /*6f20*/  @!P2 IMAD.IADD R89, R89, 0x1, -R8 ;  /* 0x000000015959a824 */ /* 0x000fe200078e0a08 */
[----:B------:R-:W-:-:S04]  /*6f30*/  ISETP.GT.U32.AND P2, PT, R8, R87, PT ;  /* 0x000000570800720c */ /* 0x000fc80003f44070 */
[----:B------:R-:W-:-:S05]  /*6f40*/  ISETP.GT.U32.AND P5, PT, R8, R89, PT ;  /* 0x000000590800720c */ /* 0x000fca0003fa4070 */
[----:B------:R-:W-:-:S05]  /*6f50*/  @!P3 IMAD.IADD R63, R63, 0x1, -R8 ;  /* 0x000000013f3fb824 */ /* 0x000fca00078e0a08 */
[----:B------:R-:W-:Y:S01]  /*6f60*/  ISETP.GT.U32.AND P3, PT, R8, R63, PT ;  /* 0x0000003f0800720c */ /* 0x000fe20003f64070 */
[--C-:B------:R-:W-:Y:S01]  /*6f70*/  @!P0 IMAD.IADD R88, R88, 0x1, -R8.reuse ;  /* 0x0000000158588824 */ /* 0x100fe200078e0a08 */
[C---:B------:R-:W-:Y:S02]  /*6f80*/  ISETP.GT.U32.AND P0, PT, R8.reuse, R66, PT ;  /* 0x000000420800720c */ /* 0x040fe40003f04070 */
[C---:B------:R-:W-:Y:S01]  /*6f90*/  ISETP.GT.U32.AND P6, PT, R8.reuse, R65, PT ;  /* 0x000000410800720c */ /* 0x040fe20003fc4070 */
[--C-:B------:R-:W-:Y:S01]  /*6fa0*/  @!P2 IMAD.IADD R87, R87, 0x1, -R8.reuse ;  /* 0x000000015757a824 */ /* 0x100fe200078e0a08 */
[C---:B------:R-:W-:Y:S01]  /*6fb0*/  ISETP.GT.U32.AND P2, PT, R8.reuse, R64, PT ;  /* 0x000000400800720c */ /* 0x040fe20003f44070 */
[----:B------:R-:W-:Y:S01]  /*6fc0*/  @!P5 IMAD.IADD R89, R89, 0x1, -R8 ;  /* 0x000000015959d824 */ /* 0x000fe200078e0a08 */
[----:B------:R-:W-:-:S05]  /*6fd0*/  ISETP.GT.U32.AND P5, PT, R8, R67, PT ;  /* 0x000000430800720c */ /* 0x000fca0003fa4070 */
[--C-:B------:R-:W-:Y:S02]  /*6fe0*/  @!P3 IMAD.IADD R63, R63, 0x1, -R8.reuse ;  /* 0x000000013f3fb824 */ /* 0x100fe400078e0a08 */
[--C-:B------:R-:W-:Y:S01]  /*6ff0*/  @!P0 IMAD.IADD R66, R66, 0x1, -R8.reuse ;  /* 0x0000000142428824 */ /* 0x100fe200078e0a08 */
[----:B------:R-:W-:Y:S01]  /*7000*/  ISETP.GT.U32.AND P0, PT, R8, R20, PT ;  /* 0x000000140800720c */ /* 0x000fe20003f04070 */
[--C-:B------:R-:W-:Y:S02]  /*7010*/  @!P6 IMAD.IADD R65, R65, 0x1, -R8.reuse ;  /* 0x000000014141e824 */ /* 0x100fe400078e0a08 */
[--C-:B------:R-:W-:Y:S02]  /*7020*/  @!P2 IMAD.IADD R64, R64, 0x1, -R8.reuse ;  /* 0x000000014040a824 */ /* 0x100fe400078e0a08 */
[----:B------:R-:W-:Y:S01]  /*7030*/  @!P5 IMAD.IADD R67, R67, 0x1, -R8 ;  /* 0x000000014343d824 */ /* 0x000fe200078e0a08 */
[----:B------:R-:W-:Y:S01]  /*7040*/  ISETP.GT.U32.AND P5, PT, R8, R65, PT ;  /* 0x000000410800720c */ /* 0x000fe20003fa4070 */
[----:B------:R-:W-:-:S06]  /*7050*/  @!P1 IMAD.MOV R90, RZ, RZ, -R90 ;  /* 0x000000ffff5a9224 */ /* 0x000fcc00078e0a5a */
[----:B------:R-:W-:Y:S01]  /*7060*/  @!P0 IMAD.IADD R20, R20, 0x1, -R8 ;  /* 0x0000000114148824 */ /* 0x000fe200078e0a08 */
[----:B------:R-:W-:-:S05]  /*7070*/  ISETP.GT.U32.AND P0, PT, R8, R70, PT ;  /* 0x000000460800720c */ /* 0x000fca0003f04070 */
[----:B------:R-:W-:Y:S01]  /*7080*/  @!P5 IMAD.IADD R65, R65, 0x1, -R8 ;  /* 0x000000014141d824 */ /* 0x000fe200078e0a08 */
[----:B------:R-:W-:-:S07]  /*7090*/  ISETP.GT.U32.AND P5, PT, R8, R71, PT ;  /* 0x000000470800720c */ /* 0x000fce0003fa4070 */
[----:B------:R-:W-:-:S06]  /*70a0*/  @!P0 IMAD.IADD R70, R70, 0x1, -R8 ;  /* 0x0000000146468824 */ /* 0x000fcc00078e0a08 */
[----:B------:R-:W-:Y:S01]  /*70b0*/  @!P5 IMAD.IADD R71, R71, 0x1, -R8 ;  /* 0x000000014747d824 */ /* 0x000fe200078e0a08 */
[----:B--2---:R-:W-:Y:S02]  /*70c0*/  ISETP.GE.AND P3, PT, R82, RZ, PT ;  /* 0x000000ff5200720c */ /* 0x004fe40003f66270 */
[----:B------:R-:W2:Y:S01]  /*70d0*/  LDL R82, [R1+0x1044] ;  /* 0x0010440001527983 */ /* 0x000ea20000100800 */
[----:B---3--:R-:W-:Y:S02]  /*70e0*/  ISETP.GE.AND P4, PT, R10, RZ, PT ;  /* 0x000000ff0a00720c */ /* 0x008fe40003f86270 */
[----:B------:R-:W-:Y:S02]  /*70f0*/  ISETP.GE.AND P2, PT, R81, RZ, PT ;  /* 0x000000ff5100720c */ /* 0x000fe40003f46270 */
[----:B------:R-:W3:Y:S09]  /*7100*/  LDL R81, [R1+0x103c] ;  /* 0x00103c0001517983 */ /* 0x000ef20000100800 */
[----:B------:R-:W-:Y:S01]  /*7110*/  @!P4 IMAD.MOV R87, RZ, RZ, -R87 ;  /* 0x000000ffff57c224 */ /* 0x000fe200078e0a57 */
[----:B------:R-:W-:Y:S01]  /*7120*/  ISETP.GT.U32.AND P4, PT, R8, R19, PT ;  /* 0x000000130800720c */ /* 0x000fe20003f84070 */
[----:B------:R-:W-:-:S02]  /*7130*/  @!P3 IMAD.MOV R88, RZ, RZ, -R88 ;  /* 0x000000ffff58b224 */ /* 0x000fc400078e0a58 */
[----:B------:R-:W-:Y:S01]  /*7140*/  @!P2 IMAD.MOV R89, RZ, RZ, -R89 ;  /* 0x000000ffff59a224 */ /* 0x000fe200078e0a59 */
[----:B------:R-:W-:Y:S04]  /*7150*/  STL [R1+0x131c], R90 ;  /* 0x00131c5a01007387 */ /* 0x000fe80000100800 */
[----:B------:R-:W-:Y:S05]  /*7160*/  STL [R1+0x1320], R87 ;  /* 0x0013205701007387 */ /* 0x000fea0000100800 */
[----:B------:R-:W-:Y:S01]  /*7170*/  @!P4 IMAD.IADD R19, R19, 0x1, -R8 ;  /* 0x000000011313c824 */ /* 0x000fe200078e0a08 */
[----:B------:R-:W-:Y:S04]  /*7180*/  STL [R1+0x1324], R88 ;  /* 0x0013245801007387 */ /* 0x000fe80000100800 */
[----:B------:R-:W-:Y:S01]  /*7190*/  STL [R1+0x1328], R89 ;  /* 0x0013285901007387 */ /* 0x000fe20000100800 */
[----:B----4-:R-:W-:-:S03]  /*71a0*/  ISETP.GE.AND P0, PT, R17, RZ, PT ;  /* 0x000000ff1100720c */ /* 0x010fc60003f06270 */
        /* <DEDUP_REMOVED lines=8> */
[----:B0-----:R-:W4:Y:S01]  /*7230*/  LDL R92, [R1+0xfc8] ;  /* 0x000fc800015c7983 */ /* 0x001f220000100800 */
[C---:B------:R-:W-:Y:S02]  /*7240*/  ISETP.GT.U32.AND P1, PT, R8.reuse, R64, PT ;  /* 0x000000400800720c */ /* 0x040fe40003f24070 */
[C---:B------:R-:W-:Y:S01]  /*7250*/  ISETP.GT.U32.AND P4, PT, R8.reuse, R73, PT ;  /* 0x000000490800720c */ /* 0x040fe20003f84070 */
[----:B-1----:R-:W4:Y:S01]  /*7260*/  LDL R91, [R1+0xfdc] ;  /* 0x000fdc00015b7983 */ /* 0x002f220000100800 */
[----:B------:R-:W-:-:S03]  /*7270*/  ISETP.GT.U32.AND P2, PT, R8, R67, PT ;  /* 0x000000430800720c */ /* 0x000fc60003f44070 */
[----:B------:R-:W4:Y:S02]  /*7280*/  LDL R86, [R1+0xfd8] ;  /* 0x000fd80001567983 */ /* 0x000f240000100800 */
[--C-:B------:R-:W-:Y:S02]  /*7290*/  @!P6 IMAD.IADD R68, R68, 0x1, -R8.reuse ;  /* 0x000000014444e824 */ /* 0x100fe400078e0a08 */
[--C-:B------:R-:W-:Y:S01]  /*72a0*/  @!P3 IMAD.IADD R66, R66, 0x1, -R8.reuse ;  /* 0x000000014242b824 */ /* 0x100fe200078e0a08 */
[C---:B------:R-:W-:Y:S02]  /*72b0*/  ISETP.GT.U32.AND P3, PT, R8.reuse, R72, PT ;  /* 0x000000480800720c */ /* 0x040fe40003f64070 */
[----:B------:R-:W-:Y:S01]  /*72c0*/  ISETP.GT.U32.AND P6, PT, R8, R68, PT ;  /* 0x000000440800720c */ /* 0x000fe20003fc4070 */
[----:B------:R-:W-:Y:S01]  /*72d0*/  @!P1 IMAD.IADD R64, R64, 0x1, -R8 ;  /* 0x0000000140409824 */ /* 0x000fe200078e0a08 */
[----:B------:R-:W-:-:S09]  /*72e0*/  ISETP.GT.U32.AND P1, PT, R8, R69, PT ;  /* 0x000000450800720c */ /* 0x000fd20003f24070 */
[--C-:B------:R-:W-:Y:S02]  /*72f0*/  @!P3 IMAD.IADD R72, R72, 0x1, -R8.reuse ;  /* 0x000000014848b824 */ /* 0x100fe400078e0a08 */
[--C-:B------:R-:W-:Y:S01]  /*7300*/  @!P6 IMAD.IADD R68, R68, 0x1, -R8.reuse ;  /* 0x000000014444e824 */ /* 0x100fe200078e0a08 */
[----:B------:R-:W-:Y:S01]  /*7310*/  ISETP.GE.AND P6, PT, R84, RZ, PT ;  /* 0x000000ff5400720c */ /* 0x000fe20003fc6270 */
[--C-:B------:R-:W-:Y:S01]  /*7320*/  @!P1 IMAD.IADD R69, R69, 0x1, -R8.reuse ;  /* 0x0000000145459824 */ /* 0x100fe200078e0a08 */
[----:B------:R-:W-:Y:S01]  /*7330*/  ISETP.GE.AND P1, PT, R83, RZ, PT ;  /* 0x000000ff5300720c */ /* 0x000fe20003f26270 */
[----:B------:R-:W-:Y:S01]  /*7340*/  IMAD.MOV.U32 R84, RZ, RZ, R63 ;  /* 0x000000ffff547224 */ /* 0x000fe200078e003f */
[----:B------:R-:W-:Y:S01]  /*7350*/  IABS R14, R14 ;  /* 0x0000000e000e7213 */ /* 0x000fe20000000000 */
[----:B------:R-:W-:Y:S02]  /*7360*/  @!P4 IMAD.IADD R73, R73, 0x1, -R8 ;  /* 0x000000014949c824 */ /* 0x000fe400078e0a08 */
[----:B------:R-:W-:-:S06]  /*7370*/  IMAD.MOV.U32 R83, RZ, RZ, R64 ;  /* 0x000000ffff537224 */ /* 0x000fcc00078e0040 */
[----:B------:R-:W-:Y:S01]  /*7380*/  @!P6 IMAD.MOV R84, RZ, RZ, -R84 ;  /* 0x000000ffff54e224 */ /* 0x000fe200078e0a54 */
[----:B------:R-:W-:Y:S01]  /*7390*/  ISETP.GT.U32.AND P6, PT, R8, R72, PT ;  /* 0x000000480800720c */ /* 0x000fe20003fc4070 */
[----:B------:R-:W-:-:S04]  /*73a0*/  IMAD.HI.U32 R10, R9, R14, RZ ;  /* 0x0000000e090a7227 */ /* 0x000fc800078e00ff */
[----:B------:R-:W-:Y:S02]  /*73b0*/  @!P2 IMAD.IADD R67, R67, 0x1, -R8 ;  /* 0x000000014343a824 */ /* 0x000fe400078e0a08 */
[----:B------:R-:W-:Y:S02]  /*73c0*/  IMAD.MOV R10, RZ, RZ, -R10 ;  /* 0x000000ffff0a7224 */ /* 0x000fe400078e0a0a */
[----:B------:R-:W-:Y:S01]  /*73d0*/  @!P1 IMAD.MOV R83, RZ, RZ, -R83 ;  /* 0x000000ffff539224 */ /* 0x000fe200078e0a53 */
[----:B------:R-:W-:Y:S01]  /*73e0*/  STL [R1+0x1334], R84 ;  /* 0x0013345401007387 */ /* 0x000fe20000100800 */
[----:B------:R-:W-:Y:S02]  /*73f0*/  IMAD R14, R8, R10, R14 ;  /* 0x0000000a080e7224 */ /* 0x000fe400078e020e */
[----:B------:R-:W-:Y:S01]  /*7400*/  @!P6 IMAD.IADD R72, R72, 0x1, -R8 ;  /* 0x000000014848e824 */ /* 0x000fe200078e0a08 */
[----:B------:R-:W-:Y:S01]  /*7410*/  STL [R1+0x1338], R83 ;  /* 0x0013385301007387 */ /* 0x000fe20000100800 */
[----:B------:R-:W-:Y:S01]  /*7420*/  VIADD R10, R0, 0xf9 ;  /* 0x000000f9000a7836 */ /* 0x000fe20000000000 */
[----:B------:R-:W-:-:S02]  /*7430*/  ISETP.GT.U32.AND P6, PT, R8, R78, PT ;  /* 0x0000004e0800720c */ /* 0x000fc40003fc4070 */
[----:B------:R-:W-:-:S11]  /*7440*/  ISETP.GT.U32.AND P1, PT, R8, R70, PT ;  /* 0x000000460800720c */ /* 0x000fd60003f24070 */
[--C-:B------:R-:W-:Y:S02]  /*7450*/  @!P6 IMAD.IADD R78, R78, 0x1, -R8.reuse ;  /* 0x000000014e4ee824 */ /* 0x100fe400078e0a08 */
[----:B------:R-:W-:Y:S01]  /*7460*/  @!P1 IMAD.IADD R70, R70, 0x1, -R8 ;  /* 0x0000000146469824 */ /* 0x000fe200078e0a08 */
[----:B------:R-:W-:-:S13]  /*7470*/  ISETP.GT.U32.AND P1, PT, R8, R76, PT ;  /* 0x0000004c0800720c */ /* 0x000fda0003f24070 */
[----:B------:R-:W-:Y:S01]  /*7480*/  @!P1 IMAD.IADD R76, R76, 0x1, -R8 ;  /* 0x000000014c4c9824 */ /* 0x000fe200078e0a08 */
[----:B--2---:R-:W-:Y:S01]  /*7490*/  ISETP.GE.AND P3, PT, R82, RZ, PT ;  /* 0x000000ff5200720c */ /* 0x004fe20003f66270 */
[----:B------:R-:W-:-:S04]  /*74a0*/  IMAD.MOV.U32 R82, RZ, RZ, R65 ;  /* 0x000000ffff527224 */ /* 0x000fc800078e0041 */
[----:B------:R-:W-:Y:S01]  /*74b0*/  @!P0 IMAD.MOV R82, RZ, RZ, -R82 ;  /* 0x000000ffff528224 */ /* 0x000fe200078e0a52 */
[----:B------:R-:W-:Y:S02]  /*74c0*/  ISETP.GT.U32.AND P0, PT, R8, R71, PT ;  /* 0x000000470800720c */ /* 0x000fe40003f04070 */
[----:B---3--:R-:W-:Y:S01]  /*74d0*/  ISETP.GE.AND P4, PT, R81, RZ, PT ;  /* 0x000000ff5100720c */ /* 0x008fe20003f86270 */
[----:B------:R-:W-:-:S10]  /*74e0*/  IMAD.MOV.U32 R81, RZ, RZ, R66 ;  /* 0x000000ffff517224 */ /* 0x000fd400078e0042 */
[----:B------:R-:W-:Y:S01]  /*74f0*/  @!P0 IMAD.IADD R71, R71, 0x1, -R8 ;  /* 0x0000000147478824 */ /* 0x000fe200078e0a08 */
[----:B------:R-:W-:Y:S01]  /*7500*/  ISETP.GT.U32.AND P0, PT, R8, R77, PT ;  /* 0x0000004d0800720c */ /* 0x000fe20003f04070 */
[----:B------:R-:W-:Y:S02]  /*7510*/  @!P5 IMAD.MOV R81, RZ, RZ, -R81 ;  /* 0x000000ffff51d224 */ /* 0x000fe400078e0a51 */
[----:B------:R-:W-:Y:S01]  /*7520*/  @!P3 IMAD.MOV R67, RZ, RZ, -R67 ;  /* 0x000000ffff43b224 */ /* 0x000fe200078e0a43 */
[----:B------:R-:W-:Y:S01]  /*7530*/  STL [R1+0x133c], R82 ;  /* 0x00133c5201007387 */ /* 0x000fe20000100800 */
[----:B------:R-:W-:-:S03]  /*7540*/  @!P4 IMAD.MOV R68, RZ, RZ, -R68 ;  /* 0x000000ffff44c224 */ /* 0x000fc600078e0a44 */
[----:B------:R-:W-:Y:S04]  /*7550*/  STL [R1+0x1340], R81 ;  /* 0x0013405101007387 */ /* 0x000fe80000100800 */
[----:B------:R-:W-:Y:S01]  /*7560*/  STL [R1+0x1344], R67 ;  /* 0x0013444301007387 */ /* 0x000fe20000100800 */
[----:B------:R-:W-:-:S03]  /*7570*/  @!P0 IMAD.IADD R77, R77, 0x1, -R8 ;  /* 0x000000014d4d8824 */ /* 0x000fc600078e0a08 */
[----:B------:R0:W-:Y:S04]  /*7580*/  STL [R1+0x1348], R0 ;  /* 0x0013480001007387 */ /* 0x0001e80000100800 */
[----:B------:R1:W-:Y:S04]  /*7590*/  STL [R1+0x1160], R10 ;  /* 0x0011600a01007387 */ /* 0x0003e80000100800 */
[----:B------:R-:W-:Y:S01]  /*75a0*/  STL [R1+0x134c], R68 ;  /* 0x00134c4401007387 */ /* 0x000fe20000100800 */
[----:B----4-:R-:W-:Y:S01]  /*75b0*/  ISETP.GE.AND P6, PT, R16, RZ, PT ;  /* 0x000000ff1000720c */ /* 0x010fe20003fc6270 */
[----:B0-----:R-:W0:Y:S01]  /*75c0*/  LDC R0, c[0x0][0x3a0] ;  /* 0x0000e800ff007b82 */ /* 0x001e220000000800 */
[----:B------:R-:W-:Y:S01]  /*75d0*/  ISETP.GE.AND P0, PT, R17, RZ, PT ;  /* 0x000000ff1100720c */ /* 0x000fe20003f06270 */
[----:B------:R-:W2:Y:S04]  /*75e0*/  LDL R16, [R1+0x10cc] ;  /* 0x0010cc0001107983 */ /* 0x000ea80000100800 */
[----:B------:R-:W3:Y:S01]  /*75f0*/  LDL R17, [R1+0x1088] ;  /* 0x0010880001117983 */ /* 0x000ee20000100800 */
[----:B------:R-:W-:-:S03]  /*7600*/  ISETP.GE.AND P1, PT, R85, RZ, PT ;  /* 0x000000ff5500720c */ /* 0x000fc60003f26270 */
[----:B------:R-:W4:Y:S01]  /*7610*/  LDL R85, [R1+0x1090] ;  /* 0x0010900001557983 */ /* 0x000f220000100800 */
[----:B------:R-:W-:-:S13]  /*7620*/  ISETP.GT.U32.AND P2, PT, R8, R74, PT ;  /* 0x0000004a0800720c */ /* 0x000fda0003f44070 */
[----:B------:R-:W-:Y:S01]  /*7630*/  @!P2 IMAD.IADD R74, R74, 0x1, -R8 ;  /* 0x000000014a4aa824 */ /* 0x000fe200078e0a08 */
[----:B------:R-:W-:-:S13]  /*7640*/  ISETP.GT.U32.AND P2, PT, R8, R69, PT ;  /* 0x000000450800720c */ /* 0x000fda0003f44070 */
[----:B------:R-:W-:Y:S01]  /*7650*/  @!P2 IMAD.IADD R69, R69, 0x1, -R8 ;  /* 0x000000014545a824 */ /* 0x000fe200078e0a08 */
[C---:B------:R-:W-:Y:S02]  /*7660*/  ISETP.GT.U32.AND P2, PT, R8.reuse, R80, PT ;  /* 0x000000500800720c */ /* 0x040fe40003f44070 */
[C---:B------:R-:W-:Y:S02]  /*7670*/  ISETP.GT.U32.AND P4, PT, R8.reuse, R75, PT ;  /* 0x0000004b0800720c */ /* 0x040fe40003f84070 */
[C---:B------:R-:W-:Y:S02]  /*7680*/  ISETP.GT.U32.AND P3, PT, R8.reuse, R73, PT ;  /* 0x000000490800720c */ /* 0x040fe40003f64070 */
[----:B------:R-:W-:-:S07]  /*7690*/  ISETP.GT.U32.AND P5, PT, R8, R74, PT ;  /* 0x0000004a0800720c */ /* 0x000fce0003fa4070 */
[----:B------:R-:W-:Y:S01]  /*76a0*/  @!P2 IMAD.IADD R80, R80, 0x1, -R8 ;  /* 0x000000015050a824 */ /* 0x000fe200078e0a08 */
[----:B------:R-:W-:Y:S02]  /*76b0*/  ISETP.GE.AND P2, PT, R92, RZ, PT ;  /* 0x000000ff5c00720c */ /* 0x000fe40003f46270 */
[----:B------:R-:W4:Y:S01]  /*76c0*/  LDL R92, [R1+0x1050] ;  /* 0x00105000015c7983 */ /* 0x000f220000100800 */
[----:B------:R-:W-:Y:S01]  /*76d0*/  @!P1 IMAD.MOV R72, RZ, RZ, -R72 ;  /* 0x000000ffff489224 */ /* 0x000fe200078e0a48 */
[----:B------:R-:W-:Y:S01]  /*76e0*/  ISETP.GT.U32.AND P1, PT, R8, R77, PT ;  /* 0x0000004d0800720c */ /* 0x000fe20003f24070 */
[--C-:B------:R-:W-:Y:S01]  /*76f0*/  @!P4 IMAD.IADD R75, R75, 0x1, -R8.reuse ;  /* 0x000000014b4bc824 */ /* 0x100fe200078e0a08 */
[----:B------:R-:W-:Y:S01]  /*7700*/  ISETP.GE.AND P4, PT, R91, RZ, PT ;  /* 0x000000ff5b00720c */ /* 0x000fe20003f86270 */
[--C-:B------:R-:W-:Y:S01]  /*7710*/  @!P3 IMAD.IADD R73, R73, 0x1, -R8.reuse ;  /* 0x000000014949b824 */ /* 0x100fe200078e0a08 */
[----:B------:R-:W4:Y:S01]  /*7720*/  LDL R91, [R1+0x1058] ;  /* 0x00105800015b7983 */ /* 0x000f220000100800 */
[--C-:B------:R-:W-:Y:S01]  /*7730*/  @!P5 IMAD.IADD R74, R74, 0x1, -R8.reuse ;  /* 0x000000014a4ad824 */ /* 0x100fe200078e0a08 */
[----:B------:R-:W-:Y:S01]  /*7740*/  ISETP.GE.AND P5, PT, R86, RZ, PT ;  /* 0x000000ff5600720c */ /* 0x000fe20003fa6270 */
[----:B------:R-:W-:Y:S01]  /*7750*/  @!P0 IMAD.MOV R73, RZ, RZ, -R73 ;  /* 0x000000ffff498224 */ /* 0x000fe200078e0a49 */
[C---:B------:R-:W-:Y:S01]  /*7760*/  ISETP.GT.U32.AND P0, PT, R8.reuse, R78, PT ;  /* 0x0000004e0800720c */ /* 0x040fe20003f04070 */
[----:B------:R-:W4:Y:S04]  /*7770*/  LDL R86, [R1+0x104c] ;  /* 0x00104c0001567983 */ /* 0x000f280000100800 */
[----:B------:R-:W-:Y:S01]  /*7780*/  @!P1 IMAD.IADD R77, R77, 0x1, -R8 ;  /* 0x000000014d4d9824 */ /* 0x000fe200078e0a08 */
[----:B------:R-:W-:Y:S01]  /*7790*/  ISETP.GT.U32.AND P1, PT, R8, R41, PT ;  /* 0x000000290800720c */ /* 0x000fe20003f24070 */
[----:B------:R-:W-:-:S02]  /*77a0*/  @!P4 IMAD.MOV R70, RZ, RZ, -R70 ;  /* 0x000000ffff46c224 */ /* 0x000fc400078e0a46 */
[----:B------:R-:W-:Y:S02]  /*77b0*/  @!P2 IMAD.MOV R71, RZ, RZ, -R71 ;  /* 0x000000ffff47a224 */ /* 0x000fe400078e0a47 */
[----:B------:R-:W-:Y:S02]  /*77c0*/  @!P5 IMAD.MOV R69, RZ, RZ, -R69 ;  /* 0x000000ffff45d224 */ /* 0x000fe400078e0a45 */
[----:B------:R-:W-:Y:S01]  /*77d0*/  @!P0 IMAD.IADD R78, R78, 0x1, -R8 ;  /* 0x000000014e4e8824 */ /* 0x000fe200078e0a08 */
[C---:B------:R-:W-:Y:S01]  /*77e0*/  ISETP.GT.U32.AND P0, PT, R8.reuse, R42, PT ;  /* 0x0000002a0800720c */ /* 0x040fe20003f04070 */
[----:B------:R-:W-:Y:S01]  /*77f0*/  @!P6 IMAD.MOV R74, RZ, RZ, -R74 ;  /* 0x000000ffff4ae224 */ /* 0x000fe200078e0a4a */
[----:B------:R-:W-:Y:S01]  /*7800*/  STL [R1+0x1350], R69 ;  /* 0x0013504501007387 */ /* 0x000fe20000100800 */
[----:B------:R-:W-:-:S03]  /*7810*/  ISETP.GT.U32.AND P2, PT, R8, R76, PT ;  /* 0x0000004c0800720c */ /* 0x000fc60003f44070 */
[----:B------:R-:W-:Y:S01]  /*7820*/  STL [R1+0x1354], R70 ;  /* 0x0013544601007387 */ /* 0x000fe20000100800 */
[----:B------:R-:W-:-:S03]  /*7830*/  @!P1 IMAD.IADD R41, R41, 0x1, -R8 ;  /* 0x0000000129299824 */ /* 0x000fc600078e0a08 */
[----:B------:R-:W-:Y:S04]  /*7840*/  STL [R1+0x1358], R71 ;  /* 0x0013584701007387 */ /* 0x000fe80000100800 */
[----:B------:R-:W-:Y:S04]  /*7850*/  STL [R1+0x135c], R72 ;  /* 0x00135c4801007387 */ /* 0x000fe80000100800 */
[----:B------:R-:W-:Y:S04]  /*7860*/  STL [R1+0x1360], R73 ;  /* 0x0013604901007387 */ /* 0x000fe80000100800 */
[----:B------:R-:W-:Y:S04]  /*7870*/  STL [R1+0x1364], R74 ;  /* 0x0013644a01007387 */ /* 0x000fe80000100800 */
[----:B------:R0:W-:Y:S01]  /*7880*/  STL [R1+0x1368], R9 ;  /* 0x0013680901007387 */ /* 0x0001e20000100800 */
[----:B------:R-:W-:-:S02]  /*7890*/  @!P0 IMAD.IADD R42, R42, 0x1, -R8 ;  /* 0x000000012a2a8824 */ /* 0x000fc400078e0a08 */
[----:B------:R-:W-:Y:S01]  /*78a0*/  @!P2 IMAD.IADD R76, R76, 0x1, -R8 ;  /* 0x000000014c4ca824 */ /* 0x000fe200078e0a08 */
[----:B------:R-:W-:-:S13]  /*78b0*/  ISETP.GT.U32.AND P2, PT, R8, R40, PT ;  /* 0x000000280800720c */ /* 0x000fda0003f44070 */
[----:B------:R-:W-:Y:S01]  /*78c0*/  @!P2 IMAD.IADD R40, R40, 0x1, -R8 ;  /* 0x000000012828a824 */ /* 0x000fe200078e0a08 */
[----:B---3--:R-:W-:Y:S02]  /*78d0*/  ISETP.GE.AND P1, PT, R17, RZ, PT ;  /* 0x000000ff1100720c */ /* 0x008fe40003f26270 */
[----:B------:R-:W3:Y:S01]  /*78e0*/  LDL R17, [R1+0x113c] ;  /* 0x00113c0001117983 */ /* 0x000ee20000100800 */
[----:B--2---:R-:W-:-:S03]  /*78f0*/  ISETP.GE.AND P0, PT, R16, RZ, PT ;  /* 0x000000ff1000720c */ /* 0x004fc60003f06270 */
[----:B------:R-:W2:Y:S01]  /*7900*/  LDL R16, [R1+0x1144] ;  /* 0x0011440001107983 */ /* 0x000ea20000100800 */
[----:B----4-:R-:W-:-:S03]  /*7910*/  ISETP.GE.AND P2, PT, R85, RZ, PT ;  /* 0x000000ff5500720c */ /* 0x010fc60003f46270 */
[----:B------:R-:W4:Y:S01]  /*7920*/  LDL R85, [R1+0x110c] ;  /* 0x00110c0001557983 */ /* 0x000f220000100800 */
[C---:B------:R-:W-:Y:S02]  /*7930*/  ISETP.GT.U32.AND P4, PT, R8.reuse, R80, PT ;  /* 0x000000500800720c */ /* 0x040fe40003f84070 */
[----:B------:R-:W-:-:S11]  /*7940*/  ISETP.GT.U32.AND P3, PT, R8, R79, PT ;  /* 0x0000004f0800720c */ /* 0x000fd60003f64070 */
[--C-:B------:R-:W-:Y:S01]  /*7950*/  @!P4 IMAD.IADD R80, R80, 0x1, -R8.reuse ;  /* 0x000000015050c824 */ /* 0x100fe200078e0a08 */
[----:B------:R-:W-:Y:S01]  /*7960*/  ISETP.GT.U32.AND P4, PT, R8, R5, PT ;  /* 0x000000050800720c */ /* 0x000fe20003f84070 */
[----:B------:R-:W-:-:S05]  /*7970*/  @!P3 IMAD.IADD R79, R79, 0x1, -R8 ;  /* 0x000000014f4fb824 */ /* 0x000fca00078e0a08 */
[----:B------:R-:W-:-:S07]  /*7980*/  ISETP.GT.U32.AND P5, PT, R8, R79, PT ;  /* 0x0000004f0800720c */ /* 0x000fce0003fa4070 */
[--C-:B------:R-:W-:Y:S01]  /*7990*/  @!P4 IMAD.IADD R5, R5, 0x1, -R8.reuse ;  /* 0x000000010505c824 */ /* 0x100fe200078e0a08 */
[----:B------:R-:W-:Y:S02]  /*79a0*/  ISETP.GT.U32.AND P3, PT, R8, R75, PT ;  /* 0x0000004b0800720c */ /* 0x000fe40003f64070 */
[----:B------:R-:W-:Y:S02]  /*79b0*/  ISETP.GE.AND P4, PT, R92, RZ, PT ;  /* 0x000000ff5c00720c */ /* 0x000fe40003f86270 */
[----:B------:R-:W4:Y:S01]  /*79c0*/  LDL R92, [R1+0x10f8] ;  /* 0x0010f800015c7983 */ /* 0x000f220000100800 */
[----:B------:R-:W-:Y:S01]  /*79d0*/  @!P5 IMAD.IADD R79, R79, 0x1, -R8 ;  /* 0x000000014f4fd824 */ /* 0x000fe200078e0a08 */
[----:B------:R-:W-:Y:S02]  /*79e0*/  ISETP.GE.AND P5, PT, R91, RZ, PT ;  /* 0x000000ff5b00720c */ /* 0x000fe40003fa6270 */
[----:B------:R-:W4:Y:S07]  /*79f0*/  LDL R91, [R1+0x1108] ;  /* 0x00110800015b7983 */ /* 0x000f2e0000100800 */
[----:B------:R-:W-:Y:S01]  /*7a00*/  @!P4 IMAD.MOV R76, RZ, RZ, -R76 ;  /* 0x000000ffff4cc224 */ /* 0x000fe200078e0a4c */
[----:B------:R-:W-:Y:S01]  /*7a10*/  ISETP.GT.U32.AND P4, PT, R8, R40, PT ;  /* 0x000000280800720c */ /* 0x000fe20003f84070 */
[----:B------:R-:W-:Y:S01]  /*7a20*/  @!P3 IMAD.IADD R75, R75, 0x1, -R8 ;  /* 0x000000014b4bb824 */ /* 0x000fe200078e0a08 */
[----:B------:R-:W-:Y:S01]  /*7a30*/  ISETP.GE.AND P3, PT, R86, RZ, PT ;  /* 0x000000ff5600720c */ /* 0x000fe20003f66270 */
[----:B------:R-:W-:Y:S01]  /*7a40*/  @!P2 IMAD.MOV R77, RZ, RZ, -R77 ;  /* 0x000000ffff4da224 */ /* 0x000fe200078e0a4d */
[----:B------:R-:W-:Y:S01]  /*7a50*/  ISETP.GT.U32.AND P2, PT, R8, R41, PT ;  /* 0x000000290800720c */ /* 0x000fe20003f44070 */
[----:B------:R-:W-:-:S08]  /*7a60*/  @!P5 IMAD.MOV R80, RZ, RZ, -R80 ;  /* 0x000000ffff50d224 */ /* 0x000fd000078e0a50 */
[--C-:B------:R-:W-:Y:S01]  /*7a70*/  @!P4 IMAD.IADD R40, R40, 0x1, -R8.reuse ;  /* 0x000000012828c824 */ /* 0x100fe200078e0a08 */
[C---:B------:R-:W-:Y:S01]  /*7a80*/  ISETP.GT.U32.AND P4, PT, R8.reuse, R47, PT ;  /* 0x0000002f0800720c */ /* 0x040fe20003f84070 */
[----:B------:R-:W-:Y:S01]  /*7a90*/  @!P3 IMAD.MOV R75, RZ, RZ, -R75 ;  /* 0x000000ffff4bb224 */ /* 0x000fe200078e0a4b */
[----:B------:R-:W4:Y:S01]  /*7aa0*/  LDL R86, [R1+0x10c4] ;  /* 0x0010c40001567983 */ /* 0x000f220000100800 */
[--C-:B------:R-:W-:Y:S01]  /*7ab0*/  @!P2 IMAD.IADD R41, R41, 0x1, -R8.reuse ;  /* 0x000000012929a824 */ /* 0x100fe200078e0a08 */
[C---:B------:R-:W-:Y:S02]  /*7ac0*/  ISETP.GT.U32.AND P2, PT, R8.reuse, R48, PT ;  /* 0x000000300800720c */ /* 0x040fe40003f44070 */
[----:B------:R-:W-:Y:S01]  /*7ad0*/  ISETP.GT.U32.AND P5, PT, R8, R5, PT ;  /* 0x000000050800720c */ /* 0x000fe20003fa4070 */
[----:B------:R-:W-:Y:S04]  /*7ae0*/  STL [R1+0x136c], R75 ;  /* 0x00136c4b01007387 */ /* 0x000fe80000100800 */
[----:B------:R-:W-:Y:S02]  /*7af0*/  STL [R1+0x1370], R80 ;  /* 0x0013705001007387 */ /* 0x000fe40000100800 */
[----:B------:R-:W-:-:S02]  /*7b00*/  @!P4 IMAD.IADD R47, R47, 0x1, -R8 ;  /* 0x000000012f2fc824 */ /* 0x000fc400078e0a08 */
[----:B------:R-:W-:Y:S02]  /*7b10*/  STL [R1+0x1374], R76 ;  /* 0x0013744c01007387 */ /* 0x000fe40000100800 */
[--C-:B------:R-:W-:Y:S02]  /*7b20*/  @!P2 IMAD.IADD R48, R48, 0x1, -R8.reuse ;  /* 0x000000013030a824 */ /* 0x100fe400078e0a08 */
        /* <DEDUP_REMOVED lines=9> */
[----:B------:R-:W-:-:S13]  /*7bc0*/  ISETP.GT.U32.AND P6, PT, R8, R4, PT ;  /* 0x000000040800720c */ /* 0x000fda0003fc4070 */
[----:B------:R-:W-:-:S05]  /*7bd0*/  @!P6 IMAD.IADD R4, R4, 0x1, -R8 ;  /* 0x000000010404e824 */ /* 0x000fca00078e0a08 */
[----:B------:R-:W-:-:S13]  /*7be0*/  ISETP.GT.U32.AND P3, PT, R8, R4, PT ;  /* 0x000000040800720c */ /* 0x000fda0003f64070 */
[----:B------:R-:W-:Y:S01]  /*7bf0*/  @!P3 IMAD.IADD R4, R4, 0x1, -R8 ;  /* 0x000000010404b824 */ /* 0x000fe200078e0a08 */
[C---:B------:R-:W-:Y:S01]  /*7c00*/  ISETP.GT.U32.AND P3, PT, R8.reuse, R45, PT ;  /* 0x0000002d0800720c */ /* 0x040fe20003f64070 */
[----:B------:R-:W-:Y:S01]  /*7c10*/  @!P0 IMAD.MOV R79, RZ, RZ, -R79 ;  /* 0x000000ffff4f8224 */ /* 0x000fe200078e0a4f */
[C---:B------:R-:W-:Y:S02]  /*7c20*/  ISETP.GT.U32.AND P0, PT, R8.reuse, R44, PT ;  /* 0x0000002c0800720c */ /* 0x040fe40003f04070 */
[----:B-1----:R-:W-:Y:S02]  /*7c30*/  IABS R10, R10 ;  /* 0x0000000a000a7213 */ /* 0x002fe40000000000 */
[----:B------:R-:W-:-:S07]  /*7c40*/  ISETP.GT.U32.AND P6, PT, R8, R43, PT ;  /* 0x0000002b0800720c */ /* 0x000fce0003fc4070 */
[----:B------:R-:W-:Y:S01]  /*7c50*/  @!P3 IMAD.IADD R45, R45, 0x1, -R8 ;  /* 0x000000012d2db824 */ /* 0x000fe200078e0a08 */
[----:B------:R-:W-:Y:S01]  /*7c60*/  ISETP.GE.AND P3, PT, R92, RZ, PT ;  /* 0x000000ff5c00720c */ /* 0x000fe20003f66270 */
[----:B------:R-:W-:Y:S01]  /*7c70*/  IMAD.HI.U32 R63, R9, R10, RZ ;  /* 0x0000000a093f7227 */ /* 0x000fe200078e00ff */
[----:B------:R-:W4:Y:S03]  /*7c80*/  LDL R92, [R1+0x1164] ;  /* 0x00116400015c7983 */ /* 0x000f260000100800 */
[----:B------:R-:W-:Y:S02]  /*7c90*/  IMAD.MOV.U32 R64, RZ, RZ, R40 ;  /* 0x000000ffff407224 */ /* 0x000fe400078e0028 */
[----:B------:R-:W-:Y:S02]  /*7ca0*/  IMAD.MOV R63, RZ, RZ, -R63 ;  /* 0x000000ffff3f7224 */ /* 0x000fe400078e0a3f */
[----:B------:R-:W-:Y:S01]  /*7cb0*/  @!P0 IMAD.IADD R44, R44, 0x1, -R8 ;  /* 0x000000012c2c8824 */ /* 0x000fe200078e0a08 */
[----:B------:R-:W-:-:S03]  /*7cc0*/  ISETP.GE.AND P0, PT, R91, RZ, PT ;  /* 0x000000ff5b00720c */ /* 0x000fc60003f06270 */
[----:B------:R-:W-:Y:S01]  /*7cd0*/  @!P3 IMAD.MOV R64, RZ, RZ, -R64 ;  /* 0x000000ffff40b224 */ /* 0x000fe200078e0a40 */
[C---:B------:R-:W-:Y:S01]  /*7ce0*/  ISETP.GT.U32.AND P3, PT, R8.reuse, R46, PT ;  /* 0x0000002e0800720c */ /* 0x040fe20003f64070 */
[C---:B------:R-:W-:Y:S01]  /*7cf0*/  IMAD R10, R8.reuse, R63, R10 ;  /* 0x0000003f080a7224 */ /* 0x040fe200078e020a */
[----:B------:R-:W4:Y:S01]  /*7d00*/  LDL R91, [R1+0x1168] ;  /* 0x00116800015b7983 */ /* 0x000f220000100800 */
[----:B------:R-:W-:Y:S02]  /*7d10*/  IMAD.MOV.U32 R63, RZ, RZ, R41 ;  /* 0x000000ffff3f7224 */ /* 0x000fe400078e0029 */
[----:B------:R-:W-:Y:S02]  /*7d20*/  @!P6 IMAD.IADD R43, R43, 0x1, -R8 ;  /* 0x000000012b2be824 */ /* 0x000fe400078e0a08 */
[----:B------:R-:W-:Y:S01]  /*7d30*/  @!P5 IMAD.MOV R63, RZ, RZ, -R63 ;  /* 0x000000ffff3fd224 */ /* 0x000fe200078e0a3f */
[C---:B------:R-:W-:Y:S02]  /*7d40*/  ISETP.GT.U32.AND P5, PT, R8.reuse, R47, PT ;  /* 0x0000002f0800720c */ /* 0x040fe40003fa4070 */
[----:B------:R-:W-:-:S03]  /*7d50*/  ISETP.GT.U32.AND P6, PT, R8, R43, PT ;  /* 0x0000002b0800720c */ /* 0x000fc60003fc4070 */
[----:B------:R-:W-:Y:S01]  /*7d60*/  @!P3 IMAD.IADD R46, R46, 0x1, -R8 ;  /* 0x000000012e2eb824 */ /* 0x000fe200078e0a08 */
[----:B------:R-:W-:Y:S01]  /*7d70*/  ISETP.GT.U32.AND P3, PT, R8, R53, PT ;  /* 0x000000350800720c */ /* 0x000fe20003f64070 */
[----:B------:R-:W-:-:S04]  /*7d80*/  IMAD.MOV.U32 R65, RZ, RZ, R5 ;  /* 0x000000ffff417224 */ /* 0x000fc800078e0005 */
[----:B------:R-:W-:Y:S02]  /*7d90*/  @!P0 IMAD.MOV R65, RZ, RZ, -R65 ;  /* 0x000000ffff418224 */ /* 0x000fe400078e0a41 */
[--C-:B------:R-:W-:Y:S01]  /*7da0*/  @!P5 IMAD.IADD R47, R47, 0x1, -R8.reuse ;  /* 0x000000012f2fd824 */ /* 0x100fe200078e0a08 */
[----:B------:R-:W-:Y:S01]  /*7db0*/  ISETP.GT.U32.AND P5, PT, R8, R54, PT ;  /* 0x000000360800720c */ /* 0x000fe20003fa4070 */
[--C-:B------:R-:W-:Y:S01]  /*7dc0*/  @!P6 IMAD.IADD R43, R43, 0x1, -R8.reuse ;  /* 0x000000012b2be824 */ /* 0x100fe200078e0a08 */
[----:B------:R-:W-:Y:S02]  /*7dd0*/  ISETP.GE.AND P6, PT, R86, RZ, PT ;  /* 0x000000ff5600720c */ /* 0x000fe40003fc6270 */
[----:B------:R-:W-:Y:S01]  /*7de0*/  ISETP.GT.U32.AND P0, PT, R8, R45, PT ;  /* 0x0000002d0800720c */ /* 0x000fe20003f04070 */
[----:B------:R-:W4:Y:S01]  /*7df0*/  LDL R86, [R1+0x1140] ;  /* 0x0011400001567983 */ /* 0x000f220000100800 */
[----:B------:R-:W-:-:S07]  /*7e00*/  @!P3 IMAD.IADD R53, R53, 0x1, -R8 ;  /* 0x000000013535b824 */ /* 0x000fce00078e0a08 */
[----:B------:R-:W-:-:S04]  /*7e10*/  @!P5 IMAD.IADD R54, R54, 0x1, -R8 ;  /* 0x000000013636d824 */ /* 0x000fc800078e0a08 */
        /* <DEDUP_REMOVED lines=9> */
[----:B------:R-:W-:Y:S01]  /*7eb0*/  @!P1 IMAD.MOV R78, RZ, RZ, -R78 ;  /* 0x000000ffff4e9224 */ /* 0x000fe200078e0a4e */
[----:B------:R-:W-:-:S13]  /*7ec0*/  ISETP.GT.U32.AND P1, PT, R8, R42, PT ;  /* 0x0000002a0800720c */ /* 0x000fda0003f24070 */
[----:B------:R-:W-:Y:S01]  /*7ed0*/  @!P1 IMAD.IADD R42, R42, 0x1, -R8 ;  /* 0x000000012a2a9824 */ /* 0x000fe200078e0a08 */
[----:B------:R-:W-:-:S03]  /*7ee0*/  ISETP.GT.U32.AND P1, PT, R8, R49, PT ;  /* 0x000000310800720c */ /* 0x000fc60003f24070 */
[----:B------:R-:W-:-:S10]  /*7ef0*/  @!P4 IMAD.MOV R42, RZ, RZ, -R42 ;  /* 0x000000ffff2ac224 */ /* 0x000fd400078e0a2a */
[----:B------:R-:W-:Y:S01]  /*7f00*/  @!P1 IMAD.IADD R49, R49, 0x1, -R8 ;  /* 0x0000000131319824 */ /* 0x000fe200078e0a08 */
[C---:B------:R-:W-:Y:S02]  /*7f10*/  ISETP.GT.U32.AND P1, PT, R8.reuse, R44, PT ;  /* 0x0000002c0800720c */ /* 0x040fe40003f24070 */
[C---:B------:R-:W-:Y:S01]  /*7f20*/  ISETP.GT.U32.AND P4, PT, R8.reuse, R48, PT ;  /* 0x000000300800720c */ /* 0x040fe20003f84070 */
[----:B------:R-:W-:Y:S01]  /*7f30*/  @!P2 IMAD.MOV R43, RZ, RZ, -R43 ;  /* 0x000000ffff2ba224 */ /* 0x000fe200078e0a2b */
[----:B------:R-:W-:Y:S01]  /*7f40*/  ISETP.GT.U32.AND P2, PT, R8, R62, PT ;  /* 0x0000003e0800720c */ /* 0x000fe20003f44070 */
[----:B------:R-:W-:-:S08]  /*7f50*/  IMAD.MOV.U32 R66, RZ, RZ, R4 ;  /* 0x000000ffff427224 */ /* 0x000fd000078e0004 */
[--C-:B------:R-:W-:Y:S01]  /*7f60*/  @!P1 IMAD.IADD R44, R44, 0x1, -R8.reuse ;  /* 0x000000012c2c9824 */ /* 0x100fe200078e0a08 */
[----:B------:R-:W-:Y:S01]  /*7f70*/  ISETP.GT.U32.AND P1, PT, R8, R51, PT ;  /* 0x000000330800720c */ /* 0x000fe20003f24070 */
[----:B------:R-:W-:Y:S01]  /*7f80*/  @!P4 IMAD.IADD R48, R48, 0x1, -R8 ;  /* 0x000000013030c824 */ /* 0x000fe200078e0a08 */
[C---:B------:R-:W-:Y:S01]  /*7f90*/  ISETP.GT.U32.AND P4, PT, R8.reuse, R55, PT ;  /* 0x000000370800720c */ /* 0x040fe20003f84070 */
[----:B------:R-:W-:Y:S01]  /*7fa0*/  @!P6 IMAD.MOV R66, RZ, RZ, -R66 ;  /* 0x000000ffff42e224 */ /* 0x000fe200078e0a42 */
[----:B------:R-:W-:Y:S01]  /*7fb0*/  ISETP.GT.U32.AND P6, PT, R8, R49, PT ;  /* 0x000000310800720c */ /* 0x000fe20003fc4070 */
[----:B------:R-:W-:-:S08]  /*7fc0*/  @!P2 IMAD.IADD R62, R62, 0x1, -R8 ;  /* 0x000000013e3ea824 */ /* 0x000fd000078e0a08 */
[----:B------:R-:W-:Y:S01]  /*7fd0*/  @!P1 IMAD.IADD R51, R51, 0x1, -R8 ;  /* 0x0000000133339824 */ /* 0x000fe200078e0a08 */
[----:B------:R-:W-:Y:S02]  /*7fe0*/  ISETP.GE.AND P1, PT, R92, RZ, PT ;  /* 0x000000ff5c00720c */ /* 0x000fe40003f26270 */
[----:B------:R-:W-:Y:S01]  /*7ff0*/  ISETP.GE.AND P2, PT, R91, RZ, PT ;  /* 0x000000ff5b00720c */ /* 0x000fe20003f46270 */
[----:B------:R-:W-:Y:S01]  /*8000*/  @!P3 IMAD.MOV R48, RZ, RZ, -R48 ;  /* 0x000000ffff30b224 */ /* 0x000fe200078e0a30 */
[C---:B------:R-:W-:Y:S01]  /*8010*/  ISETP.GT.U32.AND P3, PT, R8.reuse, R54, PT ;  /* 0x000000360800720c */ /* 0x040fe20003f64070 */
[--C-:B------:R-:W-:Y:S01]  /*8020*/  @!P4 IMAD.IADD R55, R55, 0x1, -R8.reuse ;  /* 0x000000013737c824 */ /* 0x100fe200078e0a08 */
[----:B------:R-:W-:Y:S01]  /*8030*/  ISETP.GT.U32.AND P4, PT, R8, R62, PT ;  /* 0x0000003e0800720c */ /* 0x000fe20003f84070 */
[----:B------:R-:W-:-:S06]  /*8040*/  @!P6 IMAD.IADD R49, R49, 0x1, -R8 ;  /* 0x000000013131e824 */ /* 0x000fcc00078e0a08 */
[----:B------:R-:W-:Y:S01]  /*8050*/  @!P1 IMAD.MOV R46, RZ, RZ, -R46 ;  /* 0x000000ffff2e9224 */ /* 0x000fe200078e0a2e */
[C---:B------:R-:W-:Y:S01]  /*8060*/  ISETP.GT.U32.AND P1, PT, R8.reuse, R52, PT ;  /* 0x000000340800720c */ /* 0x040fe20003f24070 */
[----:B------:R-:W-:Y:S01]  /*8070*/  @!P5 IMAD.MOV R49, RZ, RZ, -R49 ;  /* 0x000000ffff31d224 */ /* 0x000fe200078e0a31 */
[C---:B------:R-:W-:Y:S01]  /*8080*/  ISETP.GT.U32.AND P5, PT, R8.reuse, R56, PT ;  /* 0x000000380800720c */ /* 0x040fe20003fa4070 */
[----:B------:R-:W-:Y:S01]  /*8090*/  @!P2 IMAD.MOV R45, RZ, RZ, -R45 ;  /* 0x000000ffff2da224 */ /* 0x000fe200078e0a2d */
[C---:B------:R-:W-:Y:S01]  /*80a0*/  ISETP.GT.U32.AND P2, PT, R8.reuse, R51, PT ;  /* 0x000000330800720c */ /* 0x040fe20003f44070 */
[----:B------:R-:W-:Y:S01]  /*80b0*/  @!P0 IMAD.MOV R47, RZ, RZ, -R47 ;  /* 0x000000ffff2f8224 */ /* 0x000fe200078e0a2f */
[----:B------:R-:W-:Y:S01]  /*80c0*/  ISETP.GT.U32.AND P0, PT, R8, R53, PT ;  /* 0x000000350800720c */ /* 0x000fe20003f04070 */
[--C-:B------:R-:W-:Y:S01]  /*80d0*/  @!P3 IMAD.IADD R54, R54, 0x1, -R8.reuse ;  /* 0x000000013636b824 */ /* 0x100fe200078e0a08 */
[----:B------:R-:W-:Y:S01]  /*80e0*/  ISETP.GT.U32.AND P3, PT, R8, R61, PT ;  /* 0x0000003d0800720c */ /* 0x000fe20003f64070 */
[----:B------:R-:W-:Y:S01]  /*80f0*/  @!P4 IMAD.IADD R62, R62, 0x1, -R8 ;  /* 0x000000013e3ec824 */ /* 0x000fe200078e0a08 */
[----:B------:R-:W-:-:S03]  /*8100*/  ISETP.GT.U32.AND P4, PT, R8, R57, PT ;  /* 0x000000390800720c */ /* 0x000fc60003f84070 */
[--C-:B------:R-:W-:Y:S01]  /*8110*/  @!P1 IMAD.IADD R52, R52, 0x1, -R8.reuse ;  /* 0x0000000134349824 */ /* 0x100fe200078e0a08 */
[----:B------:R-:W-:Y:S01]  /*8120*/  ISETP.GE.AND P6, PT, R86, RZ, PT ;  /* 0x000000ff5600720c */ /* 0x000fe20003fc6270 */
[--C-:B------:R-:W-:Y:S01]  /*8130*/  @!P5 IMAD.IADD R56, R56, 0x1, -R8.reuse ;  /* 0x000000013838d824 */ /* 0x100fe200078e0a08 */
[C---:B------:R-:W-:Y:S01]  /*8140*/  ISETP.GT.U32.AND P1, PT, R8.reuse, R59, PT ;  /* 0x0000003b0800720c */ /* 0x040fe20003f24070 */
[--C-:B------:R-:W-:Y:S01]  /*8150*/  @!P2 IMAD.IADD R51, R51, 0x1, -R8.reuse ;  /* 0x000000013333a824 */ /* 0x100fe200078e0a08 */
[C---:B------:R-:W-:Y:S01]  /*8160*/  ISETP.GT.U32.AND P2, PT, R8.reuse, R58, PT ;  /* 0x0000003a0800720c */ /* 0x040fe20003f44070 */
[--C-:B------:R-:W-:Y:S01]  /*8170*/  @!P0 IMAD.IADD R53, R53, 0x1, -R8.reuse ;  /* 0x0000000135358824 */ /* 0x100fe200078e0a08 */
[C---:B------:R-:W-:Y:S01]  /*8180*/  ISETP.GT.U32.AND P0, PT, R8.reuse, R60, PT ;  /* 0x0000003c0800720c */ /* 0x040fe20003f04070 */
[--C-:B------:R-:W-:Y:S01]  /*8190*/  @!P3 IMAD.IADD R61, R61, 0x1, -R8.reuse ;  /* 0x000000013d3db824 */ /* 0x100fe200078e0a08 */
[----:B------:R-:W-:Y:S01]  /*81a0*/  ISETP.GT.U32.AND P3, PT, R8, R56, PT ;  /* 0x000000380800720c */ /* 0x000fe20003f64070 */
[----:B------:R-:W-:-:S04]  /*81b0*/  @!P4 IMAD.IADD R57, R57, 0x1, -R8 ;  /* 0x000000013939c824 */ /* 0x000fc800078e0a08 */
[----:B------:R-:W-:Y:S01]  /*81c0*/  @!P6 IMAD.MOV R44, RZ, RZ, -R44 ;  /* 0x000000ffff2ce224 */ /* 0x000fe200078e0a2c */
[----:B------:R-:W-:Y:S01]  /*81d0*/  ISETP.GT.U32.AND P6, PT, R8, R55, PT ;  /* 0x000000370800720c */ /* 0x000fe20003fc4070 */
[--C-:B------:R-:W-:Y:S01]  /*81e0*/  @!P1 IMAD.IADD R59, R59, 0x1, -R8.reuse ;  /* 0x000000013b3b9824 */ /* 0x100fe200078e0a08 */
[----:B------:R-:W-:Y:S01]  /*81f0*/  ISETP.GE.AND P1, PT, R36, RZ, PT ;  /* 0x000000ff2400720c */ /* 0x000fe20003f26270 */
[--C-:B------:R-:W-:Y:S01]  /*8200*/  @!P2 IMAD.IADD R58, R58, 0x1, -R8.reuse ;  /* 0x000000013a3aa824 */ /* 0x100fe200078e0a08 */
[----:B------:R-:W-:Y:S01]  /*8210*/  ISETP.GE.AND P2, PT, R93, RZ, PT ;  /* 0x000000ff5d00720c */ /* 0x000fe20003f46270 */
[--C-:B------:R-:W-:Y:S01]  /*8220*/  @!P0 IMAD.IADD R60, R60, 0x1, -R8.reuse ;  /* 0x000000013c3c8824 */ /* 0x100fe200078e0a08 */
[----:B------:R-:W-:Y:S01]  /*8230*/  ISETP.GE.AND P0, PT, R35, RZ, PT ;  /* 0x000000ff2300720c */ /* 0x000fe20003f06270 */
[----:B------:R-:W-:Y:S01]  /*8240*/  @!P3 IMAD.IADD R56, R56, 0x1, -R8 ;  /* 0x000000013838b824 */ /* 0x000fe200078e0a08 */
[----:B------:R-:W-:-:S05]  /*8250*/  ISETP.GT.U32.AND P3, PT, R8, R2, PT ;  /* 0x000000020800720c */ /* 0x000fca0003f64070 */
[----:B------:R-:W-:Y:S02]  /*8260*/  @!P6 IMAD.IADD R55, R55, 0x1, -R8 ;  /* 0x000000013737e824 */ /* 0x000fe400078e0a08 */
[----:B------:R-:W-:Y:S01]  /*8270*/  @!P1 IMAD.MOV R54, RZ, RZ, -R54 ;  /* 0x000000ffff369224 */ /* 0x000fe200078e0a36 */
[C---:B------:R-:W-:Y:S01]  /*8280*/  ISETP.GT.U32.AND P1, PT, R8.reuse, R61, PT ;  /* 0x0000003d0800720c */ /* 0x040fe20003f24070 */
[----:B------:R-:W-:Y:S01]  /*8290*/  @!P2 IMAD.MOV R53, RZ, RZ, -R53 ;  /* 0x000000ffff35a224 */ /* 0x000fe200078e0a35 */
[C---:B------:R-:W-:Y:S01]  /*82a0*/  ISETP.GT.U32.AND P2, PT, R8.reuse, R60, PT ;  /* 0x0000003c0800720c */ /* 0x040fe20003f44070 */
[----:B------:R-:W-:Y:S01]  /*82b0*/  @!P0 IMAD.MOV R55, RZ, RZ, -R55 ;  /* 0x000000ffff378224 */ /* 0x000fe200078e0a37 */
[----:B------:R-:W-:Y:S01]  /*82c0*/  ISETP.GT.U32.AND P0, PT, R8, R50, PT ;  /* 0x000000320800720c */ /* 0x000fe20003f04070 */
[----:B------:R-:W-:Y:S01]  /*82d0*/  @!P3 IMAD.IADD R2, R2, 0x1, -R8 ;  /* 0x000000010202b824 */ /* 0x000fe200078e0a08 */
[----:B------:R-:W-:-:S07]  /*82e0*/  ISETP.GE.AND P3, PT, R30, RZ, PT ;  /* 0x000000ff1e00720c */ /* 0x000fce0003f66270 */
[--C-:B------:R-:W-:Y:S01]  /*82f0*/  @!P1 IMAD.IADD R61, R61, 0x1, -R8.reuse ;  /* 0x000000013d3d9824 */ /* 0x100fe200078e0a08 */
[----:B------:R-:W-:Y:S01]  /*8300*/  ISETP.GE.AND P1, PT, R32, RZ, PT ;  /* 0x000000ff2000720c */ /* 0x000fe20003f26270 */
[--C-:B------:R-:W-:Y:S01]  /*8310*/  @!P2 IMAD.IADD R60, R60, 0x1, -R8.reuse ;  /* 0x000000013c3ca824 */ /* 0x100fe200078e0a08 */
[----:B------:R-:W-:Y:S01]  /*8320*/  ISETP.GE.AND P2, PT, R33, RZ, PT ;  /* 0x000000ff2100720c */ /* 0x000fe20003f46270 */
[----:B------:R-:W-:Y:S01]  /*8330*/  @!P0 IMAD.IADD R50, R50, 0x1, -R8 ;  /* 0x0000000132328824 */ /* 0x000fe200078e0a08 */
[----:B------:R-:W-:Y:S01]  /*8340*/  ISETP.GE.AND P0, PT, R31, RZ, PT ;  /* 0x000000ff1f00720c */ /* 0x000fe20003f06270 */
[----:B------:R-:W-:Y:S01]  /*8350*/  @!P3 IMAD.MOV R60, RZ, RZ, -R60 ;  /* 0x000000ffff3cb224 */ /* 0x000fe200078e0a3c */
[----:B------:R-:W-:-:S13]  /*8360*/  ISETP.GT.U32.AND P3, PT, R8, R7, PT ;  /* 0x000000070800720c */ /* 0x000fda0003f64070 */
[----:B------:R-:W-:Y:S01]  /*8370*/  @!P3 IMAD.IADD R7, R7, 0x1, -R8 ;  /* 0x000000010707b824 */ /* 0x000fe200078e0a08 */
[----:B------:R-:W-:Y:S01]  /*8380*/  ISETP.GE.AND P3, PT, R25, RZ, PT ;  /* 0x000000ff1900720c */ /* 0x000fe20003f66270 */
[C---:B0-----:R-:W-:Y:S02]  /*8390*/  VIADD R5, R0.reuse, 0xffffffff ;  /* 0xffffffff00057836 */ /* 0x041fe40000000000 */
[----:B------:R-:W-:Y:S01]  /*83a0*/  VIADD R4, R0, 0xfffffff7 ;  /* 0xfffffff700047836 */ /* 0x000fe20000000000 */
[----:B---3--:R-:W-:Y:S02]  /*83b0*/  ISETP.GE.AND P5, PT, R17, RZ, PT ;  /* 0x000000ff1100720c */ /* 0x008fe40003fa6270 */
[----:B--2---:R-:W-:-:S11]  /*83c0*/  ISETP.GE.AND P4, PT, R16, RZ, PT ;  /* 0x000000ff1000720c */ /* 0x004fd60003f86270 */
[----:B------:R-:W-:Y:S01]  /*83d0*/  @!P5 IMAD.MOV R51, RZ, RZ, -R51 ;  /* 0x000000ffff33d224 */ /* 0x000fe200078e0a33 */
[C---:B------:R-:W-:Y:S01]  /*83e0*/  ISETP.GT.U32.AND P5, PT, R8.reuse, R57, PT ;  /* 0x000000390800720c */ /* 0x040fe20003fa4070 */
[----:B------:R-:W-:Y:S01]  /*83f0*/  @!P4 IMAD.MOV R52, RZ, RZ, -R52 ;  /* 0x000000ffff34c224 */ /* 0x000fe200078e0a34 */
[----:B------:R-:W-:Y:S02]  /*8400*/  ISETP.GT.U32.AND P4, PT, R8, R58, PT ;  /* 0x0000003a0800720c */ /* 0x000fe40003f84070 */
[----:B----4-:R-:W-:-:S09]  /*8410*/  ISETP.GE.AND P6, PT, R85, RZ, PT ;  /* 0x000000ff5500720c */ /* 0x010fd20003fc6270 */
[--C-:B------:R-:W-:Y:S01]  /*8420*/  @!P5 IMAD.IADD R57, R57, 0x1, -R8.reuse ;  /* 0x000000013939d824 */ /* 0x100fe200078e0a08 */
[----:B------:R-:W-:Y:S01]  /*8430*/  ISETP.GT.U32.AND P5, PT, R8, R3, PT ;  /* 0x000000030800720c */ /* 0x000fe20003fa4070 */
[----:B------:R-:W-:Y:S01]  /*8440*/  @!P4 IMAD.IADD R58, R58, 0x1, -R8 ;  /* 0x000000013a3ac824 */ /* 0x000fe200078e0a08 */
[C---:B------:R-:W-:Y:S01]  /*8450*/  ISETP.GT.U32.AND P4, PT, R8.reuse, R6, PT ;  /* 0x000000060800720c */ /* 0x040fe20003f84070 */
[----:B------:R-:W-:Y:S01]  /*8460*/  @!P6 IMAD.MOV R62, RZ, RZ, -R62 ;  /* 0x000000ffff3ee224 */ /* 0x000fe200078e0a3e */
[----:B------:R-:W-:-:S09]  /*8470*/  ISETP.GT.U32.AND P6, PT, R8, R59, PT ;  /* 0x0000003b0800720c */ /* 0x000fd20003fc4070 */
[--C-:B------:R-:W-:Y:S01]  /*8480*/  @!P5 IMAD.IADD R3, R3, 0x1, -R8.reuse ;  /* 0x000000010303d824 */ /* 0x100fe200078e0a08 */
[----:B------:R-:W-:Y:S01]  /*8490*/  ISETP.GE.AND P5, PT, R29, RZ, PT ;  /* 0x000000ff1d00720c */ /* 0x000fe20003fa6270 */
[--C-:B------:R-:W-:Y:S02]  /*84a0*/  @!P4 IMAD.IADD R6, R6, 0x1, -R8.reuse ;  /* 0x000000010606c824 */ /* 0x100fe400078e0a08 */
[----:B------:R-:W-:Y:S01]  /*84b0*/  @!P6 IMAD.IADD R59, R59, 0x1, -R8 ;  /* 0x000000013b3be824 */ /* 0x000fe200078e0a08 */
[----:B------:R-:W-:Y:S01]  /*84c0*/  ISETP.GE.AND P6, PT, R34, RZ, PT ;  /* 0x000000ff2200720c */ /* 0x000fe20003fc6270 */
[----:B------:R-:W-:Y:S01]  /*84d0*/  @!P1 IMAD.MOV R58, RZ, RZ, -R58 ;  /* 0x000000ffff3a9224 */ /* 0x000fe200078e0a3a */
[C---:B------:R-:W-:Y:S02]  /*84e0*/  ISETP.GT.U32.AND P1, PT, R8.reuse, R6, PT ;  /* 0x000000060800720c */ /* 0x040fe40003f24070 */
[----:B------:R-:W-:-:S05]  /*84f0*/  ISETP.GT.U32.AND P4, PT, R8, R50, PT ;  /* 0x000000320800720c */ /* 0x000fca0003f84070 */
[----:B------:R-:W-:Y:S01]  /*8500*/  @!P5 IMAD.MOV R61, RZ, RZ, -R61 ;  /* 0x000000ffff3dd224 */ /* 0x000fe200078e0a3d */
[C---:B------:R-:W-:Y:S01]  /*8510*/  ISETP.GT.U32.AND P5, PT, R8.reuse, R37, PT ;  /* 0x000000250800720c */ /* 0x040fe20003fa4070 */
[----:B------:R-:W-:Y:S01]  /*8520*/  @!P2 IMAD.MOV R57, RZ, RZ, -R57 ;  /* 0x000000ffff39a224 */ /* 0x000fe200078e0a39 */
[----:B------:R-:W-:Y:S01]  /*8530*/  ISETP.GT.U32.AND P2, PT, R8, R3, PT ;  /* 0x000000030800720c */ /* 0x000fe20003f44070 */
[----:B------:R-:W-:Y:S01]  /*8540*/  @!P0 IMAD.MOV R59, RZ, RZ, -R59 ;  /* 0x000000ffff3b8224 */ /* 0x000fe200078e0a3b */
[----:B------:R-:W-:Y:S01]  /*8550*/  ISETP.GE.AND P0, PT, R28, RZ, PT ;  /* 0x000000ff1c00720c */ /* 0x000fe20003f06270 */
[----:B------:R-:W-:Y:S01]  /*8560*/  @!P6 IMAD.MOV R56, RZ, RZ, -R56 ;  /* 0x000000ffff38e224 */ /* 0x000fe200078e0a38 */
[----:B------:R-:W-:Y:S01]  /*8570*/  ISETP.GT.U32.AND P6, PT, R8, R2, PT ;  /* 0x000000020800720c */ /* 0x000fe20003fc4070 */
[--C-:B------:R-:W-:Y:S01]  /*8580*/  @!P1 IMAD.IADD R6, R6, 0x1, -R8.reuse ;  /* 0x0000000106069824 */ /* 0x100fe200078e0a08 */
[----:B------:R-:W-:Y:S01]  /*8590*/  ISETP.GE.AND P1, PT, R26, RZ, PT ;  /* 0x000000ff1a00720c */ /* 0x000fe20003f26270 */
[----:B------:R-:W-:-:S04]  /*85a0*/  @!P4 IMAD.IADD R50, R50, 0x1, -R8 ;  /* 0x000000013232c824 */ /* 0x000fc800078e0a08 */
[--C-:B------:R-:W-:Y:S02]  /*85b0*/  @!P5 IMAD.IADD R37, R37, 0x1, -R8.reuse ;  /* 0x000000012525d824 */ /* 0x100fe400078e0a08 */
[----:B------:R-:W-:Y:S02]  /*85c0*/  @!P2 IMAD.IADD R3, R3, 0x1, -R8 ;  /* 0x000000010303a824 */ /* 0x000fe400078e0a08 */
[----:B------:R-:W-:Y:S01]  /*85d0*/  @!P0 IMAD.MOV R50, RZ, RZ, -R50 ;  /* 0x000000ffff328224 */ /* 0x000fe200078e0a32 */
[C---:B------:R-:W-:Y:S01]  /*85e0*/  ISETP.GT.U32.AND P0, PT, R8.reuse, R37, PT ;  /* 0x000000250800720c */ /* 0x040fe20003f04070 */
[----:B------:R-:W-:Y:S01]  /*85f0*/  @!P3 IMAD.MOV R6, RZ, RZ, -R6 ;  /* 0x000000ffff06b224 */ /* 0x000fe200078e0a06 */
[C---:B------:R-:W-:Y:S02]  /*8600*/  ISETP.GT.U32.AND P5, PT, R8.reuse, R7, PT ;  /* 0x000000070800720c */ /* 0x040fe40003fa4070 */
[----:B------:R-:W-:Y:S01]  /*8610*/  ISETP.GT.U32.AND P3, PT, R8, R38, PT ;  /* 0x000000260800720c */ /* 0x000fe20003f64070 */
[----:B------:R-:W-:-:S02]  /*8620*/  IMAD.MOV.U32 R41, RZ, RZ, R3 ;  /* 0x000000ffff297224 */ /* 0x000fc400078e0003 */
[----:B------:R-:W-:Y:S02]  /*8630*/  @!P6 IMAD.IADD R2, R2, 0x1, -R8 ;  /* 0x000000010202e824 */ /* 0x000fe400078e0a08 */
[----:B------:R-:W-:Y:S01]  /*8640*/  @!P1 IMAD.MOV R41, RZ, RZ, -R41 ;  /* 0x000000ffff299224 */ /* 0x000fe200078e0a29 */
[----:B------:R-:W-:Y:S01]  /*8650*/  ISETP.GE.AND P1, PT, R23, RZ, PT ;  /* 0x000000ff1700720c */ /* 0x000fe20003f26270 */
[----:B------:R-:W-:Y:S02]  /*8660*/  IMAD.MOV.U32 R9, RZ, RZ, R2 ;  /* 0x000000ffff097224 */ /* 0x000fe400078e0002 */
[----:B------:R-:W-:Y:S02]  /*8670*/  VIADD R2, R0, 0xffffffef ;  /* 0xffffffef00027836 */ /* 0x000fe40000000000 */
[--C-:B------:R-:W-:Y:S02]  /*8680*/  @!P0 IMAD.IADD R37, R37, 0x1, -R8.reuse ;  /* 0x0000000125258824 */ /* 0x100fe400078e0a08 */
[--C-:B------:R-:W-:Y:S01]  /*8690*/  @!P5 IMAD.IADD R7, R7, 0x1, -R8.reuse ;  /* 0x000000010707d824 */ /* 0x100fe200078e0a08 */
[----:B------:R-:W-:Y:S01]  /*86a0*/  ISETP.GE.U32.AND P5, PT, R2, 0x7fffff70, PT ;  /* 0x7fffff700200780c */ /* 0x000fe20003fa6070 */
[----:B------:R-:W-:-:S02]  /*86b0*/  @!P3 IMAD.IADD R38, R38, 0x1, -R8 ;  /* 0x000000012626b824 */ /* 0x000fc400078e0a08 */
[----:B------:R-:W-:Y:S02]  /*86c0*/  VIADD R2, R0, 0xffffffe7 ;  /* 0xffffffe700027836 */ /* 0x000fe40000000000 */
[----:B------:R-:W-:Y:S01]  /*86d0*/  IMAD.MOV.U32 R0, RZ, RZ, R37 ;  /* 0x000000ffff007224 */ /* 0x000fe200078e0025 */
[----:B------:R-:W-:-:S03]  /*86e0*/  ISETP.GT.U32.AND P3, PT, R8, R38, PT ;  /* 0x000000260800720c */ /* 0x000fc60003f64070 */
[----:B------:R-:W-:Y:S01]  /*86f0*/  @!P1 IMAD.MOV R0, RZ, RZ, -R0 ;  /* 0x000000ffff009224 */ /* 0x000fe200078e0a00 */
[----:B------:R-:W-:-:S09]  /*8700*/  ISETP.GT.U32.AND P1, PT, R8, R13, PT ;  /* 0x0000000d0800720c */ /* 0x000fd20003f24070 */
[----:B------:R-:W-:Y:S01]  /*8710*/  @!P3 IMAD.IADD R38, R38, 0x1, -R8 ;  /* 0x000000012626b824 */ /* 0x000fe200078e0a08 */
[----:B------:R-:W-:-:S03]  /*8720*/  ISETP.GT.U32.AND P3, PT, R8, R12, PT ;  /* 0x0000000c0800720c */ /* 0x000fc60003f64070 */
[----:B------:R-:W-:-:S05]  /*8730*/  @!P1 IMAD.IADD R13, R13, 0x1, -R8 ;  /* 0x000000010d0d9824 */ /* 0x000fca00078e0a08 */
[----:B------:R-:W-:-:S05]  /*8740*/  ISETP.GT.U32.AND P1, PT, R8, R13, PT ;  /* 0x0000000d0800720c */ /* 0x000fca0003f24070 */
[----:B------:R-:W-:-:S05]  /*8750*/  @!P3 IMAD.IADD R12, R12, 0x1, -R8 ;  /* 0x000000010c0cb824 */ /* 0x000fca00078e0a08 */
[----:B------:R-:W-:-:S03]  /*8760*/  ISETP.GT.U32.AND P3, PT, R8, R12, PT ;  /* 0x0000000c0800720c */ /* 0x000fc60003f64070 */
[----:B------:R-:W-:Y:S01]  /*8770*/  @!P1 IMAD.IADD R13, R13, 0x1, -R8 ;  /* 0x000000010d0d9824 */ /* 0x000fe200078e0a08 */
[----:B------:R-:W-:-:S09]  /*8780*/  ISETP.GT.U32.AND P1, PT, R8, R15, PT ;  /* 0x0000000f0800720c */ /* 0x000fd20003f24070 */
[----:B------:R-:W-:Y:S01]  /*8790*/  @!P3 IMAD.IADD R12, R12, 0x1, -R8 ;  /* 0x000000010c0cb824 */ /* 0x000fe200078e0a08 */
[----:B------:R-:W-:-:S03]  /*87a0*/  ISETP.GT.U32.AND P3, PT, R8, R14, PT ;  /* 0x0000000e0800720c */ /* 0x000fc60003f64070 */
[----:B------:R-:W-:-:S05]  /*87b0*/  @!P1 IMAD.IADD R15, R15, 0x1, -R8 ;  /* 0x000000010f0f9824 */ /* 0x000fca00078e0a08 */
[----:B------:R-:W-:-:S05]  /*87c0*/  ISETP.GT.U32.AND P1, PT, R8, R15, PT ;  /* 0x0000000f0800720c */ /* 0x000fca0003f24070 */
[--C-:B------:R-:W-:Y:S01]  /*87d0*/  @!P3 IMAD.IADD R14, R14, 0x1, -R8.reuse ;  /* 0x000000010e0eb824 */ /* 0x100fe200078e0a08 */
[----:B------:R-:W-:Y:S02]  /*87e0*/  ISETP.GE.AND P3, PT, R11, RZ, PT ;  /* 0x000000ff0b00720c */ /* 0x000fe40003f66270 */
[----:B------:R-:W-:Y:S02]  /*87f0*/  ISETP.GE.U32.AND P4, PT, R5, 0x7fffff80, PT ;  /* 0x7fffff800500780c */ /* 0x000fe40003f86070 */
[----:B------:R-:W-:Y:S02]  /*8800*/  ISETP.GE.U32.AND P6, PT, R4, 0x7fffff78, PT ;  /* 0x7fffff780400780c */ /* 0x000fe40003fc6070 */
[----:B------:R-:W0:Y:S01]  /*8810*/  LDC.64 R4, c[0x0][0x3a8] ;  /* 0x0000ea00ff047b82 */ /* 0x000e220000000a00 */
[----:B------:R-:W-:Y:S01]  /*8820*/  @!P1 IMAD.IADD R15, R15, 0x1, -R8 ;  /* 0x000000010f0f9824 */ /* 0x000fe200078e0a08 */
[----:B------:R-:W-:Y:S02]  /*8830*/  ISETP.GT.U32.AND P1, PT, R8, R10, PT ;  /* 0x0000000a0800720c */ /* 0x000fe40003f24070 */
[----:B------:R-:W-:-:S03]  /*8840*/  ISETP.GE.AND P2, PT, R27, RZ, PT ;  /* 0x000000ff1b00720c */ /* 0x000fc60003f46270 */
[----:B------:R-:W-:Y:S01]  /*8850*/  @!P3 IMAD.MOV R38, RZ, RZ, -R38 ;  /* 0x000000ffff26b224 */ /* 0x000fe200078e0a26 */
[----:B------:R-:W-:Y:S01]  /*8860*/  ISETP.GT.U32.AND P3, PT, R8, R14, PT ;  /* 0x0000000e0800720c */ /* 0x000fe20003f64070 */
[----:B------:R-:W-:-:S06]  /*8870*/  IMAD R3, R39, UR4, RZ ;  /* 0x0000000427037c24 */ /* 0x000fcc000f8e02ff */
[--C-:B------:R-:W-:Y:S02]  /*8880*/  @!P1 IMAD.IADD R10, R10, 0x1, -R8.reuse ;  /* 0x000000010a0a9824 */ /* 0x100fe400078e0a08 */
[----:B------:R-:W-:Y:S01]  /*8890*/  @!P2 IMAD.MOV R9, RZ, RZ, -R9 ;  /* 0x000000ffff09a224 */ /* 0x000fe200078e0a09 */
[----:B------:R-:W-:Y:S02]  /*88a0*/  ISETP.GE.U32.AND P0, PT, R2, 0x7fffff68, PT ;  /* 0x7fffff680200780c */ /* 0x000fe40003f06070 */
[----:B------:R-:W-:Y:S01]  /*88b0*/  ISETP.GT.U32.AND P1, PT, R8, R10, PT ;  /* 0x0000000a0800720c */ /* 0x000fe20003f24070 */
[----:B------:R-:W-:Y:S01]  /*88c0*/  @!P3 IMAD.IADD R14, R14, 0x1, -R8 ;  /* 0x000000010e0eb824 */ /* 0x000fe200078e0a08 */
[----:B------:R-:W-:Y:S01]  /*88d0*/  STL [R1+0x1c0], R9 ;  /* 0x0001c00901007387 */ /* 0x000fe20000100800 */
[----:B------:R-:W-:-:S03]  /*88e0*/  IADD3 R2, P3, PT, R3, UR12, RZ ;  /* 0x0000000c03027c10 */ /* 0x000fc6000ff7e0ff */
[----:B------:R1:W-:Y:S01]  /*88f0*/  STL [R1+0x1bc], R6 ;  /* 0x0001bc0601007387 */ /* 0x0003e20000100800 */
[----:B------:R-:W-:Y:S01]  /*8900*/  LEA.HI.X.SX32 R3, R3, UR13, 0x1, P3 ;  /* 0x0000000d03037c11 */ /* 0x000fe200098f0eff */
[----:B------:R-:W-:Y:S02]  /*8910*/  IMAD.MOV.U32 R40, RZ, RZ, R7 ;  /* 0x000000ffff287224 */ /* 0x000fe400078e0007 */
[C---:B0-----:R-:W-:Y:S02]  /*8920*/  IMAD R7, R4.reuse, 0x3, RZ ;  /* 0x0000000304077824 */ /* 0x041fe400078e02ff */
[----:B-1----:R-:W-:Y:S01]  /*8930*/  IMAD.SHL.U32 R6, R4, 0x2, RZ ;  /* 0x0000000204067824 */ /* 0x002fe200078e00ff */
[----:B------:R-:W-:Y:S04]  /*8940*/  STL [R1+0x1b8], R0 ;  /* 0x0001b80001007387 */ /* 0x000fe80000100800 */
[----:B------:R-:W-:Y:S01]  /*8950*/  IADD3 R76, P3, PT, R6, R2, RZ ;  /* 0x00000002064c7210 */ /* 0x000fe20007f7e0ff */
[----:B------:R-:W-:-:S04]  /*8960*/  @!P1 IMAD.IADD R10, R10, 0x1, -R8 ;  /* 0x000000010a0a9824 */ /* 0x000fc800078e0a08 */
[----:B------:R0:W-:Y:S01]  /*8970*/  STL [R1+0x1e0], R76 ;  /* 0x0001e04c01007387 */ /* 0x0001e20000100800 */
[----:B------:R-:W-:Y:S01]  /*8980*/  LEA.HI.X.SX32 R6, R6, R3, 0x1, P3 ;  /* 0x0000000306067211 */ /* 0x000fe200018f0eff */
[----:B------:R-:W-:Y:S01]  /*8990*/  IMAD.SHL.U32 R37, R4, 0x4, RZ ;  /* 0x0000000404257824 */ /* 0x000fe200078e00ff */
[----:B0-----:R-:W-:-:S05]  /*89a0*/  IADD3 R76, P1, PT, R7, R2, RZ ;  /* 0x00000002074c7210 */ /* 0x001fca0007f3e0ff */
[----:B------:R0:W-:Y:S01]  /*89b0*/  STL [R1+0x1e8], R76 ;  /* 0x0001e84c01007387 */ /* 0x0001e20000100800 */
[----:B------:R-:W-:-:S03]  /*89c0*/  IMAD R85, R4, 0x5, RZ ;  /* 0x0000000504557824 */ /* 0x000fc600078e02ff */
[----:B0-----:R0:W5:Y:S04]  /*89d0*/  LDL.LU R76, [R1+0x1374] ;  /* 0x00137400014c7983 */ /* 0x0011680000300800 */
[----:B------:R1:W-:Y:S01]  /*89e0*/  STL [R1+0x1dc], R6 ;  /* 0x0001dc0601007387 */ /* 0x0003e20000100800 */
[----:B------:R-:W-:Y:S01]  /*89f0*/  IMAD R80, R4, 0x6, RZ ;  /* 0x0000000604507824 */ /* 0x000fe200078e02ff */
[----:B-1----:R-:W-:-:S05]  /*8a00*/  IADD3 R6, P3, PT, R37, R2, RZ ;  /* 0x0000000225067210 */ /* 0x002fca0007f7e0ff */
[----:B------:R1:W-:Y:S01]  /*8a10*/  STL [R1+0x1f0], R6 ;  /* 0x0001f00601007387 */ /* 0x0003e20000100800 */
[-C--:B------:R-:W-:Y:S02]  /*8a20*/  LEA.HI.X.SX32 R37, R37, R3.reuse, 0x1, P3 ;  /* 0x0000000325257211 */ /* 0x080fe400018f0eff */
[----:B-1----:R-:W-:Y:S02]  /*8a30*/  LEA.HI.X.SX32 R6, R7, R3, 0x1, P1 ;  /* 0x0000000307067211 */ /* 0x002fe400008f0eff */
[----:B------:R-:W-:-:S03]  /*8a40*/  IADD3 R7, P1, PT, R85, R2, RZ ;  /* 0x0000000255077210 */ /* 0x000fc60007f3e0ff */
[----:B------:R1:W-:Y:S04]  /*8a50*/  STL [R1+0x1e4], R6 ;  /* 0x0001e40601007387 */ /* 0x0003e80000100800 */
[----:B------:R2:W-:Y:S01]  /*8a60*/  STL [R1+0x1f8], R7 ;  /* 0x0001f80701007387 */ /* 0x0005e20000100800 */
[----:B-1----:R-:W-:Y:S02]  /*8a70*/  IADD3 R6, P3, PT, R80, R2, RZ ;  /* 0x0000000250067210 */ /* 0x002fe40007f7e0ff */
[-C--:B--2---:R-:W-:Y:S01]  /*8a80*/  LEA.HI.X.SX32 R7, R85, R3.reuse, 0x1, P1 ;  /* 0x0000000355077211 */ /* 0x084fe200008f0eff */
[----:B------:R-:W-:Y:S01]  /*8a90*/  IMAD R85, R4, 0x7, RZ ;  /* 0x0000000704557824 */ /* 0x000fe200078e02ff */
[----:B------:R1:W-:Y:S01]  /*8aa0*/  STL [R1+0x1ec], R37 ;  /* 0x0001ec2501007387 */ /* 0x0003e20000100800 */
[----:B------:R-:W-:-:S03]  /*8ab0*/  LEA.HI.X.SX32 R80, R80, R3, 0x1, P3 ;  /* 0x0000000350507211 */ /* 0x000fc600018f0eff */
[----:B------:R2:W-:Y:S04]  /*8ac0*/  STL [R1+0x200], R6 ;  /* 0x0002000601007387 */ /* 0x0005e80000100800 */
[----:B------:R-:W-:Y:S01]  /*8ad0*/  STL [R1+0x1f4], R7 ;  /* 0x0001f40701007387 */ /* 0x000fe20000100800 */
[----:B-1----:R-:W-:Y:S01]  /*8ae0*/  IMAD.SHL.U32 R37, R4, 0x8, RZ ;  /* 0x0000000804257824 */ /* 0x002fe200078e00ff */
[----:B--2---:R-:W-:-:S05]  /*8af0*/  IADD3 R6, P1, PT, R85, R2, RZ ;  /* 0x0000000255067210 */ /* 0x004fca0007f3e0ff */
[----:B------:R1:W-:Y:S01]  /*8b00*/  STL [R1+0x208], R6 ;  /* 0x0002080601007387 */ /* 0x0003e20000100800 */
[----:B------:R-:W-:-:S03]  /*8b10*/  LEA.HI.X.SX32 R85, R85, R3, 0x1, P1 ;  /* 0x0000000355557211 */ /* 0x000fc600008f0eff */
[----:B------:R2:W-:Y:S01]  /*8b20*/  STL [R1+0x1fc], R80 ;  /* 0x0001fc5001007387 */ /* 0x0005e20000100800 */
[----:B-1----:R-:W-:Y:S01]  /*8b30*/  IMAD R6, R4, 0x9, RZ ;  /* 0x0000000904067824 */ /* 0x002fe200078e02ff */
[----:B--2---:R-:W-:-:S05]  /*8b40*/  IADD3 R80, P3, PT, R37, R2, RZ ;  /* 0x0000000225507210 */ /* 0x004fca0007f7e0ff */
[----:B------:R1:W-:Y:S01]  /*8b50*/  STL [R1+0x210], R80 ;  /* 0x0002105001007387 */ /* 0x0003e20000100800 */
[----:B------:R-:W-:Y:S01]  /*8b60*/  LEA.HI.X.SX32 R37, R37, R3, 0x1, P3 ;  /* 0x0000000325257211 */ /* 0x000fe200018f0eff */
[----:B------:R-:W-:Y:S02]  /*8b70*/  IMAD R75, R4, 0xa, RZ ;  /* 0x0000000a044b7824 */ /* 0x000fe400078e02ff */
[----:B-1----:R0:W5:Y:S04]  /*8b80*/  LDL.LU R80, [R1+0x1370] ;  /* 0x0013700001507983 */ /* 0x0021680000300800 */
[----:B------:R1:W-:Y:S02]  /*8b90*/  STL [R1+0x204], R85 ;  /* 0x0002045501007387 */ /* 0x0003e40000100800 */
[----:B-1----:R-:W-:-:S05]  /*8ba0*/  IADD3 R85, P1, PT, R6, R2, RZ ;  /* 0x0000000206557210 */ /* 0x002fca0007f3e0ff */
[----:B------:R-:W-:Y:S04]  /*8bb0*/  STL [R1+0x218], R85 ;  /* 0x0002185501007387 */ /* 0x000fe80000100800 */
[----:B------:R1:W-:Y:S01]  /*8bc0*/  STL [R1+0x20c], R37 ;  /* 0x00020c2501007387 */ /* 0x0003e20000100800 */
[----:B------:R-:W-:Y:S01]  /*8bd0*/  IMAD R89, R4, 0xb, RZ ;  /* 0x0000000b04597824 */ /* 0x000fe200078e02ff */
[----:B-1----:R-:W-:-:S05]  /*8be0*/  IADD3 R37, P3, PT, R75, R2, RZ ;  /* 0x000000024b257210 */ /* 0x002fca0007f7e0ff */
[----:B------:R1:W-:Y:S01]  /*8bf0*/  STL [R1+0x220], R37 ;  /* 0x0002202501007387 */ /* 0x0003e20000100800 */
[-C--:B------:R-:W-:Y:S02]  /*8c00*/  LEA.HI.X.SX32 R75, R75, R3.reuse, 0x1, P3 ;  /* 0x000000034b4b7211 */ /* 0x080fe400018f0eff */
[----:B-1----:R-:W-:Y:S01]  /*8c10*/  LEA.HI.X.SX32 R37, R6, R3, 0x1, P1 ;  /* 0x0000000306257211 */ /* 0x002fe200008f0eff */
[----:B------:R-:W-:-:S04]  /*8c20*/  IMAD R6, R4, 0xc, RZ ;  /* 0x0000000c04067824 */ /* 0x000fc800078e02ff */
[----:B------:R1:W-:Y:S02]  /*8c30*/  STL [R1+0x214], R37 ;  /* 0x0002142501007387 */ /* 0x0003e40000100800 */
[----:B-1----:R-:W-:-:S05]  /*8c40*/  IADD3 R37, P1, PT, R89, R2, RZ ;  /* 0x0000000259257210 */ /* 0x002fca0007f3e0ff */
[----:B------:R-:W-:Y:S01]  /*8c50*/  STL [R1+0x228], R37 ;  /* 0x0002282501007387 */ /* 0x000fe20000100800 */
[----:B------:R-:W-:-:S03]  /*8c60*/  LEA.HI.X.SX32 R89, R89, R3, 0x1, P1 ;  /* 0x0000000359597211 */ /* 0x000fc600008f0eff */
[----:B------:R1:W-:Y:S01]  /*8c70*/  STL [R1+0x21c], R75 ;  /* 0x00021c4b01007387 */ /* 0x0003e20000100800 */
[----:B------:R-:W-:Y:S01]  /*8c80*/  IMAD R9, R4, 0xd, RZ ;  /* 0x0000000d04097824 */ /* 0x000fe200078e02ff */
[----:B-1----:R-:W-:-:S05]  /*8c90*/  IADD3 R75, P3, PT, R6, R2, RZ ;  /* 0x00000002064b7210 */ /* 0x002fca0007f7e0ff */
[----:B------:R1:W-:Y:S01]  /*8ca0*/  STL [R1+0x230], R75 ;  /* 0x0002304b01007387 */ /* 0x0003e20000100800 */
[----:B------:R-:W-:Y:S01]  /*8cb0*/  LEA.HI.X.SX32 R6, R6, R3, 0x1, P3 ;  /* 0x0000000306067211 */ /* 0x000fe200018f0eff */
[C---:B------:R-:W-:Y:S02]  /*8cc0*/  IMAD R74, R4.reuse, 0xe, RZ ;  /* 0x0000000e044a7824 */ /* 0x040fe400078e02ff */
[----:B-1----:R0:W5:Y:S04]  /*8cd0*/  LDL.LU R75, [R1+0x136c] ;  /* 0x00136c00014b7983 */ /* 0x0021680000300800 */
[----:B------:R1:W-:Y:S01]  /*8ce0*/  STL [R1+0x224], R89 ;  /* 0x0002245901007387 */ /* 0x0003e20000100800 */
[----:B------:R-:W-:Y:S01]  /*8cf0*/  IMAD R88, R4, 0xf, RZ ;  /* 0x0000000f04587824 */ /* 0x000fe200078e02ff */
[----:B-1----:R-:W-:-:S05]  /*8d00*/  IADD3 R89, P1, PT, R9, R2, RZ ;  /* 0x0000000209597210 */ /* 0x002fca0007f3e0ff */
[----:B------:R-:W-:Y:S01]  /*8d10*/  STL [R1+0x238], R89 ;  /* 0x0002385901007387 */ /* 0x000fe20000100800 */
[----:B------:R-:W-:-:S03]  /*8d20*/  LEA.HI.X.SX32 R9, R9, R3, 0x1, P1 ;  /* 0x0000000309097211 */ /* 0x000fc600008f0eff */
[----:B------:R1:W-:Y:S02]  /*8d30*/  STL [R1+0x22c], R6 ;  /* 0x00022c0601007387 */ /* 0x0003e40000100800 */
[----:B-1----:R-:W-:-:S05]  /*8d40*/  IADD3 R6, P3, PT, R74, R2, RZ ;  /* 0x000000024a067210 */ /* 0x002fca0007f7e0ff */
[----:B------:R1:W-:Y:S01]  /*8d50*/  STL [R1+0x240], R6 ;  /* 0x0002400601007387 */ /* 0x0003e20000100800 */
[----:B------:R-:W-:-:S03]  /*8d60*/  LEA.HI.X.SX32 R74, R74, R3, 0x1, P3 ;  /* 0x000000034a4a7211 */ /* 0x000fc600018f0eff */
[----:B------:R2:W-:Y:S01]  /*8d70*/  STL [R1+0x234], R9 ;  /* 0x0002340901007387 */ /* 0x0005e20000100800 */
[----:B-1----:R-:W-:Y:S01]  /*8d80*/  IMAD.SHL.U32 R6, R4, 0x10, RZ ;  /* 0x0000001004067824 */ /* 0x002fe200078e00ff */
[----:B--2---:R-:W-:-:S05]  /*8d90*/  IADD3 R9, P1, PT, R88, R2, RZ ;  /* 0x0000000258097210 */ /* 0x004fca0007f3e0ff */
[----:B------:R1:W-:Y:S01]  /*8da0*/  STL [R1+0x248], R9 ;  /* 0x0002480901007387 */ /* 0x0003e20000100800 */
[----:B------:R-:W-:Y:S01]  /*8db0*/  LEA.HI.X.SX32 R88, R88, R3, 0x1, P1 ;  /* 0x0000000358587211 */ /* 0x000fe200008f0eff */
[----:B------:R-:W-:Y:S02]  /*8dc0*/  IMAD R73, R4, 0x11, RZ ;  /* 0x0000001104497824 */ /* 0x000fe400078e02ff */
[----:B-1----:R-:W2:Y:S04]  /*8dd0*/  LDL.LU R9, [R1+0x1368] ;  /* 0x0013680001097983 */ /* 0x002ea80000300800 */
[----:B------:R1:W-:Y:S02]  /*8de0*/  STL [R1+0x23c], R74 ;  /* 0x00023c4a01007387 */ /* 0x0003e40000100800 */
        /* <DEDUP_REMOVED lines=15> */
[----:B-1----:R-:W-:Y:S01]  /*8ee0*/  IMAD R6, R4, 0x14, RZ ;  /* 0x0000001404067824 */ /* 0x002fe200078e02ff */
[----:B---3--:R-:W-:-:S05]  /*8ef0*/  IADD3 R73, P1, PT, R87, R2, RZ ;  /* 0x0000000257497210 */ /* 0x008fca0007f3e0ff */
[----:B------:R1:W-:Y:S01]  /*8f00*/  STL [R1+0xa88], R73 ;  /* 0x000a884901007387 */ /* 0x0003e20000100800 */
[----:B------:R-:W-:Y:S01]  /*8f10*/  LEA.HI.X.SX32 R87, R87, R3, 0x1, P1 ;  /* 0x0000000357577211 */ /* 0x000fe200008f0eff */
[----:B------:R-:W-:Y:S02]  /*8f20*/  IMAD R90, R4, 0x15, RZ ;  /* 0x00000015045a7824 */ /* 0x000fe400078e02ff */
[----:B-1----:R0:W5:Y:S04]  /*8f30*/  LDL.LU R73, [R1+0x1360] ;  /* 0x0013600001497983 */ /* 0x0021680000300800 */
        /* <DEDUP_REMOVED lines=110> */
[----:B-1----:R-:W3:Y:S04]  /*9620*/  LDL.LU R0, [R1+0x1348] ;  /* 0x0013480001007983 */ /* 0x002ee80000300800 */
        /* <DEDUP_REMOVED lines=11> */
[----:B----4-:R-:W-:-:S05]  /*96e0*/  IADD3 R34, P1, PT, R35, R2, RZ ;  /* 0x0000000223227210 */ /* 0x010fca0007f3e0ff */
        /* <DEDUP_REMOVED lines=112> */
[----:B------:R-:W-:Y:S02]  /*9df0*/  IMAD R25, R4, 0x42, RZ ;  /* 0x0000004204197824 */ /* 0x000fe400078e02ff */
[----:B-1----:R0:W5:Y:S04]  /*9e00*/  LDL.LU R19, [R1+0x1330] ;  /* 0x0013300001137983 */ /* 0x0021680000300800 */
[----:B------:R1:W-:Y:S01]  /*9e10*/  STL [R1+0xbe4], R27 ;  /* 0x000be41b01007387 */ /* 0x0003e20000100800 */
[----:B------:R-:W-:Y:S02]  /*9e20*/  ISETP.GE.AND P2, PT, R24, RZ, PT ;  /* 0x000000ff1800720c */ /* 0x000fe40003f46270 */
[----:B-1----:R-:W-:Y:S01]  /*9e30*/  IADD3 R27, P1, PT, R39, R2, RZ ;  /* 0x00000002271b7210 */ /* 0x002fe20007f3e0ff */
[----:B------:R-:W-:-:S04]  /*9e40*/  IMAD R24, R4, 0x43, RZ ;  /* 0x0000004304187824 */ /* 0x000fc800078e02ff */
[----:B------:R-:W-:Y:S04]  /*9e50*/  STL [R1+0xbf8], R27 ;  /* 0x000bf81b01007387 */ /* 0x000fe80000100800 */
[----:B------:R1:W-:Y:S02]  /*9e60*/  STL [R1+0xbec], R6 ;  /* 0x000bec0601007387 */ /* 0x0003e40000100800 */
[----:B-1----:R-:W-:Y:S02]  /*9e70*/  IADD3 R6, P3, PT, R25, R2, RZ ;  /* 0x0000000219067210 */ /* 0x002fe40007f7e0ff */
[-C--:B------:R-:W-:Y:S01]  /*9e80*/  LEA.HI.X.SX32 R25, R39, R3.reuse, 0x1, P1 ;  /* 0x0000000327197211 */ /* 0x080fe200008f0eff */
[----:B------:R-:W-:Y:S02]  /*9e90*/  IMAD R39, R4, 0x42, RZ ;  /* 0x0000004204277824 */ /* 0x000fe400078e02ff */
[----:B------:R1:W-:Y:S04]  /*9ea0*/  STL [R1+0xc00], R6 ;  /* 0x000c000601007387 */ /* 0x0003e80000100800 */
[----:B------:R4:W-:Y:S01]  /*9eb0*/  STL [R1+0xbf4], R25 ;  /* 0x000bf41901007387 */ /* 0x0009e20000100800 */
[----:B------:R-:W-:Y:S01]  /*9ec0*/  LEA.HI.X.SX32 R39, R39, R3, 0x1, P3 ;  /* 0x0000000327277211 */ /* 0x000fe200018f0eff */
[----:B------:R-:W-:-:S02]  /*9ed0*/  @!P2 IMAD.MOV R40, RZ, RZ, -R40 ;  /* 0x000000ffff28a224 */ /* 0x000fc400078e0a28 */
[----:B-1----:R-:W-:Y:S01]  /*9ee0*/  IMAD R6, R4, 0x44, RZ ;  /* 0x0000004404067824 */ /* 0x002fe200078e02ff */
[----:B----4-:R-:W-:Y:S02]  /*9ef0*/  IADD3 R25, P1, PT, R24, R2, RZ ;  /* 0x0000000218197210 */ /* 0x010fe40007f3e0ff */
[----:B------:R-:W-:-:S03]  /*9f00*/  ISETP.NE.U32.AND P2, PT, R22, RZ, PT ;  /* 0x000000ff1600720c */ /* 0x000fc60003f45070 */
[----:B------:R-:W-:Y:S01]  /*9f10*/  STL [R1+0xc08], R25 ;  /* 0x000c081901007387 */ /* 0x000fe20000100800 */
[----:B------:R-:W-:-:S03]  /*9f20*/  IMAD R22, R4, 0x45, RZ ;  /* 0x0000004504167824 */ /* 0x000fc600078e02ff */
[----:B------:R1:W-:Y:S01]  /*9f30*/  STL [R1+0xbfc], R39 ;  /* 0x000bfc2701007387 */ /* 0x0003e20000100800 */
[----:B------:R-:W-:Y:S02]  /*9f40*/  LEA.HI.X.SX32 R24, R24, R3, 0x1, P1 ;  /* 0x0000000318187211 */ /* 0x000fe400008f0eff */
[----:B-1----:R-:W-:-:S05]  /*9f50*/  IADD3 R39, P3, PT, R6, R2, RZ ;  /* 0x0000000206277210 */ /* 0x002fca0007f7e0ff */
[----:B------:R1:W-:Y:S01]  /*9f60*/  STL [R1+0xc10], R39 ;  /* 0x000c102701007387 */ /* 0x0003e20000100800 */
[----:B------:R-:W-:-:S03]  /*9f70*/  IMAD R20, R4, 0x46, RZ ;  /* 0x0000004604147824 */ /* 0x000fc600078e02ff */
[----:B------:R-:W-:Y:S01]  /*9f80*/  STL [R1+0xc04], R24 ;  /* 0x000c041801007387 */ /* 0x000fe20000100800 */
[----:B-1----:R-:W-:-:S05]  /*9f90*/  IADD3 R39, P1, PT, R22, R2, RZ ;  /* 0x0000000216277210 */ /* 0x002fca0007f3e0ff */
[----:B------:R1:W-:Y:S01]  /*9fa0*/  STL [R1+0xc18], R39 ;  /* 0x000c182701007387 */ /* 0x0003e20000100800 */
[-C--:B------:R-:W-:Y:S02]  /*9fb0*/  LEA.HI.X.SX32 R22, R22, R3.reuse, 0x1, P1 ;  /* 0x0000000316167211 */ /* 0x080fe400008f0eff */
[----:B-1----:R-:W-:Y:S01]  /*9fc0*/  LEA.HI.X.SX32 R39, R6, R3, 0x1, P3 ;  /* 0x0000000306277211 */ /* 0x002fe200018f0eff */
[----:B------:R-:W-:-:S04]  /*9fd0*/  IMAD R6, R4, 0x47, RZ ;  /* 0x0000004704067824 */ /* 0x000fc800078e02ff */
        /* <DEDUP_REMOVED lines=19> */
[----:B------:R-:W-:Y:S04]  /*a110*/  STL [R1+0xc38], R6 ;  /* 0x000c380601007387 */ /* 0x000fe80000100800 */
[----:B------:R1:W-:Y:S01]  /*a120*/  STL [R1+0xc2c], R39 ;  /* 0x000c2c2701007387 */ /* 0x0003e20000100800 */
[----:B------:R-:W-:Y:S01]  /*a130*/  LEA.HI.X.SX32 R7, R7, R3, 0x1, P1 ;  /* 0x0000000307077211 */ /* 0x000fe200008f0eff */
[----:B------:R-:W-:Y:S01]  /*a140*/  IMAD R89, R4, 0x4c, RZ ;  /* 0x0000004c04597824 */ /* 0x000fe200078e02ff */
[----:B-1----:R-:W-:-:S05]  /*a150*/  IADD3 R39, P3, PT, R85, R2, RZ ;  /* 0x0000000255277210 */ /* 0x002fca0007f7e0ff */
[----:B------:R1:W-:Y:S01]  /*a160*/  STL [R1+0xc40], R39 ;  /* 0x000c402701007387 */ /* 0x0003e20000100800 */
[----:B------:R-:W-:-:S03]  /*a170*/  LEA.HI.X.SX32 R85, R85, R3, 0x1, P3 ;  /* 0x0000000355557211 */ /* 0x000fc600018f0eff */
[----:B------:R-:W-:Y:S01]  /*a180*/  STL [R1+0xc34], R7 ;  /* 0x000c340701007387 */ /* 0x000fe20000100800 */
[----:B-1----:R-:W-:-:S05]  /*a190*/  IADD3 R39, P1, PT, R37, R2, RZ ;  /* 0x0000000225277210 */ /* 0x002fca0007f3e0ff */
[----:B------:R1:W-:Y:S04]  /*a1a0*/  STL [R1+0xc48], R39 ;  /* 0x000c482701007387 */ /* 0x0003e80000100800 */
[----:B------:R4:W-:Y:S01]  /*a1b0*/  STL [R1+0xc3c], R85 ;  /* 0x000c3c5501007387 */ /* 0x0009e20000100800 */
[----:B------:R-:W-:Y:S01]  /*a1c0*/  LEA.HI.X.SX32 R37, R37, R3, 0x1, P1 ;  /* 0x0000000325257211 */ /* 0x000fe200008f0eff */
[C---:B-1----:R-:W-:Y:S01]  /*a1d0*/  IMAD R39, R4.reuse, 0x4d, RZ ;  /* 0x0000004d04277824 */ /* 0x042fe200078e02ff */
[----:B----4-:R-:W-:Y:S01]  /*a1e0*/  IADD3 R85, P3, PT, R89, R2, RZ ;  /* 0x0000000259557210 */ /* 0x010fe20007f7e0ff */
[----:B------:R-:W-:-:S04]  /*a1f0*/  IMAD R88, R4, 0x4e, RZ ;  /* 0x0000004e04587824 */ /* 0x000fc800078e02ff */
[----:B------:R1:W-:Y:S01]  /*a200*/  STL [R1+0xc50], R85 ;  /* 0x000c505501007387 */ /* 0x0003e20000100800 */
[----:B------:R-:W-:-:S03]  /*a210*/  LEA.HI.X.SX32 R89, R89, R3, 0x1, P3 ;  /* 0x0000000359597211 */ /* 0x000fc600018f0eff */
[----:B------:R-:W-:Y:S01]  /*a220*/  STL [R1+0xc44], R37 ;  /* 0x000c442501007387 */ /* 0x000fe20000100800 */
[----:B-1----:R-:W-:-:S05]  /*a230*/  IADD3 R85, P1, PT, R39, R2, RZ ;  /* 0x0000000227557210 */ /* 0x002fca0007f3e0ff */
[----:B------:R1:W-:Y:S01]  /*a240*/  STL [R1+0xc58], R85 ;  /* 0x000c585501007387 */ /* 0x0003e20000100800 */
[----:B------:R-:W-:-:S03]  /*a250*/  LEA.HI.X.SX32 R39, R39, R3, 0x1, P1 ;  /* 0x0000000327277211 */ /* 0x000fc600008f0eff */
[----:B------:R4:W-:Y:S01]  /*a260*/  STL [R1+0xc4c], R89 ;  /* 0x000c4c5901007387 */ /* 0x0009e20000100800 */
[----:B-1----:R-:W-:Y:S01]  /*a270*/  IMAD R85, R4, 0x4f, RZ ;  /* 0x0000004f04557824 */ /* 0x002fe200078e02ff */
[----:B----4-:R-:W-:-:S05]  /*a280*/  IADD3 R89, P3, PT, R88, R2, RZ ;  /* 0x0000000258597210 */ /* 0x010fca0007f7e0ff */
[----:B------:R1:W-:Y:S01]  /*a290*/  STL [R1+0xc60], R89 ;  /* 0x000c605901007387 */ /* 0x0003e20000100800 */
[----:B------:R-:W-:Y:S01]  /*a2a0*/  LEA.HI.X.SX32 R88, R88, R3, 0x1, P3 ;  /* 0x0000000358587211 */ /* 0x000fe200018f0eff */
[----:B------:R-:W-:Y:S02]  /*a2b0*/  IMAD R87, R4, 0x50, RZ ;  /* 0x0000005004577824 */ /* 0x000fe400078e02ff */
[----:B-1----:R0:W5:Y:S04]  /*a2c0*/  LDL.LU R89, [R1+0x1328] ;  /* 0x0013280001597983 */ /* 0x0021680000300800 */
        /* <DEDUP_REMOVED lines=148> */
[----:B------:R1:W-:Y:S04]  /*ac10*/  STL [R1+0xd38], R27 ;  /* 0x000d381b01007387 */ /* 0x0003e80000100800 */
[----:B-1----:R0:W5:Y:S04]  /*ac20*/  LDL.LU R27, [R1+0x12d0] ;  /* 0x0012d000011b7983 */ /* 0x0021680000300800 */
[----:B------:R1:W-:Y:S01]  /*ac30*/  STL [R1+0xd2c], R25 ;  /* 0x000d2c1901007387 */ /* 0x0003e20000100800 */
[----:B------:R-:W-:Y:S02]  /*ac40*/  LEA.HI.X.SX32 R24, R24, R3, 0x1, P3 ;  /* 0x0000000318187211 */ /* 0x000fe400018f0eff */
[----:B-1----:R-:W-:Y:S01]  /*ac50*/  IADD3 R25, P1, PT, R22, R2, RZ ;  /* 0x0000000216197210 */ /* 0x002fe20007f3e0ff */
[----:B------:R-:W-:-:S04]  /*ac60*/  IMAD R6, R4, 0x6c, RZ ;  /* 0x0000006c04067824 */ /* 0x000fc800078e02ff */
[----:B------:R1:W-:Y:S02]  /*ac70*/  STL [R1+0xd40], R25 ;  /* 0x000d401901007387 */ /* 0x0003e40000100800 */
[----:B-1----:R-:W-:Y:S01]  /*ac80*/  IMAD R25, R4, 0x7e, RZ ;  /* 0x0000007e04197824 */ /* 0x002fe200078e02ff */
[----:B------:R-:W-:-:S05]  /*ac90*/  LEA.HI.X.SX32 R22, R22, R3, 0x1, P1 ;  /* 0x0000000316167211 */ /* 0x000fca00008f0eff */
[----:B------:R0:W5:Y:S04]  /*aca0*/  LDL.LU R25, [R1+0x12cc] ;  /* 0x0012cc0001197983 */ /* 0x0001680000300800 */
        /* <DEDUP_REMOVED lines=10> */
[----:B------:R-:W-:-:S03]  /*ad50*/  IMAD R39, R4, 0x70, RZ ;  /* 0x0000007004277824 */ /* 0x000fc600078e02ff */
[----:B-1----:R0:W5:Y:S04]  /*ad60*/  LDL.LU R22, [R1+0x12c4] ;  /* 0x0012c40001167983 */ /* 0x0021680000300800 */
[----:B------:R1:W-:Y:S01]  /*ad70*/  STL [R1+0xd44], R6 ;  /* 0x000d440601007387 */ /* 0x0003e20000100800 */
[----:B------:R-:W-:Y:S01]  /*ad80*/  IMAD R85, R4, 0x71, RZ ;  /* 0x0000007104557824 */ /* 0x000fe200078e02ff */
[----:B-1----:R-:W-:-:S05]  /*ad90*/  IADD3 R6, P3, PT, R37, R2, RZ ;  /* 0x0000000225067210 */ /* 0x002fca0007f7e0ff */
[----:B------:R1:W-:Y:S02]  /*ada0*/  STL [R1+0xd58], R6 ;  /* 0x000d580601007387 */ /* 0x0003e40000100800 */
[----:B-1----:R-:W-:Y:S02]  /*adb0*/  LEA.HI.X.SX32 R6, R7, R3, 0x1, P1 ;  /* 0x0000000307067211 */ /* 0x002fe400008f0eff */
[----:B------:R-:W-:-:S03]  /*adc0*/  IADD3 R7, P1, PT, R39, R2, RZ ;  /* 0x0000000227077210 */ /* 0x000fc60007f3e0ff */
[----:B------:R1:W-:Y:S04]  /*add0*/  STL [R1+0xd4c], R6 ;  /* 0x000d4c0601007387 */ /* 0x0003e80000100800 */
[----:B------:R4:W-:Y:S01]  /*ade0*/  STL [R1+0xd60], R7 ;  /* 0x000d600701007387 */ /* 0x0009e20000100800 */
[----:B-1----:R-:W-:Y:S01]  /*adf0*/  IMAD R6, R4, 0x72, RZ ;  /* 0x0000007204067824 */ /* 0x002fe200078e02ff */
[----:B----4-:R-:W-:Y:S02]  /*ae00*/  LEA.HI.X.SX32 R7, R37, R3, 0x1, P3 ;  /* 0x0000000325077211 */ /* 0x010fe400018f0eff */
[----:B------:R-:W-:-:S03]  /*ae10*/  IADD3 R37, P3, PT, R85, R2, RZ ;  /* 0x0000000255257210 */ /* 0x000fc60007f7e0ff */
[----:B------:R1:W-:Y:S04]  /*ae20*/  STL [R1+0xd54], R7 ;  /* 0x000d540701007387 */ /* 0x0003e80000100800 */
[----:B------:R4:W-:Y:S01]  /*ae30*/  STL [R1+0xd68], R37 ;  /* 0x000d682501007387 */ /* 0x0009e20000100800 */
[----:B-1----:R-:W-:Y:S02]  /*ae40*/  LEA.HI.X.SX32 R7, R39, R3, 0x1, P1 ;  /* 0x0000000327077211 */ /* 0x002fe400008f0eff */
[----:B----4-:R-:W-:-:S03]  /*ae50*/  IADD3 R37, P1, PT, R6, R2, RZ ;  /* 0x0000000206257210 */ /* 0x010fc60007f3e0ff */
[----:B------:R-:W-:Y:S04]  /*ae60*/  STL [R1+0xd5c], R7 ;  /* 0x000d5c0701007387 */ /* 0x000fe80000100800 */
[----:B------:R1:W-:Y:S01]  /*ae70*/  STL [R1+0xd70], R37 ;  /* 0x000d702501007387 */ /* 0x0003e20000100800 */
[-C--:B------:R-:W-:Y:S02]  /*ae80*/  LEA.HI.X.SX32 R6, R6, R3.reuse, 0x1, P1 ;  /* 0x0000000306067211 */ /* 0x080fe400008f0eff */
[----:B-1----:R-:W-:Y:S01]  /*ae90*/  LEA.HI.X.SX32 R37, R85, R3, 0x1, P3 ;  /* 0x0000000355257211 */ /* 0x002fe200018f0eff */
[C---:B------:R-:W-:Y:S02]  /*aea0*/  IMAD R85, R4.reuse, 0x73, RZ ;  /* 0x0000007304557824 */ /* 0x040fe400078e02ff */
[----:B------:R-:W-:-:S03]  /*aeb0*/  IMAD R7, R4, 0x74, RZ ;  /* 0x0000007404077824 */ /* 0x000fc600078e02ff */
[CC--:B------:R-:W-:Y:S01]  /*aec0*/  IADD3 R39, P3, PT, R85.reuse, R2.reuse, RZ ;  /* 0x0000000255277210 */ /* 0x0c0fe20007f7e0ff */
[----:B------:R1:W-:Y:S03]  /*aed0*/  STL [R1+0xd64], R37 ;  /* 0x000d642501007387 */ /* 0x0003e60000100800 */
[----:B------:R-:W-:Y:S01]  /*aee0*/  LEA.HI.X.SX32 R85, R85, R3, 0x1, P3 ;  /* 0x0000000355557211 */ /* 0x000fe200018f0eff */
[----:B------:R4:W-:Y:S01]  /*aef0*/  STL [R1+0xd78], R39 ;  /* 0x000d782701007387 */ /* 0x0009e20000100800 */
[----:B-1----:R-:W-:-:S03]  /*af00*/  IADD3 R37, P1, PT, R7, R2, RZ ;  /* 0x0000000207257210 */ /* 0x002fc60007f3e0ff */
[----:B------:R3:W-:Y:S01]  /*af10*/  STL [R1+0xd6c], R6 ;  /* 0x000d6c0601007387 */ /* 0x0007e20000100800 */
[----:B----4-:R-:W-:-:S03]  /*af20*/  IMAD R39, R4, 0x75, RZ ;  /* 0x0000007504277824 */ /* 0x010fc600078e02ff */
[----:B------:R1:W-:Y:S01]  /*af30*/  STL [R1+0xd80], R37 ;  /* 0x000d802501007387 */ /* 0x0003e20000100800 */
[----:B------:R-:W-:-:S03]  /*af40*/  LEA.HI.X.SX32 R7, R7, R3, 0x1, P1 ;  /* 0x0000000307077211 */ /* 0x000fc600008f0eff */
[----:B------:R4:W-:Y:S01]  /*af50*/  STL [R1+0xd74], R85 ;  /* 0x000d745501007387 */ /* 0x0009e20000100800 */
[----:B---3--:R-:W-:Y:S02]  /*af60*/  VIADD R6, R0, 0xd5 ;  /* 0x000000d500067836 */ /* 0x008fe40000000000 */
[----:B-1----:R-:W-:Y:S01]  /*af70*/  IMAD R37, R4, 0x76, RZ ;  /* 0x0000007604257824 */ /* 0x002fe200078e02ff */
[C---:B----4-:R-:W-:Y:S02]  /*af80*/  IADD3 R85, P3, PT, R39.reuse, R2, RZ ;  /* 0x0000000227557210 */ /* 0x050fe40007f7e0ff */
[----:B------:R-:W-:Y:S04]  /*af90*/  STL [R1+0xf84], R6 ;  /* 0x000f840601007387 */ /* 0x000fe80000100800 */
[----:B------:R1:W-:Y:S01]  /*afa0*/  STL [R1+0xd88], R85 ;  /* 0x000d885501007387 */ /* 0x0003e20000100800 */
[----:B------:R-:W-:-:S03]  /*afb0*/  LEA.HI.X.SX32 R39, R39, R3, 0x1, P3 ;  /* 0x0000000327277211 */ /* 0x000fc600018f0eff */
[----:B------:R3:W-:Y:S01]  /*afc0*/  STL [R1+0xd7c], R7 ;  /* 0x000d7c0701007387 */ /* 0x0007e20000100800 */
[----:B-1----:R-:W-:Y:S01]  /*afd0*/  IADD3 R85, P1, PT, R37, R2, RZ ;  /* 0x0000000225557210 */ /* 0x002fe20007f3e0ff */
[----:B---3--:R-:W-:-:S04]  /*afe0*/  IMAD R7, R4, 0x78, RZ ;  /* 0x0000007804077824 */ /* 0x008fc800078e02ff */
[----:B------:R1:W-:Y:S04]  /*aff0*/  STL [R1+0xd90], R85 ;  /* 0x000d905501007387 */ /* 0x0003e80000100800 */
[----:B------:R3:W-:Y:S01]  /*b000*/  STL [R1+0xd84], R39 ;  /* 0x000d842701007387 */ /* 0x0007e20000100800 */
[----:B-1----:R-:W-:Y:S01]  /*b010*/  IABS R85, R6 ;  /* 0x0000000600557213 */ /* 0x002fe20000000000 */
[C---:B------:R-:W-:Y:S01]  /*b020*/  IMAD R6, R4.reuse, 0x79, RZ ;  /* 0x0000007904067824 */ /* 0x040fe200078e02ff */
[----:B---3--:R-:W-:Y:S01]  /*b030*/  IADD3 R39, P3, PT, R7, R2, RZ ;  /* 0x0000000207277210 */ /* 0x008fe20007f7e0ff */
[----:B------:R-:W-:-:S04]  /*b040*/  IMAD R23, R4, 0x7a, RZ ;  /* 0x0000007a04177824 */ /* 0x000fc800078e02ff */
[----:B------:R1:W-:Y:S01]  /*b050*/  STL [R1+0xd98], R39 ;  /* 0x000d982701007387 */ /* 0x0003e20000100800 */
[-C--:B------:R-:W-:Y:S02]  /*b060*/  LEA.HI.X.SX32 R7, R7, R3.reuse, 0x1, P3 ;  /* 0x0000000307077211 */ /* 0x080fe400018f0eff */
[----:B-1----:R-:W-:Y:S02]  /*b070*/  LEA.HI.X.SX32 R39, R37, R3, 0x1, P1 ;  /* 0x0000000325277211 */ /* 0x002fe400008f0eff */
[----:B------:R-:W-:-:S03]  /*b080*/  IADD3 R37, P1, PT, R6, R2, RZ ;  /* 0x0000000206257210 */ /* 0x000fc60007f3e0ff */
[----:B------:R1:W-:Y:S04]  /*b090*/  STL [R1+0xd8c], R39 ;  /* 0x000d8c2701007387 */ /* 0x0003e80000100800 */
[----:B------:R3:W-:Y:S01]  /*b0a0*/  STL [R1+0xda0], R37 ;  /* 0x000da02501007387 */ /* 0x0007e20000100800 */
[----:B------:R-:W-:Y:S01]  /*b0b0*/  LEA.HI.X.SX32 R6, R6, R3, 0x1, P1 ;  /* 0x0000000306067211 */ /* 0x000fe200008f0eff */
[----:B-1----:R-:W-:Y:S01]  /*b0c0*/  IMAD R39, R4, 0x7b, RZ ;  /* 0x0000007b04277824 */ /* 0x002fe200078e02ff */
[-C--:B---3--:R-:W-:Y:S01]  /*b0d0*/  IADD3 R37, P3, PT, R23, R2.reuse, RZ ;  /* 0x0000000217257210 */ /* 0x088fe20007f7e0ff */
[----:B------:R-:W-:Y:S04]  /*b0e0*/  STL [R1+0xd94], R7 ;  /* 0x000d940701007387 */ /* 0x000fe80000100800 */
[----:B------:R1:W-:Y:S04]  /*b0f0*/  STL [R1+0xda8], R37 ;  /* 0x000da82501007387 */ /* 0x0003e80000100800 */
[----:B------:R-:W-:Y:S01]  /*b100*/  STL [R1+0xd9c], R6 ;  /* 0x000d9c0601007387 */ /* 0x000fe20000100800 */
[----:B-1----:R-:W-:-:S05]  /*b110*/  IADD3 R37, P1, PT, R39, R2, RZ ;  /* 0x0000000227257210 */ /* 0x002fca0007f3e0ff */
[----:B------:R1:W-:Y:S02]  /*b120*/  STL [R1+0xdb0], R37 ;  /* 0x000db02501007387 */ /* 0x0003e40000100800 */
[----:B-1----:R-:W1:Y:S01]  /*b130*/  S2R R37, SR_TID.X ;  /* 0x0000000000257919 */ /* 0x002e620000002100 */
[-C--:B------:R-:W-:Y:S01]  /*b140*/  LEA.HI.X.SX32 R23, R23, R3.reuse, 0x1, P3 ;  /* 0x0000000317177211 */ /* 0x080fe200018f0eff */
[----:B------:R-:W-:Y:S01]  /*b150*/  IMAD R7, R4, 0x7c, RZ ;  /* 0x0000007c04077824 */ /* 0x000fe200078e02ff */
[----:B------:R-:W-:-:S03]  /*b160*/  LEA.HI.X.SX32 R39, R39, R3, 0x1, P1 ;  /* 0x0000000327277211 */ /* 0x000fc600008f0eff */
[----:B------:R3:W-:Y:S01]  /*b170*/  STL [R1+0xda4], R23 ;  /* 0x000da41701007387 */ /* 0x0007e20000100800 */
[----:B------:R-:W-:Y:S01]  /*b180*/  IMAD R11, R4, 0x7d, RZ ;  /* 0x0000007d040b7824 */ /* 0x000fe200078e02ff */
[----:B---3--:R-:W-:-:S05]  /*b190*/  IADD3 R23, P3, PT, R7, R2, RZ ;  /* 0x0000000207177210 */ /* 0x008fca0007f7e0ff */
[----:B------:R3:W-:Y:S04]  /*b1a0*/  STL [R1+0xdb8], R23 ;  /* 0x000db81701007387 */ /* 0x0007e80000100800 */
[----:B---3--:R0:W5:Y:S01]  /*b1b0*/  LDL.LU R23, [R1+0x12c0] ;  /* 0x0012c00001177983 */ /* 0x0081620000300800 */
[----:B-1----:R-:W-:-:S03]  /*b1c0*/  LOP3.LUT R37, R37, 0x7f, RZ, 0xc0, !PT ;  /* 0x0000007f25257812 */ /* 0x002fc600078ec0ff */
[----:B------:R1:W-:Y:S01]  /*b1d0*/  STL [R1+0xdac], R39 ;  /* 0x000dac2701007387 */ /* 0x0003e20000100800 */
[----:B------:R-:W-:Y:S01]  /*b1e0*/  LEA.HI.X.SX32 R7, R7, R3, 0x1, P3 ;  /* 0x0000000307077211 */ /* 0x000fe200018f0eff */
[----:B-1----:R-:W-:Y:S01]  /*b1f0*/  IMAD R39, R37, R5, RZ ;  /* 0x0000000525277224 */ /* 0x002fe200078e02ff */
[----:B------:R-:W-:-:S05]  /*b200*/  IADD3 R37, P1, PT, R11, R2, RZ ;  /* 0x000000020b257210 */ /* 0x000fca0007f3e0ff */
[----:B------:R1:W-:Y:S01]  /*b210*/  STL [R1+0xdc0], R37 ;  /* 0x000dc02501007387 */ /* 0x0003e20000100800 */
[----:B------:R-:W-:Y:S01]  /*b220*/  LEA.HI.X.SX32 R11, R11, R3, 0x1, P1 ;  /* 0x000000030b0b7211 */ /* 0x000fe200008f0eff */
[----:B-1----:R-:W-:Y:S02]  /*b230*/  IMAD R37, R4, 0x7e, RZ ;  /* 0x0000007e04257824 */ /* 0x002fe400078e02ff */
[----:B------:R-:W-:Y:S03]  /*b240*/  STL [R1+0xdb4], R7 ;  /* 0x000db40701007387 */ /* 0x000fe60000100800 */
[----:B------:R-:W-:Y:S01]  /*b250*/  IADD3 R37, P1, PT, R37, R2, RZ ;  /* 0x0000000225257210 */ /* 0x000fe20007f3e0ff */
[----:B------:R1:W-:Y:S04]  /*b260*/  STL [R1+0xdbc], R11 ;  /* 0x000dbc0b01007387 */ /* 0x0003e80000100800 */
[----:B-1----:R0:W5:Y:S04]  /*b270*/  LDL.LU R11, [R1+0x12bc] ;  /* 0x0012bc00010b7983 */ /* 0x0021680000300800 */
[----:B------:R1:W-:Y:S02]  /*b280*/  STL [R1+0xdc8], R37 ;  /* 0x000dc82501007387 */ /* 0x0003e40000100800 */
[----:B-1----:R-:W1:Y:S01]  /*b290*/  LDC R37, c[0x0][0x3a0] ;  /* 0x0000e800ff257b82 */ /* 0x002e620000000800 */
[----:B--2---:R-:W-:Y:S01]  /*b2a0*/  IMAD.HI.U32 R6, R9, R85, RZ ;  /* 0x0000005509067227 */ /* 0x004fe200078e00ff */
[----:B------:R-:W-:Y:S01]  /*b2b0*/  USHF.L.U32 UR4, UR7, 0x15, URZ ;  /* 0x0000001507047899 */ /* 0x000fe200080006ff */
[----:B------:R-:W-:-:S02]  /*b2c0*/  IADD3 R7, P3, PT, R39, UR14, RZ ;  /* 0x0000000e27077c10 */ /* 0x000fc4000ff7e0ff */
[----:B------:R-:W-:Y:S01]  /*b2d0*/  IMAD.MOV R6, RZ, RZ, -R6 ;  /* 0x000000ffff067224 */ /* 0x000fe200078e0a06 */
[----:B------:R-:W-:-:S03]  /*b2e0*/  ULOP3.LUT UR4, UR4, 0x600000, URZ, 0xc0, !UPT ;  /* 0x0060000004047892 */ /* 0x000fc6000f8ec0ff */
[----:B------:R-:W-:Y:S01]  /*b2f0*/  IMAD R85, R8, R6, R85 ;  /* 0x0000000608557224 */ /* 0x000fe200078e0255 */
[----:B------:R-:W-:Y:S01]  /*b300*/  LEA.HI.X.SX32 R6, R39, UR15, 0x1, P3 ;  /* 0x0000000f27067c11 */ /* 0x000fe200098f0eff */
[----:B------:R-:W-:Y:S01]  /*b310*/  UIADD3 UR10, UPT, UPT, UR8, UR4, URZ ;  /* 0x00000004080a7290 */ /* 0x000fe2000fffe0ff */
[----:B------:R-:W2:Y:S02]  /*b320*/  LDCU.64 UR18, c[0x0][0x358] ;  /* 0x00006b00ff1277ac */ /* 0x000ea40008000a00 */
[----:B------:R-:W-:Y:S01]  /*b330*/  UMOV UR4, 0x1 ;  /* 0x0000000100047882 */ /* 0x000fe20000000000 */
[----:B-1----:R-:W-:Y:S01]  /*b340*/  VIADD R39, R37, 0xffffffdf ;  /* 0xffffffdf25277836 */ /* 0x002fe20000000000 */
[----:B0-2---:R-:W-:Y:S07]  /*b350*/  BRA.U UP0, `(.L_x_5) ;  /* 0x0000000100187547 */ /* 0x005fee000b800000 */
[----:B------:R-:W-:Y:S01]  /*b360*/  ELECT P3, URZ, PT ;  /* 0x0000000000ff782f */ /* 0x000fe20003860000 */
[----:B------:R-:W-:Y:S01]  /*b370*/  IMAD.MOV.U32 R37, RZ, RZ, 0x1 ;  /* 0x00000001ff257424 */ /* 0x000fe200078e00ff */
[----:B------:R-:W-:Y:S01]  /*b380*/  UMOV UR6, 0x40 ;  /* 0x0000004000067882 */ /* 0x000fe20000000000 */
[----:B------:R-:W-:Y:S01]  /*b390*/  UVIRTCOUNT.DEALLOC.SMPOOL 0x80 ;  /* 0x000000800000784c */ /* 0x000fe20000000000 */
[----:B------:R-:W-:-:S09]  /*b3a0*/  ULEA UR6, UR5, UR6, 0x18 ;  /* 0x0000000605067291 */ /* 0x000fd2000f8ec0ff */
[----:B------:R0:W-:Y:S03]  /*b3b0*/  @P3 STS.U8 [UR6], R37 ;  /* 0x00000025ff003988 */ /* 0x0001e60008000006 */
.L_x_5:
[----:B------:R-:W-:Y:S01]  /*b3c0*/  STL.64 [R1+0x1728], R12 ;  /* 0x0017280c01007387 */ /* 0x000fe20000100a00 */
[----:B------:R-:W-:Y:S01]  /*b3d0*/  VOTEU.ALL UP1, P2 ;  /* 0x0000000000ff7886 */ /* 0x000fe20001020000 */
[----:B0-----:R-:W-:Y:S01]  /*b3e0*/  IMAD R37, R4, 0x7e, RZ ;  /* 0x0000007e04257824 */ /* 0x001fe200078e02ff */
[----:B------:R-:W-:Y:S01]  /*b3f0*/  STTM.x64 tmem[UR10], RZ ;  /* 0x000000ff000079ed */ /* 0x000fe2000834000a */
[----:B------:R-:W-:Y:S01]  /*b400*/  STL.64 [R1+0x1760], R12 ;  /* 0x0017600c01007387 */ /* 0x000fe20000100a00 */
[----:B------:R-:W-:Y:S01]  /*b410*/  UIADD3 UR6, UPT, UPT, UR9, 0x18000, URZ ;  /* 0x0001800009067890 */ /* 0x000fe2000fffe0ff */
[----:B------:R-:W-:Y:S02]  /*b420*/  VOTEU.ALL UP2, P2 ;  /* 0x0000000000ff7886 */ /* 0x000fe40001040000 */
[----:B------:R-:W-:Y:S01]  /*b430*/  STL.64 [R1+0x1798], R12 ;  /* 0x0017980c01007387 */ /* 0x000fe20000100a00 */
[----:B------:R-:W-:Y:S01]  /*b440*/  ISETP.GE.U32.AND P3, PT, R39, 0x7fffff60, PT ;  /* 0x7fffff602700780c */ /* 0x000fe20003f66070 */
[----:B------:R-:W0:Y:S02]  /*b450*/  LDCU UR11, c[0x0][0x3b0] ;  /* 0x00007600ff0b77ac */ /* 0x000e240008000800 */
[----:B------:R-:W-:Y:S01]  /*b460*/  STL.64 [R1+0x17c8], R12 ;  /* 0x0017c80c01007387 */ /* 0x000fe20000100a00 */
[----:B------:R-:W1:Y:S03]  /*b470*/  LDCU UR5, c[0x0][0x3b0] ;  /* 0x00007600ff0577ac */ /* 0x000e660008000800 */
[----:B------:R-:W-:Y:S01]  /*b480*/  STL.64 [R1+0x1720], R14 ;  /* 0x0017200e01007387 */ /* 0x000fe20000100a00 */
[----:B------:R-:W2:Y:S03]  /*b490*/  LDCU UR15, c[0x0][0x3b0] ;  /* 0x00007600ff0f77ac */ /* 0x000ea60008000800 */
[----:B------:R-:W-:Y:S01]  /*b4a0*/  STL.64 [R1+0x1768], R14 ;  /* 0x0017680e01007387 */ /* 0x000fe20000100a00 */
[----:B------:R-:W3:Y:S03]  /*b4b0*/  LDCU UR17, c[0x0][0x3b0] ;  /* 0x00007600ff1177ac */ /* 0x000ee60008000800 */
[----:B------:R-:W-:Y:S01]  /*b4c0*/  STL.64 [R1+0x17b8], R14 ;  /* 0x0017b80e01007387 */ /* 0x000fe20000100a00 */
[----:B------:R-:W4:Y:S03]  /*b4d0*/  LDCU UR21, c[0x0][0x3b0] ;  /* 0x00007600ff1577ac */ /* 0x000f260008000800 */
[----:B------:R-:W-:Y:S01]  /*b4e0*/  STL.64 [R1+0x17f8], R14 ;  /* 0x0017f80e01007387 */ /* 0x000fe20000100a00 */
[----:B------:R-:W0:Y:S03]  /*b4f0*/  LDCU UR23, c[0x0][0x3b0] ;  /* 0x00007600ff1777ac */ /* 0x000e260008000800 */
[----:B-----5:R-:W-:Y:S01]  /*b500*/  STL.64 [R1+0x1718], R10 ;  /* 0x0017180a01007387 */ /* 0x020fe20000100a00 */
[----:B------:R-:W0:Y:S03]  /*b510*/  LDCU UR25, c[0x0][0x3b0] ;  /* 0x00007600ff1977ac */ /* 0x000e260008000800 */
[----:B------:R-:W-:Y:S01]  /*b520*/  STL.64 [R1+0x1730], R10 ;  /* 0x0017300a01007387 */ /* 0x000fe20000100a00 */
[----:B------:R-:W0:Y:S03]  /*b530*/  LDCU UR27, c[0x0][0x3b0] ;  /* 0x00007600ff1b77ac */ /* 0x000e260008000800 */
[----:B------:R0:W-:Y:S01]  /*b540*/  STL.64 [R1+0x1770], R10 ;  /* 0x0017700a01007387 */ /* 0x0001e20000100a00 */
[----:B------:R-:W0:Y:S03]  /*b550*/  LDCU UR29, c[0x0][0x3b0] ;  /* 0x00007600ff1d77ac */ /* 0x000e260008000800 */
[----:B------:R-:W-:Y:S01]  /*b560*/  STL.64 [R1+0x1710], R90 ;  /* 0x0017105a01007387 */ /* 0x000fe20000100a00 */
[----:B------:R-:W0:Y:S03]  /*b570*/  LDCU UR31, c[0x0][0x3b0] ;  /* 0x00007600ff1f77ac */ /* 0x000e260008000800 */
[----:B------:R-:W-:Y:S01]  /*b580*/  STL.64 [R1+0x1708], R86 ;  /* 0x0017085601007387 */ /* 0x000fe20000100a00 */
[----:B------:R-:W1:Y:S03]  /*b590*/  LDCU UR33, c[0x0][0x3b0] ;  /* 0x00007600ff2177ac */ /* 0x000e660008000800 */
[----:B------:R-:W-:Y:S01]  /*b5a0*/  STL.64 [R1+0x1738], R86 ;  /* 0x0017385601007387 */ /* 0x000fe20000100a00 */
[----:B------:R-:W1:Y:S01]  /*b5b0*/  LDCU UR14, c[0x0][0x3b0] ;  /* 0x00007600ff0e77ac */ /* 0x000e620008000800 */
[----:B------:R-:W-:Y:S02]  /*b5c0*/  STTM.x64 tmem[UR10+0x40], RZ ;  /* 0x000040ff000079ed */ /* 0x000fe4000834000a */
[----:B------:R-:W-:Y:S01]  /*b5d0*/  STL [R1+0x17d8], R86 ;  /* 0x0017d85601007387 */ /* 0x000fe20000100800 */
[----:B------:R-:W-:-:S04]  /*b5e0*/  @!UP1 UIADD3 UR12, UPT, UPT, -UR4, 0x100000, URZ ;  /* 0x00100000040c9890 */ /* 0x000fc8000fffe1ff */
[----:B------:R-:W-:Y:S02]  /*b5f0*/  @!UP1 USHF.L.U32 UR13, UR12, 0xb, URZ ;  /* 0x0000000b0c0d9899 */ /* 0x000fe400080006ff */
[----:B------:R-:W-:Y:S01]  /*b600*/  @!UP1 USHF.L.U32 UR12, UR12, 0x1, URZ ;  /* 0x000000010c0c9899 */ /* 0x000fe200080006ff */
[----:B0-----:R-:W0:Y:S01]  /*b610*/  LDC R11, c[0x0][0x3a0] ;  /* 0x0000e800ff0b7b82 */ /* 0x001e220000000800 */
[----:B------:R-:W0:Y:S01]  /*b620*/  LDCU UR35, c[0x0][0x3b0] ;  /* 0x00007600ff2377ac */ /* 0x000e220008000800 */
[----:B------:R-:W-:Y:S01]  /*b630*/  STL.64 [R1+0x1700], R88 ;  /* 0x0017005801007387 */ /* 0x000fe20000100a00 */
[----:B------:R-:W0:Y:S03]  /*b640*/  LDCU UR37, c[0x0][0x3b0] ;  /* 0x00007600ff2577ac */ /* 0x000e260008000800 */
[----:B------:R-:W-:Y:S01]  /*b650*/  STL [R1+0x1750], R88 ;  /* 0x0017505801007387 */ /* 0x000fe20000100800 */
[----:B------:R-:W0:Y:S03]  /*b660*/  LDCU UR39, c[0x0][0x3b0] ;  /* 0x00007600ff2777ac */ /* 0x000e260008000800 */
[----:B------:R-:W-:Y:S01]  /*b670*/  STL [R1+0x1778], R88 ;  /* 0x0017785801007387 */ /* 0x000fe20000100800 */
[----:B------:R-:W0:Y:S03]  /*b680*/  LDCU UR41, c[0x0][0x3b0] ;  /* 0x00007600ff2977ac */ /* 0x000e260008000800 */
[----:B------:R-:W-:Y:S01]  /*b690*/  STL.64 [R1+0x16f8], R82 ;  /* 0x0016f85201007387 */ /* 0x000fe20000100a00 */
        /* <DEDUP_REMOVED lines=73> */
[----:B------:R-:W-:Y:S04]  /*bb30*/  STL.64 [R1+0x1650], R40 ;  /* 0x0016502801007387 */ /* 0x000fe80000100a00 */
[----:B------:R-:W-:Y:S04]  /*bb40*/  STL.64 [R1+0x1648], R6 ;  /* 0x0016480601007387 */ /* 0x000fe80000100a00 */
[----:B------:R-:W-:Y:S04]  /*bb50*/  STL [R1+0x152c], R8 ;  /* 0x00152c0801007387 */ /* 0x000fe80000100800 */
[----:B------:R-:W-:Y:S04]  /*bb60*/  STL [R1+0x1528], R17 ;  /* 0x0015281101007387 */ /* 0x000fe80000100800 */
[----:B------:R-:W-:Y:S04]  /*bb70*/  STL [R1+0x1524], R16 ;  /* 0x0015241001007387 */ /* 0x000fe80000100800 */
[----:B------:R-:W-:Y:S04]  /*bb80*/  STL [R1+0x1520], R18 ;  /* 0x0015201201007387 */ /* 0x000fe80000100800 */
[----:B------:R-:W-:Y:S04]  /*bb90*/  STL [R1+0x151c], R21 ;  /* 0x00151c1501007387 */ /* 0x000fe80000100800 */
[----:B------:R-:W-:Y:S04]  /*bba0*/  STL [R1+0x1518], R20 ;  /* 0x0015181401007387 */ /* 0x000fe80000100800 */
[----:B------:R-:W-:Y:S04]  /*bbb0*/  STL [R1+0x1514], R19 ;  /* 0x0015141301007387 */ /* 0x000fe80000100800 */
[----:B------:R-:W-:Y:S04]  /*bbc0*/  STL [R1+0x1510], R0 ;  /* 0x0015100001007387 */ /* 0x000fe80000100800 */
[----:B------:R-:W-:Y:S01]  /*bbd0*/  STL [R1+0x150c], R9 ;  /* 0x00150c0901007387 */ /* 0x000fe20000100800 */
[----:B------:R-:W-:Y:S03]  /*bbe0*/  STTM.x64 tmem[UR10+0x80], RZ ;  /* 0x000080ff000079ed */ /* 0x000fe6000834000a */
[----:B------:R-:W-:Y:S01]  /*bbf0*/  STL [R1+0x1470], R23 ;  /* 0x0014701701007387 */ /* 0x000fe20000100800 */
[----:B------:R-:W-:Y:S03]  /*bc00*/  STTM.x64 tmem[UR10+0xc0], RZ ;  /* 0x0000c0ff000079ed */ /* 0x000fe6000834000a */
[----:B------:R-:W-:Y:S01]  /*bc10*/  STL [R1+0x15dc], R23 ;  /* 0x0015dc1701007387 */ /* 0x000fe20000100800 */
[----:B------:R-:W0:Y:S03]  /*bc20*/  FENCE.VIEW.ASYNC.T ;  /* 0x00000000000073c6 */ /* 0x000e260000000200 */
[----:B------:R-:W-:Y:S01]  /*bc30*/  STL [R1+0x146c], R22 ;  /* 0x00146c1601007387 */ /* 0x000fe20000100800 */
[----:B0-----:R-:W-:Y:S06]  /*bc40*/  BAR.SYNC.DEFER_BLOCKING 0x0 ;  /* 0x0000000000007b1d */ /* 0x001fec0000010000 */
[----:B------:R-:W-:Y:S04]  /*bc50*/  STL [R1+0x15d8], R22 ;  /* 0x0015d81601007387 */ /* 0x000fe80000100800 */
[----:B------:R-:W-:Y:S04]  /*bc60*/  STL [R1+0x1468], R24 ;  /* 0x0014681801007387 */ /* 0x000fe80000100800 */
[----:B------:R-:W-:Y:S04]  /*bc70*/  STL [R1+0x15d4], R24 ;  /* 0x0015d41801007387 */ /* 0x000fe80000100800 */
[----:B------:R-:W-:Y:S04]  /*bc80*/  STL [R1+0x1464], R25 ;  /* 0x0014641901007387 */ /* 0x000fe80000100800 */
[----:B------:R0:W-:Y:S04]  /*bc90*/  STL [R1+0x15d0], R25 ;  /* 0x0015d01901007387 */ /* 0x0001e80000100800 */
[----:B------:R-:W0:Y:S02]  /*bca0*/  FENCE.VIEW.ASYNC.S ;  /* 0x00000000000073c6 */ /* 0x000e240000000000 */
[----:B0-----:R0:W1:Y:S02]  /*bcb0*/  @!UP2 SYNCS.EXCH.64 URZ, [UR6], UR12 ;  /* 0x0000000c06ffa5b2 */ /* 0x0010640008000100 */
[----:B------:R-:W-:Y:S04]  /*bcc0*/  STL [R1+0x1460], R27 ;  /* 0x0014601b01007387 */ /* 0x000fe80000100800 */
[----:B------:R-:W-:Y:S01]  /*bcd0*/  STL [R1+0x15cc], R27 ;  /* 0x0015cc1b01007387 */ /* 0x000fe20000100800 */
[----:B------:R-:W-:-:S03]  /*bce0*/  LEA.HI.X.SX32 R25, R37, R3, 0x1, P1 ;  /* 0x0000000325197211 */ /* 0x000fc600008f0eff */
[----:B------:R-:W-:Y:S01]  /*bcf0*/  STL [R1+0x145c], R26 ;  /* 0x00145c1a01007387 */ /* 0x000fe20000100800 */
[----:B------:R-:W-:Y:S01]  /*bd00*/  PRMT R66, RZ, 0x7610, R66 ;  /* 0x00007610ff427816 */ /* 0x000fe20000000042 */
[----:B0-----:R-:W0:Y:S02]  /*bd10*/  LDCU UR13, c[0x0][0x3b0] ;  /* 0x00007600ff0d77ac */ /* 0x001e240008000800 */
[----:B------:R-:W-:Y:S01]  /*bd20*/  STL [R1+0x15c8], R26 ;  /* 0x0015c81a01007387 */ /* 0x000fe20000100800 */
[----:B------:R-:W-:Y:S01]  /*bd30*/  PRMT R83, RZ, 0x7610, R83 ;  /* 0x00007610ff537816 */ /* 0x000fe20000000053 */
[----:B------:R-:W0:Y:S01]  /*bd40*/  LDC R37, c[0x0][0x3a0] ;  /* 0x0000e800ff257b82 */ /* 0x000e220000000800 */
[----:B------:R-:W-:Y:S01]  /*bd50*/  PRMT R80, RZ, 0x7610, R80 ;  /* 0x00007610ff507816 */ /* 0x000fe20000000050 */
[----:B------:R-:W-:Y:S01]  /*bd60*/  STL [R1+0x1458], R28 ;  /* 0x0014581c01007387 */ /* 0x000fe20000100800 */
[----:B------:R-:W-:Y:S01]  /*bd70*/  PRMT R14, RZ, 0x7610, R14 ;  /* 0x00007610ff0e7816 */ /* 0x000fe2000000000e */
[----:B------:R-:W0:Y:S02]  /*bd80*/  LDCU UR12, c[0x0][0x3b0] ;  /* 0x00007600ff0c77ac */ /* 0x000e240008000800 */
        /* <DEDUP_REMOVED lines=15> */
[----:B-1----:R-:W-:Y:S06]  /*be80*/  BAR.SYNC.DEFER_BLOCKING 0x0 ;  /* 0x0000000000007b1d */ /* 0x002fec0000010000 */
        /* <DEDUP_REMOVED lines=9> */
[----:B------:R-:W-:-:S03]  /*bf20*/  IADD3 R12, P1, PT, R2, R4, RZ ;  /* 0x00000004020c7210 */ /* 0x000fc60007f3e0ff */
[----:B------:R-:W-:Y:S04]  /*bf30*/  STL [R1+0x12bc], R5 ;  /* 0x0012bc0501007387 */ /* 0x000fe80000100800 */
[----:B------:R-:W-:Y:S04]  /*bf40*/  STL [R1+0x130c], R5 ;  /* 0x00130c0501007387 */ /* 0x000fe80000100800 */
[----:B------:R-:W-:Y:S04]  /*bf50*/  STL [R1+0x148c], R5 ;  /* 0x00148c0501007387 */ /* 0x000fe80000100800 */
[----:B------:R-:W-:Y:S04]  /*bf60*/  STL [R1+0x1620], R5 ;  /* 0x0016200501007387 */ /* 0x000fe80000100800 */
[----:B------:R-:W-:Y:S04]  /*bf70*/  STL [R1+0x1630], R5 ;  /* 0x0016300501007387 */ /* 0x000fe80000100800 */
[----:B------:R-:W-:Y:S04]  /*bf80*/  STL [R1+0x1638], R5 ;  /* 0x0016380501007387 */ /* 0x000fe80000100800 */
[----:B------:R-:W2:Y:S04]  /*bf90*/  LDL R67, [R1+0x20c] ;  /* 0x00020c0001437983 */ /* 0x000ea80000100800 */
[----:B------:R-:W2:Y:S01]  /*bfa0*/  LDL R89, [R1+0x210] ;  /* 0x0002100001597983 */ /* 0x000ea20000100800 */
[----:B------:R-:W-:Y:S01]  /*bfb0*/  LEA.HI.X.SX32 R13, R4, R3, 0x1, P1 ;  /* 0x00000003040d7211 */ /* 0x000fe200008f0eff */
[----:B0-----:R-:W-:-:S02]  /*bfc0*/  VIADD R37, R37, 0xffffffd7 ;  /* 0xffffffd725257836 */ /* 0x001fc40000000000 */
[----:B------:R-:W-:Y:S03]  /*bfd0*/  STL [R1+0xdc4], R25 ;  /* 0x000dc41901007387 */ /* 0x000fe60000100800 */
[----:B------:R-:W-:Y:S01]  /*bfe0*/  ISETP.GE.U32.AND P1, PT, R37, 0x7fffff58, PT ;  /* 0x7fffff582500780c */ /* 0x000fe20003f26070 */
[----:B------:R-:W-:Y:S04]  /*bff0*/  STL [R1+0x1d8], R12 ;  /* 0x0001d80c01007387 */ /* 0x000fe80000100800 */
[----:B------:R-:W2:Y:S04]  /*c000*/  LDL R86, [R1+0x24c] ;  /* 0x00024c0001567983 */ /* 0x000ea80000100800 */
[----:B------:R-:W2:Y:S04]  /*c010*/  LDL R87, [R1+0x250] ;  /* 0x0002500001577983 */ /* 0x000ea80000100800 */
[----:B------:R-:W3:Y:S04]  /*c020*/  @!P4 LDG.E.U8 R66, desc[UR18][R2.64] ;  /* 0x000000120242c981 */ /* 0x000ee8000c1e1100 */
[----:B------:R-:W4:Y:S04]  /*c030*/  LDL R81, [R1+0xaac] ;  /* 0x000aac0001517983 */ /* 0x000f280000100800 */
[----:B------:R-:W4:Y:S04]  /*c040*/  LDL R15, [R1+0xab0] ;  /* 0x000ab000010f7983 */ /* 0x000f280000100800 */
[----:B------:R-:W4:Y:S04]  /*c050*/  LDL R90, [R1+0xaec] ;  /* 0x000aec00015a7983 */ /* 0x000f280000100800 */
[----:B------:R-:W4:Y:S01]  /*c060*/  LDL R91, [R1+0xaf0] ;  /* 0x000af000015b7983 */ /* 0x000f220000100800 */
[----:B------:R-:W-:Y:S01]  /*c070*/  PRMT R71, RZ, 0x7610, R71 ;  /* 0x00007610ff477816 */ /* 0x000fe20000000047 */
[----:B------:R-:W-:-:S02]  /*c080*/  VIADD R37, R11, 0xffffffcf ;  /* 0xffffffcf0b257836 */ /* 0x000fc40000000000 */
[----:B------:R-:W-:Y:S04]  /*c090*/  STL [R1+0x1d4], R13 ;  /* 0x0001d40d01007387 */ /* 0x000fe80000100800 */
[----:B------:R-:W4:Y:S04]  /*c0a0*/  LDL R82, [R1+0xb2c] ;  /* 0x000b2c0001527983 */ /* 0x000f280000100800 */
[----:B------:R-:W4:Y:S01]  /*c0b0*/  LDL R88, [R1+0xb30] ;  /* 0x000b300001587983 */ /* 0x000f220000100800 */
[----:B--2---:R-:W-:-:S04]  /*c0c0*/  @!P5 LOP3.LUT R87, R87, R86, RZ, 0x3c, !PT ;  /* 0x000000565757d212 */ /* 0x004fc800078e3cff */
[C---:B------:R-:W-:Y:S01]  /*c0d0*/  @!P5 LOP3.LUT R86, R87.reuse, R86, RZ, 0x3c, !PT ;  /* 0x000000565756d212 */ /* 0x040fe200078e3cff */
[----:B---3--:R0:W-:Y:S03]  /*c0e0*/  STL [R1+0x658], R66 ;  /* 0x0006584201007387 */ /* 0x0081e60000100800 */
[----:B------:R-:W-:-:S05]  /*c0f0*/  @!P5 LOP3.LUT R87, R87, R86, RZ, 0x3c, !PT ;  /* 0x000000565757d212 */ /* 0x000fca00078e3cff */
[----:B------:R-:W2:Y:S01]  /*c100*/  @!P5 LDG.E.U8 R80, desc[UR18][R86.64] ;  /* 0x000000125650d981 */ /* 0x000ea2000c1e1100 */
[----:B0-----:R-:W-:-:S05]  /*c110*/  @!P6 IMAD.MOV.U32 R66, RZ, RZ, R89 ;  /* 0x000000ffff42e224 */ /* 0x001fca00078e0059 */
[----:B------:R-:W3:Y:S04]  /*c120*/  @!P6 LDG.E.U8 R83, desc[UR18][R66.64] ;  /* 0x000000124253e981 */ /* 0x000ee8000c1e1100 */
[----:B------:R-:W2:Y:S01]  /*c130*/  LDL.LU.64 R66, [R1+0x1808] ;  /* 0x0018080001427983 */ /* 0x000ea20000300a00 */
[----:B------:R-:W-:-:S03]  /*c140*/  PRMT R70, RZ, 0x7610, R70 ;  /* 0x00007610ff467816 */ /* 0x000fc60000000046 */
[----:B---3--:R0:W-:Y:S04]  /*c150*/  STL [R1+0x654], R83 ;  /* 0x0006545301007387 */ /* 0x0081e80000100800 */
[----:B------:R-:W3:Y:S04]  /*c160*/  LDL R89, [R1+0xb70] ;  /* 0x000b700001597983 */ /* 0x000ee80000100800 */
[----:B------:R-:W3:Y:S04]  /*c170*/  LDL R86, [R1+0xbac] ;  /* 0x000bac0001567983 */ /* 0x000ee80000100800 */
[----:B0-----:R-:W3:Y:S04]  /*c180*/  LDL R83, [R1+0xb6c] ;  /* 0x000b6c0001537983 */ /* 0x001ee80000100800 */
[----:B------:R-:W3:Y:S04]  /*c190*/  LDL R87, [R1+0xbb0] ;  /* 0x000bb00001577983 */ /* 0x000ee80000100800 */
[----:B--2---:R4:W-:Y:S02]  /*c1a0*/  STL [R1+0x650], R80 ;  /* 0x0006505001007387 */ /* 0x0049e40000100800 */
[----:B----4-:R-:W-:-:S05]  /*c1b0*/  @!P0 IMAD.MOV.U32 R80, RZ, RZ, R15 ;  /* 0x000000ffff508224 */ /* 0x010fca00078e000f */
[----:B------:R0:W2:Y:S02]  /*c1c0*/  @!P0 LDG.E.U8 R14, desc[UR18][R80.64] ;  /* 0x00000012500e8981 */ /* 0x0000a4000c1e1100 */
[----:B0-----:R-:W-:Y:S02]  /*c1d0*/  @!P3 IMAD.MOV.U32 R80, RZ, RZ, R91 ;  /* 0x000000ffff50b224 */ /* 0x001fe400078e005b */
[----:B------:R-:W-:-:S05]  /*c1e0*/  @!P3 IMAD.MOV.U32 R81, RZ, RZ, R90 ;  /* 0x000000ffff51b224 */ /* 0x000fca00078e005a */
[----:B------:R0:W4:Y:S02]  /*c1f0*/  @!P3 LDG.E.U8 R71, desc[UR18][R80.64] ;  /* 0x000000125047b981 */ /* 0x000124000c1e1100 */
[----:B0-----:R-:W-:Y:S02]  /*c200*/  @!P1 IMAD.MOV.U32 R80, RZ, RZ, R88 ;  /* 0x000000ffff509224 */ /* 0x001fe400078e0058 */
[----:B------:R-:W-:-:S05]  /*c210*/  @!P1 IMAD.MOV.U32 R81, RZ, RZ, R82 ;  /* 0x000000ffff519224 */ /* 0x000fca00078e0052 */
[----:B------:R-:W3:Y:S01]  /*c220*/  @!P1 LDG.E.U8 R70, desc[UR18][R80.64] ;  /* 0x0000001250469981 */ /* 0x000ee2000c1e1100 */
[----:B------:R-:W-:Y:S02]  /*c230*/  ISETP.GE.U32.AND P4, PT, R37, 0x7fffff50, PT ;  /* 0x7fffff502500780c */ /* 0x000fe40003f86070 */
[----:B------:R-:W-:Y:S01]  /*c240*/  PRMT R67, RZ, 0x7610, R67 ;  /* 0x00007610ff437816 */ /* 0x000fe20000000043 */
[----:B--2---:R0:W-:Y:S04]  /*c250*/  STL [R1+0x648], R14 ;  /* 0x0006480e01007387 */ /* 0x0041e80000100800 */
[----:B------:R-:W2:Y:S04]  /*c260*/  LDL R15, [R1+0xbf0] ;  /* 0x000bf000010f7983 */ /* 0x000ea80000100800 */
[----:B------:R-:W2:Y:S04]  /*c270*/  LDL R90, [R1+0xc2c] ;  /* 0x000c2c00015a7983 */ /* 0x000ea80000100800 */
[----:B0-----:R-:W2:Y:S04]  /*c280*/  LDL R14, [R1+0xbec] ;  /* 0x000bec00010e7983 */ /* 0x001ea80000100800 */
[----:B------:R-:W2:Y:S04]  /*c290*/  LDL R91, [R1+0xc30] ;  /* 0x000c3000015b7983 */ /* 0x000ea80000100800 */
[----:B------:R-:W2:Y:S04]  /*c2a0*/  LDL R81, [R1+0xc6c] ;  /* 0x000c6c0001517983 */ /* 0x000ea80000100800 */
[----:B------:R-:W2:Y:S04]  /*c2b0*/  LDL R88, [R1+0xc70] ;  /* 0x000c700001587983 */ /* 0x000ea80000100800 */
[----:B---3--:R0:W-:Y:S04]  /*c2c0*/  STL [R1+0x638], R70 ;  /* 0x0006384601007387 */ /* 0x0081e80000100800 */
[----:B----4-:R1:W-:Y:S01]  /*c2d0*/  STL [R1+0x640], R71 ;  /* 0x0006404701007387 */ /* 0x0103e20000100800 */
[----:B0-----:R-:W-:-:S02]  /*c2e0*/  @!P4 IMAD.MOV.U32 R70, RZ, RZ, R89 ;  /* 0x000000ffff46c224 */ /* 0x001fc400078e0059 */
[----:B-1----:R-:W-:-:S05]  /*c2f0*/  @!P4 IMAD.MOV.U32 R71, RZ, RZ, R83 ;  /* 0x000000ffff47c224 */ /* 0x002fca00078e0053 */
[----:B------:R0:W3:Y:S01]  /*c300*/  @!P4 LDG.E.U8 R67, desc[UR18][R70.64] ;  /* 0x000000124643c981 */ /* 0x0000e2000c1e1100 */
[----:B------:R-:W-:-:S05]  /*c310*/  VIADD R37, R11, 0xffffffc7 ;  /* 0xffffffc70b257836 */ /* 0x000fca0000000000 */
[----:B------:R-:W-:Y:S01]  /*c320*/  ISETP.GE.U32.AND P6, PT, R37, 0x7fffff48, PT ;  /* 0x7fffff482500780c */ /* 0x000fe20003fc6070 */
[----:B------:R-:W-:-:S05]  /*c330*/  VIADD R37, R11, 0xffffffbf ;  /* 0xffffffbf0b257836 */ /* 0x000fca0000000000 */
[----:B------:R-:W-:Y:S02]  /*c340*/  ISETP.GE.U32.AND P5, PT, R37, 0x7fffff40, PT ;  /* 0x7fffff402500780c */ /* 0x000fe40003fa6070 */
[----:B------:R-:W-:Y:S02]  /*c350*/  PRMT R69, RZ, 0x7610, R69 ;  /* 0x00007610ff457816 */ /* 0x000fe40000000045 */
[----:B------:R-:W-:-:S03]  /*c360*/  PRMT R68, RZ, 0x7610, R68 ;  /* 0x00007610ff447816 */ /* 0x000fc60000000044 */
[----:B0-----:R-:W-:Y:S02]  /*c370*/  @!P6 IMAD.MOV.U32 R70, RZ, RZ, R87 ;  /* 0x000000ffff46e224 */ /* 0x001fe400078e0057 */
[----:B------:R-:W-:-:S05]  /*c380*/  @!P6 IMAD.MOV.U32 R71, RZ, RZ, R86 ;  /* 0x000000ffff47e224 */ /* 0x000fca00078e0056 */
[----:B------:R-:W4:Y:S01]  /*c390*/  @!P6 LDG.E.U8 R69, desc[UR18][R70.64] ;  /* 0x000000124645e981 */ /* 0x000f22000c1e1100 */
[----:B--2---:R-:W-:-:S04]  /*c3a0*/  @!P5 LOP3.LUT R15, R15, R14, RZ, 0x3c, !PT ;  /* 0x0000000e0f0fd212 */ /* 0x004fc800078e3cff */
[----:B------:R-:W-:-:S04]  /*c3b0*/  @!P5 LOP3.LUT R14, R15, R14, RZ, 0x3c, !PT ;  /* 0x0000000e0f0ed212 */ /* 0x000fc800078e3cff */
[----:B------:R-:W-:-:S05]  /*c3c0*/  @!P5 LOP3.LUT R15, R15, R14, RZ, 0x3c, !PT ;  /* 0x0000000e0f0fd212 */ /* 0x000fca00078e3cff */
[----:B------:R-:W2:Y:S04]  /*c3d0*/  @!P5 LDG.E.U8 R68, desc[UR18][R14.64] ;  /* 0x000000120e44d981 */ /* 0x000ea8000c1e1100 */
[----:B---3--:R0:W-:Y:S04]  /*c3e0*/  STL [R1+0x634], R67 ;  /* 0x0006344301007387 */ /* 0x0081e80000100800 */
[----:B------:R-:W3:Y:S04]  /*c3f0*/  LDL R82, [R1+0xcb0] ;  /* 0x000cb00001527983 */ /* 0x000ee80000100800 */
[----:B------:R-:W3:Y:S04]  /*c400*/  LDL R86, [R1+0xcec] ;  /* 0x000cec0001567983 */ /* 0x000ee80000100800 */
[----:B0-----:R-:W3:Y:S04]  /*c410*/  LDL R67, [R1+0xcac] ;  /* 0x000cac0001437983 */ /* 0x001ee80000100800 */
[----:B------:R-:W3:Y:S04]  /*c420*/  LDL R87, [R1+0xcf0] ;  /* 0x000cf00001577983 */ /* 0x000ee80000100800 */
[----:B------:R-:W3:Y:S04]  /*c430*/  LDL.LU.64 R70, [R1+0x1800] ;  /* 0x0018000001467983 */ /* 0x000ee80000300a00 */
[----:B------:R-:W3:Y:S01]  /*c440*/  LDL.LU.64 R14, [R1+0x17f8] ;  /* 0x0017f800010e7983 */ /* 0x000ee20000300a00 */
[----:B------:R-:W-:Y:S01]  /*c450*/  VIADD R37, R11, 0xffffffb7 ;  /* 0xffffffb70b257836 */ /* 0x000fe20000000000 */
[----:B------:R-:W-:-:S02]  /*c460*/  PRMT R66, RZ, 0x7610, R66 ;  /* 0x00007610ff427816 */ /* 0x000fc40000000042 */
[----:B------:R-:W3:Y:S02]  /*c470*/  LDL R83, [R1+0xd24] ;  /* 0x000d240001537983 */ /* 0x000ee40000100800 */
[----:B------:R-:W-:Y:S01]  /*c480*/  ISETP.GE.U32.AND P0, PT, R37, 0x7fffff38, PT ;  /* 0x7fffff382500780c */ /* 0x000fe20003f06070 */
[----:B------:R-:W-:Y:S01]  /*c490*/  VIADD R37, R11, 0xffffffaf ;  /* 0xffffffaf0b257836 */ /* 0x000fe20000000000 */
[----:B------:R-:W3:Y:S04]  /*c4a0*/  LDL R89, [R1+0xd28] ;  /* 0x000d280001597983 */ /* 0x000ee80000100800 */
[----:B------:R-:W-:-:S13]  /*c4b0*/  ISETP.GE.U32.AND P3, PT, R37, 0x7fffff30, PT ;  /* 0x7fffff302500780c */ /* 0x000fda0003f66070 */
[----:B------:R-:W-:Y:S01]  /*c4c0*/  @!P3 IMAD.MOV.U32 R80, RZ, RZ, R88 ;  /* 0x000000ffff50b224 */ /* 0x000fe200078e0058 */
[----:B--2---:R0:W-:Y:S04]  /*c4d0*/  STL [R1+0x614], R68 ;  /* 0x0006144401007387 */ /* 0x0041e80000100800 */
[----:B----4-:R1:W-:Y:S01]  /*c4e0*/  STL [R1+0x618], R69 ;  /* 0x0006184501007387 */ /* 0x0103e20000100800 */
[----:B0-----:R-:W-:Y:S01]  /*c4f0*/  @!P0 IMAD.MOV.U32 R68, RZ, RZ, R91 ;  /* 0x000000ffff448224 */ /* 0x001fe200078e005b */
[----:B---3--:R-:W-:Y:S01]  /*c500*/  PRMT R15, RZ, 0x7610, R15 ;  /* 0x00007610ff0f7816 */ /* 0x008fe2000000000f */
[----:B-1----:R-:W-:Y:S01]  /*c510*/  @!P0 IMAD.MOV.U32 R69, RZ, RZ, R90 ;  /* 0x000000ffff458224 */ /* 0x002fe200078e005a */
[----:B------:R-:W2:Y:S04]  /*c520*/  LDL R91, [R1+0xd60] ;  /* 0x000d6000015b7983 */ /* 0x000ea80000100800 */
[----:B------:R-:W3:Y:S04]  /*c530*/  @!P3 LDG.E.U8 R15, desc[UR18][R80.64] ;  /* 0x00000012500fb981 */ /* 0x000ee8000c1e1100 */
[----:B------:R-:W4:Y:S01]  /*c540*/  @!P0 LDG.E.U8 R66, desc[UR18][R68.64] ;  /* 0x0000001244428981 */ /* 0x000f22000c1e1100 */
[----:B------:R-:W-:-:S03]  /*c550*/  VIADD R37, R11, 0xffffffa7 ;  /* 0xffffffa70b257836 */ /* 0x000fc60000000000 */
[----:B------:R-:W2:Y:S02]  /*c560*/  LDL R90, [R1+0xd5c] ;  /* 0x000d5c00015a7983 */ /* 0x000ea40000100800 */
[----:B------:R-:W-:Y:S02]  /*c570*/  ISETP.GE.U32.AND P1, PT, R37, 0x7fffff28, PT ;  /* 0x7fffff282500780c */ /* 0x000fe40003f26070 */
[----:B------:R-:W2:Y:S04]  /*c580*/  LDL.LU.64 R68, [R1+0x17f0] ;  /* 0x0017f00001447983 */ /* 0x000ea80000300a00 */
[----:B------:R-:W2:Y:S01]  /*c590*/  LDL.LU.64 R80, [R1+0x17e8] ;  /* 0x0017e80001507983 */ /* 0x000ea20000300a00 */
[----:B------:R-:W-:-:S03]  /*c5a0*/  PRMT R31, RZ, 0x7610, R31 ;  /* 0x00007610ff1f7816 */ /* 0x000fc6000000001f */
[----:B------:R-:W2:Y:S01]  /*c5b0*/  LDL R88, [R1+0xd94] ;  /* 0x000d940001587983 */ /* 0x000ea20000100800 */
[----:B------:R-:W-:-:S03]  /*c5c0*/  VIADD R37, R11, 0xffffff9f ;  /* 0xffffff9f0b257836 */ /* 0x000fc60000000000 */
[----:B---3--:R0:W-:Y:S04]  /*c5d0*/  STL [R1+0x600], R15 ;  /* 0x0006000f01007387 */ /* 0x0081e80000100800 */
[----:B0-----:R-:W3:Y:S04]  /*c5e0*/  LDL R15, [R1+0xd98] ;  /* 0x000d9800010f7983 */ /* 0x001ee80000100800 */
[----:B----4-:R0:W-:Y:S02]  /*c5f0*/  STL [R1+0x608], R66 ;  /* 0x0006084201007387 */ /* 0x0101e40000100800 */
[----:B0-----:R-:W-:-:S05]  /*c600*/  @!P1 IMAD.MOV.U32 R66, RZ, RZ, R82 ;  /* 0x000000ffff429224 */ /* 0x001fca00078e0052 */
[----:B------:R0:W4:Y:S04]  /*c610*/  @!P1 LDG.E.U8 R31, desc[UR18][R66.64] ;  /* 0x00000012421f9981 */ /* 0x000128000c1e1100 */
[----:B------:R-:W0:Y:S01]  /*c620*/  LDL.LU.64 R66, [R1+0x17e0] ;  /* 0x0017e00001427983 */ /* 0x000e220000300a00 */
[----:B------:R-:W-:Y:S01]  /*c630*/  ISETP.GE.U32.AND P4, PT, R37, 0x7fffff20, PT ;  /* 0x7fffff202500780c */ /* 0x000fe20003f86070 */
[----:B------:R-:W-:-:S05]  /*c640*/  VIADD R37, R11, 0xffffff97 ;  /* 0xffffff970b257836 */ /* 0x000fca0000000000 */
[----:B------:R-:W-:Y:S01]  /*c650*/  ISETP.GE.U32.AND P6, PT, R37, 0x7fffff18, PT ;  /* 0x7fffff182500780c */ /* 0x000fe20003fc6070 */
[----:B------:R-:W-:-:S05]  /*c660*/  VIADD R37, R11, 0xffffff8f ;  /* 0xffffff8f0b257836 */ /* 0x000fca0000000000 */
[----:B------:R-:W-:Y:S02]  /*c670*/  ISETP.GE.U32.AND P5, PT, R37, 0x7fffff10, PT ;  /* 0x7fffff102500780c */ /* 0x000fe40003fa6070 */
[----:B------:R-:W-:-:S04]  /*c680*/  @!P4 LOP3.LUT R87, R87, R86, RZ, 0x3c, !PT ;  /* 0x000000565757c212 */ /* 0x000fc800078e3cff */
[----:B------:R-:W-:Y:S02]  /*c690*/  @!P4 LOP3.LUT R86, R87, R86, RZ, 0x3c, !PT ;  /* 0x000000565756c212 */ /* 0x000fe400078e3cff */
[----:B--2---:R-:W-:-:S05]  /*c6a0*/  PRMT R81, RZ, 0x7610, R81 ;  /* 0x00007610ff517816 */ /* 0x004fca0000000051 */
[----:B------:R-:W-:Y:S02]  /*c6b0*/  @!P5 LOP3.LUT R91, R91, R90, RZ, 0x3c, !PT ;  /* 0x0000005a5b5bd212 */ /* 0x000fe400078e3cff */
[----:B------:R-:W-:Y:S02]  /*c6c0*/  @!P4 LOP3.LUT R87, R87, R86, RZ, 0x3c, !PT ;  /* 0x000000565757c212 */ /* 0x000fe400078e3cff */
[C---:B------:R-:W-:Y:S01]  /*c6d0*/  @!P5 LOP3.LUT R90, R91.reuse, R90, RZ, 0x3c, !PT ;  /* 0x0000005a5b5ad212 */ /* 0x040fe200078e3cff */
[----:B------:R-:W-:Y:S02]  /*c6e0*/  @!P6 IMAD.MOV.U32 R82, RZ, RZ, R89 ;  /* 0x000000ffff52e224 */ /* 0x000fe400078e0059 */
[----:B------:R-:W2:Y:S01]  /*c6f0*/  @!P4 LDG.E.U8 R81, desc[UR18][R86.64] ;  /* 0x000000125651c981 */ /* 0x000ea2000c1e1100 */
[----:B------:R-:W-:Y:S02]  /*c700*/  @!P5 LOP3.LUT R91, R91, R90, RZ, 0x3c, !PT ;  /* 0x0000005a5b5bd212 */ /* 0x000fe400078e3cff */
[----:B0-----:R-:W-:-:S02]  /*c710*/  PRMT R66, RZ, 0x7610, R66 ;  /* 0x00007610ff427816 */ /* 0x001fc40000000042 */
[----:B------:R-:W-:-:S04]  /*c720*/  PRMT R67, RZ, 0x7610, R67 ;  /* 0x00007610ff437816 */ /* 0x000fc80000000043 */
[----:B------:R-:W3:Y:S04]  /*c730*/  @!P5 LDG.E.U8 R66, desc[UR18][R90.64] ;  /* 0x000000125a42d981 */ /* 0x000ee8000c1e1100 */
[----:B------:R-:W3:Y:S01]  /*c740*/  @!P6 LDG.E.U8 R67, desc[UR18][R82.64] ;  /* 0x000000125243e981 */ /* 0x000ee2000c1e1100 */
[----:B------:R-:W-:-:S05]  /*c750*/  VIADD R37, R11, 0xffffff87 ;  /* 0xffffff870b257836 */ /* 0x000fca0000000000 */
[----:B------:R-:W-:Y:S01]  /*c760*/  ISETP.GE.U32.AND P0, PT, R37, 0x7fffff08, PT ;  /* 0x7fffff082500780c */ /* 0x000fe20003f06070 */
[----:B----4-:R-:W-:Y:S04]  /*c770*/  STL [R1+0x1530], R31 ;  /* 0x0015301f01007387 */ /* 0x010fe80000100800 */
[----:B------:R-:W4:Y:S01]  /*c780*/  LDL.LU R86, [R1+0x17d8] ;  /* 0x0017d80001567983 */ /* 0x000f220000300800 */
[----:B------:R-:W-:-:S03]  /*c790*/  PRMT R14, RZ, 0x7610, R14 ;  /* 0x00007610ff0e7816 */ /* 0x000fc6000000000e */
        /* <DEDUP_REMOVED lines=8> */
[----:B------:R1:W-:Y:S01]  /*c820*/  STL [R1+0x5e0], R67 ;  /* 0x0005e04301007387 */ /* 0x0003e20000100800 */
[----:B0-----:R-:W-:-:S02]  /*c830*/  @!P0 IMAD.MOV.U32 R66, RZ, RZ, R15 ;  /* 0x000000ffff428224 */ /* 0x001fc400078e000f */
[----:B-1----:R-:W-:-:S05]  /*c840*/  @!P0 IMAD.MOV.U32 R67, RZ, RZ, R88 ;  /* 0x000000ffff438224 */ /* 0x002fca00078e0058 */
[----:B------:R-:W3:Y:S01]  /*c850*/  @!P0 LDG.E.U8 R14, desc[UR18][R66.64] ;  /* 0x00000012420e8981 */ /* 0x000ee2000c1e1100 */
[----:B------:R-:W-:-:S05]  /*c860*/  VIADD R37, R11, 0xfffffffe ;  /* 0xfffffffe0b257836 */ /* 0x000fca0000000000 */
[----:B------:R-:W-:Y:S02]  /*c870*/  ISETP.GE.U32.AND P3, PT, R37, 0x7fffff7f, PT ;  /* 0x7fffff7f2500780c */ /* 0x000fe40003f66070 */
[----:B------:R-:W-:Y:S01]  /*c880*/  PRMT R80, RZ, 0x7610, R80 ;  /* 0x00007610ff507816 */ /* 0x000fe20000000050 */
[----:B------:R-:W2:Y:S10]  /*c890*/  LDL.LU.64 R66, [R1+0x17d0] ;  /* 0x0017d00001427983 */ /* 0x000eb40000300a00 */
[----:B------:R-:W2:Y:S01]  /*c8a0*/  @!P3 LDG.E.U8 R80, desc[UR18][R12.64] ;  /* 0x000000120c50b981 */ /* 0x000ea2000c1e1100 */
[----:B------:R-:W-:-:S05]  /*c8b0*/  VIADD R37, R11, 0xfffffff6 ;  /* 0xfffffff60b257836 */ /* 0x000fca0000000000 */
[----:B------:R-:W-:Y:S01]  /*c8c0*/  ISETP.GE.U32.AND P1, PT, R37, 0x7fffff77, PT ;  /* 0x7fffff772500780c */ /* 0x000fe20003f26070 */
[----:B------:R-:W-:Y:S01]  /*c8d0*/  VIADD R37, R11, 0xffffffee ;  /* 0xffffffee0b257836 */ /* 0x000fe20000000000 */
[----:B---3--:R0:W-:Y:S04]  /*c8e0*/  STL [R1+0x5c8], R14 ;  /* 0x0005c80e01007387 */ /* 0x0081e80000100800 */
[----:B------:R-:W3:Y:S04]  /*c8f0*/  LDL R15, [R1+0xaf8] ;  /* 0x000af800010f7983 */ /* 0x000ee80000100800 */
[----:B0-----:R-:W3:Y:S04]  /*c900*/  LDL R14, [R1+0xaf4] ;  /* 0x000af400010e7983 */ /* 0x001ee80000100800 */
[----:B------:R-:W4:Y:S01]  /*c910*/  LDL.LU.64 R12, [R1+0x17c8] ;  /* 0x0017c800010c7983 */ /* 0x000f220000300a00 */
[----:B------:R-:W-:Y:S01]  /*c920*/  ISETP.GE.U32.AND P4, PT, R37, 0x7fffff6f, PT ;  /* 0x7fffff6f2500780c */ /* 0x000fe20003f86070 */
[----:B------:R-:W-:Y:S01]  /*c930*/  VIADD R37, R11, 0xffffffe6 ;  /* 0xffffffe60b257836 */ /* 0x000fe20000000000 */
[----:B------:R-:W-:Y:S01]  /*c940*/  PRMT R69, RZ, 0x7610, R69 ;  /* 0x00007610ff457816 */ /* 0x000fe20000000045 */
[----:B------:R-:W4:Y:S03]  /*c950*/  LDL R83, [R1+0xb34] ;  /* 0x000b340001537983 */ /* 0x000f260000100800 */
[----:B------:R-:W-:Y:S01]  /*c960*/  ISETP.GE.U32.AND P6, PT, R37, 0x7fffff67, PT ;  /* 0x7fffff672500780c */ /* 0x000fe20003fc6070 */
[----:B------:R-:W-:Y:S01]  /*c970*/  VIADD R37, R11, 0xffffffde ;  /* 0xffffffde0b257836 */ /* 0x000fe20000000000 */
[----:B------:R-:W4:Y:S04]  /*c980*/  LDL R88, [R1+0xb38] ;  /* 0x000b380001587983 */ /* 0x000f280000100800 */
[----:B------:R-:W-:Y:S01]  /*c990*/  ISETP.GE.U32.AND P5, PT, R37, 0x7fffff5f, PT ;  /* 0x7fffff5f2500780c */ /* 0x000fe20003fa6070 */
[----:B--2---:R0:W-:Y:S06]  /*c9a0*/  STL [R1+0x5d4], R80 ;  /* 0x0005d45001007387 */ /* 0x0041ec0000100800 */
[----:B------:R-:W-:Y:S01]  /*c9b0*/  @!P6 LOP3.LUT R91, R91, R90, RZ, 0x3c, !PT ;  /* 0x0000005a5b5be212 */ /* 0x000fe200078e3cff */
[----:B0-----:R-:W-:-:S03]  /*c9c0*/  @!P1 IMAD.MOV.U32 R80, RZ, RZ, R87 ;  /* 0x000000ffff509224 */ /* 0x001fc600078e0057 */
[C---:B------:R-:W-:Y:S02]  /*c9d0*/  @!P6 LOP3.LUT R90, R91.reuse, R90, RZ, 0x3c, !PT ;  /* 0x0000005a5b5ae212 */ /* 0x040fe400078e3cff */
[----:B------:R0:W2:Y:S01]  /*c9e0*/  @!P1 LDG.E.U8 R69, desc[UR18][R80.64] ;  /* 0x0000001250459981 */ /* 0x0000a2000c1e1100 */
[----:B------:R-:W-:Y:S02]  /*c9f0*/  PRMT R66, RZ, 0x7610, R66 ;  /* 0x00007610ff427816 */ /* 0x000fe40000000042 */
[----:B------:R-:W-:Y:S02]  /*ca00*/  PRMT R67, RZ, 0x7610, R67 ;  /* 0x00007610ff437816 */ /* 0x000fe40000000043 */
[----:B------:R-:W-:Y:S01]  /*ca10*/  @!P6 LOP3.LUT R91, R91, R90, RZ, 0x3c, !PT ;  /* 0x0000005a5b5be212 */ /* 0x000fe200078e3cff */
[----:B0-----:R-:W-:-:S04]  /*ca20*/  @!P4 IMAD.MOV.U32 R80, RZ, RZ, R89 ;  /* 0x000000ffff50c224 */ /* 0x001fc800078e0059 */
[----:B------:R-:W2:Y:S01]  /*ca30*/  @!P6 LDG.E.U8 R67, desc[UR18][R90.64] ;  /* 0x000000125a43e981 */ /* 0x000ea2000c1e1100 */
[----:B------:R-:W-:Y:S01]  /*ca40*/  @!P4 IMAD.MOV.U32 R81, RZ, RZ, R82 ;  /* 0x000000ffff51c224 */ /* 0x000fe200078e0052 */
[-C--:B---3--:R-:W-:Y:S02]  /*ca50*/  @!P5 LOP3.LUT R15, R15, R14.reuse, RZ, 0x3c, !PT ;  /* 0x0000000e0f0fd212 */ /* 0x088fe400078e3cff */
[----:B----4-:R-:W-:Y:S02]  /*ca60*/  PRMT R13, RZ, 0x7610, R13 ;  /* 0x00007610ff0d7816 */ /* 0x010fe4000000000d */
[----:B------:R-:W-:-:S04]  /*ca70*/  @!P5 LOP3.LUT R14, R15, R14, RZ, 0x3c, !PT ;  /* 0x0000000e0f0ed212 */ /* 0x000fc800078e3cff */
[----:B------:R-:W-:Y:S01]  /*ca80*/  @!P5 LOP3.LUT R15, R15, R14, RZ, 0x3c, !PT ;  /* 0x0000000e0f0fd212 */ /* 0x000fe200078e3cff */
[----:B------:R-:W3:Y:S04]  /*ca90*/  @!P4 LDG.E.U8 R13, desc[UR18][R80.64] ;  /* 0x00000012500dc981 */ /* 0x000ee8000c1e1100 */
[----:B------:R-:W4:Y:S01]  /*caa0*/  @!P5 LDG.E.U8 R66, desc[UR18][R14.64] ;  /* 0x000000120e42d981 */ /* 0x000f22000c1e1100 */
[----:B------:R-:W-:-:S05]  /*cab0*/  VIADD R37, R11, 0xffffffd6 ;  /* 0xffffffd60b257836 */ /* 0x000fca0000000000 */
[----:B------:R-:W-:Y:S02]  /*cac0*/  ISETP.GE.U32.AND P0, PT, R37, 0x7fffff57, PT ;  /* 0x7fffff572500780c */ /* 0x000fe40003f06070 */
[----:B------:R-:W-:Y:S01]  /*cad0*/  PRMT R68, RZ, 0x7610, R68 ;  /* 0x00007610ff447816 */ /* 0x000fe20000000044 */
[----:B--2---:R0:W-:Y:S04]  /*cae0*/  STL [R1+0x5c4], R69 ;  /* 0x0005c44501007387 */ /* 0x0041e80000100800 */
[----:B------:R-:W2:Y:S04]  /*caf0*/  LDL R87, [R1+0xb78] ;  /* 0x000b780001577983 */ /* 0x000ea80000100800 */
[----:B0-----:R-:W2:Y:S04]  /*cb00*/  LDL R69, [R1+0xb74] ;  /* 0x000b740001457983 */ /* 0x001ea80000100800 */
[----:B------:R-:W2:Y:S04]  /*cb10*/  LDL.LU R80, [R1+0x17c0] ;  /* 0x0017c00001507983 */ /* 0x000ea80000300800 */
[----:B------:R-:W2:Y:S04]  /*cb20*/  LDL R81, [R1+0xbb4] ;  /* 0x000bb40001517983 */ /* 0x000ea80000100800 */
[----:B---3--:R0:W-:Y:S04]  /*cb30*/  STL [R1+0x5b8], R13 ;  /* 0x0005b80d01007387 */ /* 0x0081e80000100800 */
[----:B------:R-:W3:Y:S04]  /*cb40*/  LDL R90, [R1+0xbf4] ;  /* 0x000bf400015a7983 */ /* 0x000ee80000100800 */
[----:B------:R-:W2:Y:S04]  /*cb50*/  LDL R91, [R1+0xbf8] ;  /* 0x000bf800015b7983 */ /* 0x000ea80000100800 */
[----:B0-----:R-:W2:Y:S04]  /*cb60*/  LDL R13, [R1+0xbb8] ;  /* 0x000bb800010d7983 */ /* 0x001ea80000100800 */
[----:B------:R-:W2:Y:S04]  /*cb70*/  LDL.LU.64 R14, [R1+0x17b8] ;  /* 0x0017b800010e7983 */ /* 0x000ea80000300a00 */
[----:B------:R-:W3:Y:S04]  /*cb80*/  LDL R82, [R1+0xc34] ;  /* 0x000c340001527983 */ /* 0x000ee80000100800 */
[----:B------:R-:W3:Y:S04]  /*cb90*/  LDL R89, [R1+0xc38] ;  /* 0x000c380001597983 */ /* 0x000ee80000100800 */
[----:B----4-:R0:W-:Y:S04]  /*cba0*/  STL [R1+0x598], R66 ;  /* 0x0005984201007387 */ /* 0x0101e80000100800 */
[----:B------:R1:W-:Y:S01]  /*cbb0*/  STL [R1+0x5a0], R67 ;  /* 0x0005a04301007387 */ /* 0x0003e20000100800 */
[----:B0-----:R-:W-:-:S02]  /*cbc0*/  @!P0 IMAD.MOV.U32 R66, RZ, RZ, R88 ;  /* 0x000000ffff428224 */ /* 0x001fc400078e0058 */
[----:B-1----:R-:W-:-:S05]  /*cbd0*/  @!P0 IMAD.MOV.U32 R67, RZ, RZ, R83 ;  /* 0x000000ffff438224 */ /* 0x002fca00078e0053 */
[----:B------:R-:W4:Y:S04]  /*cbe0*/  @!P0 LDG.E.U8 R68, desc[UR18][R66.64] ;  /* 0x0000001242448981 */ /* 0x000f28000c1e1100 */
[----:B------:R-:W3:Y:S01]  /*cbf0*/  LDL.LU.64 R66, [R1+0x17b0] ;  /* 0x0017b00001427983 */ /* 0x000ee20000300a00 */
[----:B------:R-:W-:-:S03]  /*cc00*/  VIADD R37, R11, 0xffffffce ;  /* 0xffffffce0b257836 */ /* 0x000fc60000000000 */
[----:B------:R-:W3:Y:S02]  /*cc10*/  LDL R83, [R1+0xc74] ;  /* 0x000c740001537983 */ /* 0x000ee40000100800 */
[----:B------:R-:W-:Y:S01]  /*cc20*/  ISETP.GE.U32.AND P3, PT, R37, 0x7fffff4f, PT ;  /* 0x7fffff4f2500780c */ /* 0x000fe20003f66070 */
[----:B------:R-:W-:Y:S01]  /*cc30*/  VIADD R37, R11, 0xffffffc6 ;  /* 0xffffffc60b257836 */ /* 0x000fe20000000000 */
[----:B------:R-:W3:Y:S04]  /*cc40*/  LDL R88, [R1+0xc78] ;  /* 0x000c780001587983 */ /* 0x000ee80000100800 */
[----:B------:R-:W-:Y:S01]  /*cc50*/  ISETP.GE.U32.AND P1, PT, R37, 0x7fffff47, PT ;  /* 0x7fffff472500780c */ /* 0x000fe20003f26070 */
[----:B------:R-:W-:-:S05]  /*cc60*/  VIADD R37, R11, 0xffffffbe ;  /* 0xffffffbe0b257836 */ /* 0x000fca0000000000 */
[----:B------:R-:W-:Y:S01]  /*cc70*/  ISETP.GE.U32.AND P4, PT, R37, 0x7fffff3f, PT ;  /* 0x7fffff3f2500780c */ /* 0x000fe20003f86070 */
[----:B------:R-:W-:Y:S01]  /*cc80*/  VIADD R37, R11, 0xffffffb6 ;  /* 0xffffffb60b257836 */ /* 0x000fe20000000000 */
[----:B------:R-:W-:-:S04]  /*cc90*/  PRMT R12, RZ, 0x7610, R12 ;  /* 0x00007610ff0c7816 */ /* 0x000fc8000000000c */
[----:B------:R-:W-:Y:S02]  /*cca0*/  ISETP.GE.U32.AND P6, PT, R37, 0x7fffff37, PT ;  /* 0x7fffff372500780c */ /* 0x000fe40003fc6070 */
[----:B--2---:R-:W-:Y:S01]  /*ccb0*/  PRMT R15, RZ, 0x7610, R15 ;  /* 0x00007610ff0f7816 */ /* 0x004fe2000000000f */
[----:B----4-:R0:W-:Y:S02]  /*ccc0*/  STL [R1+0x590], R68 ;  /* 0x0005904401007387 */ /* 0x0101e40000100800 */
[----:B0-----:R-:W-:Y:S01]  /*ccd0*/  @!P3 IMAD.MOV.U32 R68, RZ, RZ, R87 ;  /* 0x000000ffff44b224 */ /* 0x001fe200078e0057 */
[----:B---3--:R-:W-:Y:S02]  /*cce0*/  PRMT R67, RZ, 0x7610, R67 ;  /* 0x00007610ff437816 */ /* 0x008fe40000000043 */
[----:B------:R-:W-:Y:S01]  /*ccf0*/  PRMT R66, RZ, 0x7610, R66 ;  /* 0x00007610ff427816 */ /* 0x000fe20000000042 */
[----:B------:R-:W-:Y:S01]  /*cd00*/  VIADD R37, R11, 0xffffffae ;  /* 0xffffffae0b257836 */ /* 0x000fe20000000000 */
[----:B------:R0:W2:Y:S04]  /*cd10*/  @!P3 LDG.E.U8 R15, desc[UR18][R68.64] ;  /* 0x00000012440fb981 */ /* 0x0000a8000c1e1100 */
[----:B------:R-:W3:Y:S01]  /*cd20*/  LDL R87, [R1+0xcb4] ;  /* 0x000cb40001577983 */ /* 0x000ee20000100800 */
[----:B0-----:R-:W-:-:S02]  /*cd30*/  @!P1 IMAD.MOV.U32 R68, RZ, RZ, R13 ;  /* 0x000000ffff449224 */ /* 0x001fc400078e000d */
[----:B------:R-:W-:-:S05]  /*cd40*/  @!P1 IMAD.MOV.U32 R69, RZ, RZ, R81 ;  /* 0x000000ffff459224 */ /* 0x000fca00078e0051 */
[----:B------:R0:W4:Y:S02]  /*cd50*/  @!P1 LDG.E.U8 R12, desc[UR18][R68.64] ;  /* 0x00000012440c9981 */ /* 0x000124000c1e1100 */
[----:B0-----:R-:W-:Y:S02]  /*cd60*/  @!P4 IMAD.MOV.U32 R68, RZ, RZ, R91 ;  /* 0x000000ffff44c224 */ /* 0x001fe400078e005b */
[----:B------:R-:W-:-:S05]  /*cd70*/  @!P4 IMAD.MOV.U32 R69, RZ, RZ, R90 ;  /* 0x000000ffff45c224 */ /* 0x000fca00078e005a */
[----:B------:R0:W3:Y:S02]  /*cd80*/  @!P4 LDG.E.U8 R67, desc[UR18][R68.64] ;  /* 0x000000124443c981 */ /* 0x0000e4000c1e1100 */
[----:B0-----:R-:W-:Y:S02]  /*cd90*/  @!P6 IMAD.MOV.U32 R68, RZ, RZ, R89 ;  /* 0x000000ffff44e224 */ /* 0x001fe400078e0059 */
[----:B------:R-:W-:-:S05]  /*cda0*/  @!P6 IMAD.MOV.U32 R69, RZ, RZ, R82 ;  /* 0x000000ffff45e224 */ /* 0x000fca00078e0052 */
[----:B------:R-:W3:Y:S01]  /*cdb0*/  @!P6 LDG.E.U8 R66, desc[UR18][R68.64] ;  /* 0x000000124442e981 */ /* 0x000ee2000c1e1100 */
[----:B------:R-:W-:Y:S02]  /*cdc0*/  ISETP.GE.U32.AND P5, PT, R37, 0x7fffff2f, PT ;  /* 0x7fffff2f2500780c */ /* 0x000fe40003fa6070 */
[----:B------:R-:W-:Y:S01]  /*cdd0*/  PRMT R80, RZ, 0x7610, R80 ;  /* 0x00007610ff507816 */ /* 0x000fe20000000050 */
[----:B--2---:R0:W-:Y:S04]  /*cde0*/  STL [R1+0x588], R15 ;  /* 0x0005880f01007387 */ /* 0x0041e80000100800 */
[----:B0-----:R-:W2:Y:S04]  /*cdf0*/  LDL R15, [R1+0xcb8] ;  /* 0x000cb800010f7983 */ /* 0x001ea80000100800 */
[----:B----4-:R0:W-:Y:S04]  /*ce00*/  STL [R1+0x584], R12 ;  /* 0x0005840c01007387 */ /* 0x0101e80000100800 */
[----:B------:R-:W4:Y:S04]  /*ce10*/  LDL R13, [R1+0xcf8] ;  /* 0x000cf800010d7983 */ /* 0x000f280000100800 */
[----:B------:R-:W2:Y:S04]  /*ce20*/  LDL R90, [R1+0xd2c] ;  /* 0x000d2c00015a7983 */ /* 0x000ea80000100800 */
[----:B0-----:R-:W4:Y:S04]  /*ce30*/  LDL R12, [R1+0xcf4] ;  /* 0x000cf400010c7983 */ /* 0x001f280000100800 */
[----:B------:R-:W2:Y:S04]  /*ce40*/  LDL R91, [R1+0xd30] ;  /* 0x000d3000015b7983 */ /* 0x000ea80000100800 */
[----:B------:R-:W2:Y:S04]  /*ce50*/  LDL.LU.64 R68, [R1+0x17a8] ;  /* 0x0017a80001447983 */ /* 0x000ea80000300a00 */
        /* <DEDUP_REMOVED lines=8> */
[----:B------:R-:W-:Y:S01]  /*cee0*/  ISETP.GE.U32.AND P0, PT, R37, 0x7fffff27, PT ;  /* 0x7fffff272500780c */ /* 0x000fe20003f06070 */
[----:B------:R-:W-:Y:S01]  /*cef0*/  VIADD R37, R11, 0xffffff9e ;  /* 0xffffff9e0b257836 */ /* 0x000fe20000000000 */
[----:B------:R-:W-:Y:S01]  /*cf00*/  PRMT R34, RZ, 0x7610, R34 ;  /* 0x00007610ff227816 */ /* 0x000fe20000000022 */
[----:B------:R-:W2:Y:S03]  /*cf10*/  LDL.LU.64 R66, [R1+0x17a0] ;  /* 0x0017a00001427983 */ /* 0x000ea60000300a00 */
[----:B------:R-:W-:Y:S01]  /*cf20*/  ISETP.GE.U32.AND P3, PT, R37, 0x7fffff1f, PT ;  /* 0x7fffff1f2500780c */ /* 0x000fe20003f66070 */
[----:B------:R-:W-:Y:S01]  /*cf30*/  VIADD R37, R11, 0xffffff96 ;  /* 0xffffff960b257836 */ /* 0x000fe20000000000 */
[----:B------:R-:W4:Y:S04]  /*cf40*/  LDL R83, [R1+0xd9c] ;  /* 0x000d9c0001537983 */ /* 0x000f280000100800 */
[----:B------:R-:W-:Y:S01]  /*cf50*/  ISETP.GE.U32.AND P1, PT, R37, 0x7fffff17, PT ;  /* 0x7fffff172500780c */ /* 0x000fe20003f26070 */
[----:B------:R-:W-:-:S05]  /*cf60*/  VIADD R37, R11, 0xffffff8e ;  /* 0xffffff8e0b257836 */ /* 0x000fca0000000000 */
[----:B------:R-:W-:Y:S01]  /*cf70*/  ISETP.GE.U32.AND P4, PT, R37, 0x7fffff0f, PT ;  /* 0x7fffff0f2500780c */ /* 0x000fe20003f86070 */
[----:B------:R-:W-:-:S05]  /*cf80*/  VIADD R37, R11, 0xffffff86 ;  /* 0xffffff860b257836 */ /* 0x000fca0000000000 */
[----:B------:R-:W-:Y:S01]  /*cf90*/  ISETP.GE.U32.AND P6, PT, R37, 0x7fffff07, PT ;  /* 0x7fffff072500780c */ /* 0x000fe20003fc6070 */
[----:B------:R-:W-:-:S05]  /*cfa0*/  VIADD R37, R11, 0xfffffffd ;  /* 0xfffffffd0b257836 */ /* 0x000fca0000000000 */
[----:B------:R-:W-:Y:S01]  /*cfb0*/  ISETP.GE.U32.AND P5, PT, R37, 0x7fffff7e, PT ;  /* 0x7fffff7e2500780c */ /* 0x000fe20003fa6070 */
[----:B------:R-:W-:Y:S02]  /*cfc0*/  VIADD R37, R11, 0xfffffff5 ;  /* 0xfffffff50b257836 */ /* 0x000fe40000000000 */
[----:B------:R-:W4:Y:S01]  /*cfd0*/  LDL R11, [R1+0xda0] ;  /* 0x000da000010b7983 */ /* 0x000f220000100800 */
[----:B------:R-:W-:-:S03]  /*cfe0*/  @!P0 IMAD.MOV.U32 R81, RZ, RZ, R87 ;  /* 0x000000ffff518224 */ /* 0x000fc600078e0057 */
[----:B---3--:R2:W-:Y:S02]  /*cff0*/  STL [R1+0x558], R80 ;  /* 0x0005585001007387 */ /* 0x0085e40000100800 */
[----:B--2---:R-:W-:Y:S01]  /*d000*/  @!P0 IMAD.MOV.U32 R80, RZ, RZ, R15 ;  /* 0x000000ffff508224 */ /* 0x004fe200078e000f */
[----:B----4-:R-:W-:Y:S01]  /*d010*/  @!P3 LOP3.LUT R13, R13, R12, RZ, 0x3c, !PT ;  /* 0x0000000c0d0db212 */ /* 0x010fe200078e3cff */
[----:B------:R-:W2:Y:S04]  /*d020*/  LDL R15, [R1+0x1e0] ;  /* 0x0001e000010f7983 */ /* 0x000ea80000100800 */
[----:B------:R-:W3:Y:S01]  /*d030*/  @!P0 LDG.E.U8 R34, desc[UR18][R80.64] ;  /* 0x0000001250228981 */ /* 0x000ee2000c1e1100 */
[----:B------:R-:W-:Y:S02]  /*d040*/  @!P1 LOP3.LUT R91, R91, R90, RZ, 0x3c, !PT ;  /* 0x0000005a5b5b9212 */ /* 0x000fe400078e3cff */
[----:B------:R-:W-:-:S02]  /*d050*/  @!P3 LOP3.LUT R12, R13, R12, RZ, 0x3c, !PT ;  /* 0x0000000c0d0cb212 */ /* 0x000fc400078e3cff */
[----:B------:R-:W-:Y:S02]  /*d060*/  @!P1 LOP3.LUT R90, R91, R90, RZ, 0x3c, !PT ;  /* 0x0000005a5b5a9212 */ /* 0x000fe400078e3cff */
[----:B------:R-:W-:Y:S02]  /*d070*/  PRMT R67, RZ, 0x7610, R67 ;  /* 0x00007610ff437816 */ /* 0x000fe40000000043 */
[----:B------:R-:W-:Y:S01]  /*d080*/  PRMT R66, RZ, 0x7610, R66 ;  /* 0x00007610ff427816 */ /* 0x000fe20000000042 */
[----:B------:R-:W4:Y:S01]  /*d090*/  LDL R81, [R1+0x1dc] ;  /* 0x0001dc0001517983 */ /* 0x000f220000100800 */
[----:B------:R-:W-:Y:S02]  /*d0a0*/  @!P3 LOP3.LUT R13, R13, R12, RZ, 0x3c, !PT ;  /* 0x0000000c0d0db212 */ /* 0x000fe400078e3cff */
[----:B------:R-:W-:-:S03]  /*d0b0*/  @!P1 LOP3.LUT R91, R91, R90, RZ, 0x3c, !PT ;  /* 0x0000005a5b5b9212 */ /* 0x000fc600078e3cff */
[----:B------:R-:W4:Y:S04]  /*d0c0*/  @!P3 LDG.E.U8 R67, desc[UR18][R12.64] ;  /* 0x000000120c43b981 */ /* 0x000f28000c1e1100 */
[----:B------:R-:W4:Y:S04]  /*d0d0*/  @!P1 LDG.E.U8 R66, desc[UR18][R90.64] ;  /* 0x000000125a429981 */ /* 0x000f28000c1e1100 */
[----:B---3--:R0:W-:Y:S04]  /*d0e0*/  STL [R1+0x1534], R34 ;  /* 0x0015342201007387 */ /* 0x0081e80000100800 */
[----:B------:R-:W3:Y:S04]  /*d0f0*/  LDL.LU.64 R12, [R1+0x1798] ;  /* 0x00179800010c7983 */ /* 0x000ee80000300a00 */
[----:B------:R-:W3:Y:S01]  /*d100*/  LDL R88, [R1+0x21c] ;  /* 0x00021c0001587983 */ /* 0x000ee20000100800 */
[----:B------:R-:W-:Y:S01]  /*d110*/  PRMT R10, RZ, 0x7610, R10 ;  /* 0x00007610ff0a7816 */ /* 0x000fe2000000000a */
[----:B--2---:R-:W-:Y:S01]  /*d120*/  @!P5 IMAD.MOV.U32 R80, RZ, RZ, R15 ;  /* 0x000000ffff50d224 */ /* 0x004fe200078e000f */
[----:B------:R-:W-:Y:S01]  /*d130*/  PRMT R14, RZ, 0x7610, R14 ;  /* 0x00007610ff0e7816 */ /* 0x000fe2000000000e */
[----:B------:R-:W2:Y:S01]  /*d140*/  LDL R87, [R1+0x220] ;  /* 0x0002200001577983 */ /* 0x000ea20000100800 */
[----:B------:R-:W-:Y:S01]  /*d150*/  ISETP.GE.U32.AND P0, PT, R37, 0x7fffff76, PT ;  /* 0x7fffff762500780c */ /* 0x000fe20003f06070 */
[----:B0-----:R-:W0:Y:S02]  /*d160*/  LDC R34, c[0x0][0x3a0] ;  /* 0x0000e800ff227b82 */ /* 0x001e240000000800 */
[----:B------:R-:W2:Y:S04]  /*d170*/  LDL R90, [R1+0x25c] ;  /* 0x00025c00015a7983 */ /* 0x000ea80000100800 */
[----:B------:R-:W2:Y:S04]  /*d180*/  LDL R91, [R1+0x260] ;  /* 0x00026000015b7983 */ /* 0x000ea80000100800 */
[----:B----4-:R1:W-:Y:S04]  /*d190*/  STL [R1+0x548], R66 ;  /* 0x0005484201007387 */ /* 0x0103e80000100800 */
[----:B------:R4:W-:Y:S04]  /*d1a0*/  STL [R1+0x550], R67 ;  /* 0x0005504301007387 */ /* 0x0009e80000100800 */
[----:B------:R2:W2:Y:S01]  /*d1b0*/  @!P5 LDG.E.U8 R14, desc[UR18][R80.64] ;  /* 0x00000012500ed981 */ /* 0x0004a2000c1e1100 */
[----:B-1----:R-:W-:-:S02]  /*d1c0*/  @!P4 IMAD.MOV.U32 R66, RZ, RZ, R89 ;  /* 0x000000ffff42c224 */ /* 0x002fc400078e0059 */
[----:B----4-:R-:W-:Y:S01]  /*d1d0*/  @!P4 IMAD.MOV.U32 R67, RZ, RZ, R82 ;  /* 0x000000ffff43c224 */ /* 0x010fe200078e0052 */
[----:B---3--:R-:W-:-:S06]  /*d1e0*/  PRMT R13, RZ, 0x7610, R13 ;  /* 0x00007610ff0d7816 */ /* 0x008fcc000000000d */
[----:B------:R-:W3:Y:S01]  /*d1f0*/  @!P4 LDG.E.U8 R13, desc[UR18][R66.64] ;  /* 0x00000012420dc981 */ /* 0x000ee2000c1e1100 */
[----:B------:R-:W-:-:S05]  /*d200*/  @!P6 IMAD.MOV.U32 R82, RZ, RZ, R11 ;  /* 0x000000ffff52e224 */ /* 0x000fca00078e000b */
[----:B------:R-:W4:Y:S04]  /*d210*/  @!P6 LDG.E.U8 R10, desc[UR18][R82.64] ;  /* 0x00000012520ae981 */ /* 0x000f28000c1e1100 */
[----:B------:R-:W4:Y:S04]  /*d220*/  LDL.LU.64 R66, [R1+0x1790] ;  /* 0x0017900001427983 */ /* 0x000f280000300a00 */
[----:B------:R-:W4:Y:S01]  /*d230*/  LDL R89, [R1+0xabc] ;  /* 0x000abc0001597983 */ /* 0x000f220000100800 */
[----:B------:R-:W-:Y:S01]  /*d240*/  PRMT R86, RZ, 0x7610, R86 ;  /* 0x00007610ff567816 */ /* 0x000fe20000000056 */
[----:B--2---:R-:W-:-:S02]  /*d250*/  @!P0 IMAD.MOV.U32 R80, RZ, RZ, R87 ;  /* 0x000000ffff508224 */ /* 0x004fc400078e0057 */
[----:B------:R-:W-:-:S05]  /*d260*/  @!P0 IMAD.MOV.U32 R81, RZ, RZ, R88 ;  /* 0x000000ffff518224 */ /* 0x000fca00078e0058 */
[----:B------:R-:W2:Y:S04]  /*d270*/  @!P0 LDG.E.U8 R86, desc[UR18][R80.64] ;  /* 0x0000001250568981 */ /* 0x000ea8000c1e1100 */
[----:B---3--:R1:W-:Y:S04]  /*d280*/  STL [R1+0x540], R13 ;  /* 0x0005400d01007387 */ /* 0x0083e80000100800 */
[----:B-1----:R-:W3:Y:S04]  /*d290*/  LDL R13, [R1+0xac0] ;  /* 0x000ac000010d7983 */ /* 0x002ee80000100800 */
[----:B------:R-:W3:Y:S01]  /*d2a0*/  LDL.LU.64 R82, [R1+0x1788] ;  /* 0x0017880001527983 */ /* 0x000ee20000300a00 */
[----:B0-----:R-:W-:-:S05]  /*d2b0*/  VIADD R37, R34, 0xffffffed ;  /* 0xffffffed22257836 */ /* 0x001fca0000000000 */
[----:B------:R-:W-:Y:S01]  /*d2c0*/  ISETP.GE.U32.AND P3, PT, R37, 0x7fffff6e, PT ;  /* 0x7fffff6e2500780c */ /* 0x000fe20003f66070 */
[----:B------:R-:W-:-:S05]  /*d2d0*/  VIADD R37, R34, 0xffffffe5 ;  /* 0xffffffe522257836 */ /* 0x000fca0000000000 */
[----:B------:R-:W-:Y:S01]  /*d2e0*/  ISETP.GE.U32.AND P1, PT, R37, 0x7fffff66, PT ;  /* 0x7fffff662500780c */ /* 0x000fe20003f26070 */
[----:B----4-:R0:W-:Y:S01]  /*d2f0*/  STL [R1+0x534], R10 ;  /* 0x0005340a01007387 */ /* 0x0101e20000100800 */
[----:B------:R-:W-:-:S03]  /*d300*/  PRMT R12, RZ, 0x7610, R12 ;  /* 0x00007610ff0c7816 */ /* 0x000fc6000000000c */
[----:B------:R-:W4:Y:S04]  /*d310*/  LDL R11, [R1+0xb00] ;  /* 0x000b0000010b7983 */ /* 0x000f280000100800 */
[----:B0-----:R-:W4:Y:S01]  /*d320*/  LDL R10, [R1+0xafc] ;  /* 0x000afc00010a7983 */ /* 0x001f220000100800 */
[----:B------:R-:W-:-:S03]  /*d330*/  @!P3 LOP3.LUT R91, R91, R90, RZ, 0x3c, !PT ;  /* 0x0000005a5b5bb212 */ /* 0x000fc600078e3cff */
[----:B------:R0:W-:Y:S04]  /*d340*/  STL [R1+0x538], R14 ;  /* 0x0005380e01007387 */ /* 0x0001e80000100800 */
[----:B------:R-:W4:Y:S04]  /*d350*/  LDL R15, [R1+0xb40] ;  /* 0x000b4000010f7983 */ /* 0x000f280000100800 */
[----:B0-----:R-:W4:Y:S04]  /*d360*/  LDL R14, [R1+0xb3c] ;  /* 0x000b3c00010e7983 */ /* 0x001f280000100800 */
[----:B------:R-:W4:Y:S01]  /*d370*/  LDL.LU.64 R80, [R1+0x1780] ;  /* 0x0017800001507983 */ /* 0x000f220000300a00 */
[----:B------:R-:W-:-:S04]  /*d380*/  @!P3 LOP3.LUT R90, R91, R90, RZ, 0x3c, !PT ;  /* 0x0000005a5b5ab212 */ /* 0x000fc800078e3cff */
[----:B------:R-:W-:Y:S01]  /*d390*/  @!P3 LOP3.LUT R91, R91, R90, RZ, 0x3c, !PT ;  /* 0x0000005a5b5bb212 */ /* 0x000fe200078e3cff */
[----:B--2---:R0:W-:Y:S04]  /*d3a0*/  STL [R1+0x518], R86 ;  /* 0x0005185601007387 */ /* 0x0041e80000100800 */
[----:B------:R-:W2:Y:S04]  /*d3b0*/  LDL R87, [R1+0xb80] ;  /* 0x000b800001577983 */ /* 0x000ea80000100800 */
[----:B0-----:R-:W2:Y:S01]  /*d3c0*/  LDL R86, [R1+0xb7c] ;  /* 0x000b7c0001567983 */ /* 0x001ea20000100800 */
[----:B---3--:R-:W-:-:S05]  /*d3d0*/  @!P1 IMAD.MOV.U32 R88, RZ, RZ, R13 ;  /* 0x000000ffff589224 */ /* 0x008fca00078e000d */
[----:B------:R-:W3:Y:S01]  /*d3e0*/  @!P1 LDG.E.U8 R12, desc[UR18][R88.64] ;  /* 0x00000012580c9981 */ /* 0x000ee2000c1e1100 */
[----:B------:R-:W-:-:S06]  /*d3f0*/  PRMT R83, RZ, 0x7610, R83 ;  /* 0x00007610ff537816 */ /* 0x000fcc0000000053 */
[----:B------:R0:W2:Y:S04]  /*d400*/  @!P3 LDG.E.U8 R83, desc[UR18][R90.64] ;  /* 0x000000125a53b981 */ /* 0x0000a8000c1e1100 */
[----:B------:R-:W0:Y:S04]  /*d410*/  LDL R90, [R1+0xbbc] ;  /* 0x000bbc00015a7983 */ /* 0x000e280000100800 */
[----:B------:R-:W0:Y:S04]  /*d420*/  LDL R91, [R1+0xbc0] ;  /* 0x000bc000015b7983 */ /* 0x000e280000100800 */
[----:B------:R-:W2:Y:S01]  /*d430*/  LDL.LU R88, [R1+0x1778] ;  /* 0x0017780001587983 */ /* 0x000ea20000300800 */
[----:B------:R-:W-:-:S05]  /*d440*/  VIADD R37, R34, 0xffffffdd ;  /* 0xffffffdd22257836 */ /* 0x000fca0000000000 */
[----:B------:R-:W-:Y:S01]  /*d450*/  ISETP.GE.U32.AND P4, PT, R37, 0x7fffff5e, PT ;  /* 0x7fffff5e2500780c */ /* 0x000fe20003f86070 */
[----:B------:R-:W-:-:S05]  /*d460*/  VIADD R37, R34, 0xffffffd5 ;  /* 0xffffffd522257836 */ /* 0x000fca0000000000 */
[----:B------:R-:W-:-:S07]  /*d470*/  ISETP.GE.U32.AND P6, PT, R37, 0x7fffff56, PT ;  /* 0x7fffff562500780c */ /* 0x000fce0003fc6070 */
[----:B----4-:R-:W-:-:S04]  /*d480*/  @!P4 LOP3.LUT R11, R11, R10, RZ, 0x3c, !PT ;  /* 0x0000000a0b0bc212 */ /* 0x010fc800078e3cff */
[C---:B------:R-:W-:Y:S02]  /*d490*/  @!P4 LOP3.LUT R10, R11.reuse, R10, RZ, 0x3c, !PT ;  /* 0x0000000a0b0ac212 */ /* 0x040fe400078e3cff */
[----:B------:R-:W-:Y:S02]  /*d4a0*/  PRMT R81, RZ, 0x7610, R81 ;  /* 0x00007610ff517816 */ /* 0x000fe40000000051 */
[----:B------:R-:W-:Y:S02]  /*d4b0*/  @!P4 LOP3.LUT R11, R11, R10, RZ, 0x3c, !PT ;  /* 0x0000000a0b0bc212 */ /* 0x000fe400078e3cff */
[----:B------:R-:W-:-:S03]  /*d4c0*/  @!P6 LOP3.LUT R15, R15, R14, RZ, 0x3c, !PT ;  /* 0x0000000e0f0fe212 */ /* 0x000fc600078e3cff */
[----:B------:R-:W4:Y:S01]  /*d4d0*/  @!P4 LDG.E.U8 R81, desc[UR18][R10.64] ;  /* 0x000000120a51c981 */ /* 0x000f22000c1e1100 */
[----:B------:R-:W-:-:S04]  /*d4e0*/  @!P6 LOP3.LUT R14, R15, R14, RZ, 0x3c, !PT ;  /* 0x0000000e0f0ee212 */ /* 0x000fc800078e3cff */
[----:B------:R-:W-:Y:S01]  /*d4f0*/  @!P6 LOP3.LUT R15, R15, R14, RZ, 0x3c, !PT ;  /* 0x0000000e0f0fe212 */ /* 0x000fe200078e3cff */
[----:B---3--:R1:W-:Y:S04]  /*d500*/  STL [R1+0x508], R12 ;  /* 0x0005080c01007387 */ /* 0x0083e80000100800 */
[----:B------:R-:W3:Y:S04]  /*d510*/  LDL R13, [R1+0xc00] ;  /* 0x000c0000010d7983 */ /* 0x000ee80000100800 */
[----:B-1----:R-:W3:Y:S04]  /*d520*/  LDL R12, [R1+0xbfc] ;  /* 0x000bfc00010c7983 */ /* 0x002ee80000100800 */
[----:B------:R-:W3:Y:S01]  /*d530*/  LDL.LU.64 R10, [R1+0x1770] ;  /* 0x00177000010a7983 */ /* 0x000ee20000300a00 */
[----:B--2---:R-:W-:-:S06]  /*d540*/  PRMT R88, RZ, 0x7610, R88 ;  /* 0x00007610ff587816 */ /* 0x004fcc0000000058 */
[----:B------:R-:W2:Y:S01]  /*d550*/  @!P6 LDG.E.U8 R88, desc[UR18][R14.64] ;  /* 0x000000120e58e981 */ /* 0x000ea2000c1e1100 */
[----:B------:R-:W-:-:S05]  /*d560*/  VIADD R37, R34, 0xffffffcd ;  /* 0xffffffcd22257836 */ /* 0x000fca0000000000 */
[----:B------:R-:W-:Y:S01]  /*d570*/  ISETP.GE.U32.AND P5, PT, R37, 0x7fffff4e, PT ;  /* 0x7fffff4e2500780c */ /* 0x000fe20003fa6070 */
[----:B------:R-:W-:-:S05]  /*d580*/  VIADD R37, R34, 0xffffffc5 ;  /* 0xffffffc522257836 */ /* 0x000fca0000000000 */
[----:B------:R-:W-:Y:S01]  /*d590*/  ISETP.GE.U32.AND P0, PT, R37, 0x7fffff46, PT ;  /* 0x7fffff462500780c */ /* 0x000fe20003f06070 */
[----:B------:R-:W-:-:S05]  /*d5a0*/  VIADD R37, R34, 0xffffffbd ;  /* 0xffffffbd22257836 */ /* 0x000fca0000000000 */
[----:B------:R-:W-:Y:S02]  /*d5b0*/  ISETP.GE.U32.AND P3, PT, R37, 0x7fffff3e, PT ;  /* 0x7fffff3e2500780c */ /* 0x000fe40003f66070 */
[----:B------:R-:W-:-:S04]  /*d5c0*/  @!P5 LOP3.LUT R87, R87, R86, RZ, 0x3c, !PT ;  /* 0x000000565757d212 */ /* 0x000fc800078e3cff */
[----:B------:R-:W-:Y:S02]  /*d5d0*/  @!P5 LOP3.LUT R86, R87, R86, RZ, 0x3c, !PT ;  /* 0x000000565756d212 */ /* 0x000fe400078e3cff */
[----:B0-----:R-:W-:Y:S02]  /*d5e0*/  @!P0 LOP3.LUT R91, R91, R90, RZ, 0x3c, !PT ;  /* 0x0000005a5b5b8212 */ /* 0x001fe400078e3cff */
[----:B------:R-:W-:Y:S02]  /*d5f0*/  PRMT R82, RZ, 0x7610, R82 ;  /* 0x00007610ff527816 */ /* 0x000fe40000000052 */
[----:B------:R-:W-:Y:S02]  /*d600*/  @!P5 LOP3.LUT R87, R87, R86, RZ, 0x3c, !PT ;  /* 0x000000565757d212 */ /* 0x000fe400078e3cff */
[C---:B------:R-:W-:Y:S02]  /*d610*/  @!P0 LOP3.LUT R90, R91.reuse, R90, RZ, 0x3c, !PT ;  /* 0x0000005a5b5a8212 */ /* 0x040fe400078e3cff */
[----:B------:R-:W-:Y:S01]  /*d620*/  PRMT R80, RZ, 0x7610, R80 ;  /* 0x00007610ff507816 */ /* 0x000fe20000000050 */
[----:B----4-:R0:W-:Y:S01]  /*d630*/  STL [R1+0x500], R81 ;  /* 0x0005005101007387 */ /* 0x0101e20000100800 */
[----:B------:R-:W-:-:S03]  /*d640*/  @!P0 LOP3.LUT R91, R91, R90, RZ, 0x3c, !PT ;  /* 0x0000005a5b5b8212 */ /* 0x000fc600078e3cff */
[----:B------:R-:W4:Y:S04]  /*d650*/  @!P5 LDG.E.U8 R82, desc[UR18][R86.64] ;  /* 0x000000125652d981 */ /* 0x000f28000c1e1100 */
[----:B------:R-:W4:Y:S04]  /*d660*/  @!P0 LDG.E.U8 R80, desc[UR18][R90.64] ;  /* 0x000000125a508981 */ /* 0x000f28000c1e1100 */
[----:B0-----:R-:W4:Y:S04]  /*d670*/  LDL R81, [R1+0xc3c] ;  /* 0x000c3c0001517983 */ /* 0x001f280000100800 */
[----:B------:R0:W-:Y:S04]  /*d680*/  STL [R1+0x510], R83 ;  /* 0x0005105301007387 */ /* 0x0001e80000100800 */
[----:B0-----:R-:W4:Y:S04]  /*d690*/  LDL R83, [R1+0xc40] ;  /* 0x000c400001537983 */ /* 0x001f280000100800 */
[----:B------:R-:W4:Y:S01]  /*d6a0*/  LDL.LU.64 R14, [R1+0x1768] ;  /* 0x00176800010e7983 */ /* 0x000f220000300a00 */
[----:B---3--:R-:W-:-:S04]  /*d6b0*/  @!P3 LOP3.LUT R13, R13, R12, RZ, 0x3c, !PT ;  /* 0x0000000c0d0db212 */ /* 0x008fc800078e3cff */
[C---:B------:R-:W-:Y:S02]  /*d6c0*/  @!P3 LOP3.LUT R12, R13.reuse, R12, RZ, 0x3c, !PT ;  /* 0x0000000c0d0cb212 */ /* 0x040fe400078e3cff */
[----:B------:R-:W-:Y:S02]  /*d6d0*/  PRMT R11, RZ, 0x7610, R11 ;  /* 0x00007610ff0b7816 */ /* 0x000fe4000000000b */
[----:B------:R-:W-:-:S05]  /*d6e0*/  @!P3 LOP3.LUT R13, R13, R12, RZ, 0x3c, !PT ;  /* 0x0000000c0d0db212 */ /* 0x000fca00078e3cff */
[----:B------:R-:W3:Y:S04]  /*d6f0*/  @!P3 LDG.E.U8 R11, desc[UR18][R12.64] ;  /* 0x000000120c0bb981 */ /* 0x000ee8000c1e1100 */
[----:B--2---:R0:W-:Y:S04]  /*d700*/  STL [R1+0x4fc], R88 ;  /* 0x0004fc5801007387 */ /* 0x0041e80000100800 */
[----:B------:R-:W2:Y:S04]  /*d710*/  LDL R89, [R1+0xc80] ;  /* 0x000c800001597983 */ /* 0x000ea80000100800 */
[----:B------:R-:W2:Y:S04]  /*d720*/  LDL R86, [R1+0xcbc] ;  /* 0x000cbc0001567983 */ /* 0x000ea80000100800 */
[----:B0-----:R-:W2:Y:S04]  /*d730*/  LDL R88, [R1+0xc7c] ;  /* 0x000c7c0001587983 */ /* 0x001ea80000100800 */
[----:B------:R-:W2:Y:S04]  /*d740*/  LDL R87, [R1+0xcc0] ;  /* 0x000cc00001577983 */ /* 0x000ea80000100800 */
[----:B------:R-:W2:Y:S04]  /*d750*/  LDL R90, [R1+0xcfc] ;  /* 0x000cfc00015a7983 */ /* 0x000ea80000100800 */
[----:B------:R-:W2:Y:S04]  /*d760*/  LDL R91, [R1+0xd00] ;  /* 0x000d0000015b7983 */ /* 0x000ea80000100800 */
[----:B------:R-:W2:Y:S01]  /*d770*/  LDL.LU.64 R12, [R1+0x1760] ;  /* 0x00176000010c7983 */ /* 0x000ea20000300a00 */
[----:B------:R-:W-:-:S05]  /*d780*/  VIADD R37, R34, 0xffffffb5 ;  /* 0xffffffb522257836 */ /* 0x000fca0000000000 */
[----:B------:R-:W-:Y:S01]  /*d790*/  ISETP.GE.U32.AND P1, PT, R37, 0x7fffff36, PT ;  /* 0x7fffff362500780c */ /* 0x000fe20003f26070 */
[----:B------:R-:W-:Y:S01]  /*d7a0*/  VIADD R37, R34, 0xffffffad ;  /* 0xffffffad22257836 */ /* 0x000fe20000000000 */
[----:B----4-:R0:W-:Y:S04]  /*d7b0*/  STL [R1+0x4f8], R82 ;  /* 0x0004f85201007387 */ /* 0x0101e80000100800 */
[----:B------:R-:W-:Y:S01]  /*d7c0*/  ISETP.GE.U32.AND P4, PT, R37, 0x7fffff2e, PT ;  /* 0x7fffff2e2500780c */ /* 0x000fe20003f86070 */
[----:B0-----:R-:W4:Y:S01]  /*d7d0*/  LDL R82, [R1+0xd34] ;  /* 0x000d340001527983 */ /* 0x001f220000100800 */
[----:B------:R-:W-:-:S03]  /*d7e0*/  PRMT R15, RZ, 0x7610, R15 ;  /* 0x00007610ff0f7816 */ /* 0x000fc6000000000f */
[----:B---3--:R0:W-:Y:S04]  /*d7f0*/  STL [R1+0x4e0], R11 ;  /* 0x0004e00b01007387 */ /* 0x0081e80000100800 */
[----:B0-----:R-:W3:Y:S04]  /*d800*/  LDL R11, [R1+0xd38] ;  /* 0x000d3800010b7983 */ /* 0x001ee80000100800 */
[----:B------:R0:W-:Y:S02]  /*d810*/  STL [R1+0x4f4], R80 ;  /* 0x0004f45001007387 */ /* 0x0001e40000100800 */
[----:B0-----:R-:W-:Y:S01]  /*d820*/  @!P1 IMAD.MOV.U32 R80, RZ, RZ, R83 ;  /* 0x000000ffff509224 */ /* 0x001fe200078e0053 */
[----:B--2---:R-:W-:-:S04]  /*d830*/  @!P4 LOP3.LUT R89, R89, R88, RZ, 0x3c, !PT ;  /* 0x000000585959c212 */ /* 0x004fc800078e3cff */
[----:B------:R-:W2:Y:S01]  /*d840*/  @!P1 LDG.E.U8 R15, desc[UR18][R80.64] ;  /* 0x00000012500f9981 */ /* 0x000ea2000c1e1100 */
[----:B------:R-:W-:-:S03]  /*d850*/  @!P4 LOP3.LUT R88, R89, R88, RZ, 0x3c, !PT ;  /* 0x000000585958c212 */ /* 0x000fc600078e3cff */
[----:B------:R-:W3:Y:S01]  /*d860*/  LDL.LU.64 R80, [R1+0x1758] ;  /* 0x0017580001507983 */ /* 0x000ee20000300a00 */
[----:B------:R-:W-:Y:S02]  /*d870*/  PRMT R13, RZ, 0x7610, R13 ;  /* 0x00007610ff0d7816 */ /* 0x000fe4000000000d */
[----:B------:R-:W-:Y:S01]  /*d880*/  @!P4 LOP3.LUT R89, R89, R88, RZ, 0x3c, !PT ;  /* 0x000000585959c212 */ /* 0x000fe200078e3cff */
[C---:B------:R-:W-:Y:S01]  /*d890*/  VIADD R37, R34.reuse, 0xffffffa5 ;  /* 0xffffffa522257836 */ /* 0x040fe20000000000 */
[----:B------:R-:W4:Y:S04]  /*d8a0*/  LDL R83, [R1+0xd6c] ;  /* 0x000d6c0001537983 */ /* 0x000f280000100800 */
[----:B------:R-:W4:Y:S01]  /*d8b0*/  @!P4 LDG.E.U8 R13, desc[UR18][R88.64] ;  /* 0x00000012580dc981 */ /* 0x000f22000c1e1100 */
[----:B------:R-:W-:Y:S01]  /*d8c0*/  ISETP.GE.U32.AND P6, PT, R37, 0x7fffff26, PT ;  /* 0x7fffff262500780c */ /* 0x000fe20003fc6070 */
[----:B------:R-:W-:-:S05]  /*d8d0*/  VIADD R37, R34, 0xffffff9d ;  /* 0xffffff9d22257836 */ /* 0x000fca0000000000 */
[----:B------:R-:W-:-:S07]  /*d8e0*/  ISETP.GE.U32.AND P5, PT, R37, 0x7fffff1e, PT ;  /* 0x7fffff1e2500780c */ /* 0x000fce0003fa6070 */
[----:B------:R-:W-:-:S06]  /*d8f0*/  @!P6 LOP3.LUT R87, R87, R86, RZ, 0x3c, !PT ;  /* 0x000000565757e212 */ /* 0x000fcc00078e3cff */
[----:B------:R-:W-:Y:S02]  /*d900*/  @!P5 LOP3.LUT R91, R91, R90, RZ, 0x3c, !PT ;  /* 0x0000005a5b5bd212 */ /* 0x000fe400078e3cff */
[----:B------:R-:W-:Y:S02]  /*d910*/  @!P6 LOP3.LUT R86, R87, R86, RZ, 0x3c, !PT ;  /* 0x000000565756e212 */ /* 0x000fe400078e3cff */
[----:B------:R-:W-:Y:S02]  /*d920*/  @!P5 LOP3.LUT R90, R91, R90, RZ, 0x3c, !PT ;  /* 0x0000005a5b5ad212 */ /* 0x000fe400078e3cff */
[----:B------:R-:W-:Y:S02]  /*d930*/  @!P6 LOP3.LUT R87, R87, R86, RZ, 0x3c, !PT ;  /* 0x000000565757e212 */ /* 0x000fe400078e3cff */
[----:B------:R-:W-:Y:S01]  /*d940*/  @!P5 LOP3.LUT R91, R91, R90, RZ, 0x3c, !PT ;  /* 0x0000005a5b5bd212 */ /* 0x000fe200078e3cff */
[----:B--2---:R0:W-:Y:S01]  /*d950*/  STL [R1+0x4dc], R15 ;  /* 0x0004dc0f01007387 */ /* 0x0041e20000100800 */
[----:B---3--:R-:W-:-:S03]  /*d960*/  PRMT R80, RZ, 0x7610, R80 ;  /* 0x00007610ff507816 */ /* 0x008fc60000000050 */
[----:B0-----:R-:W2:Y:S01]  /*d970*/  LDL R15, [R1+0xd70] ;  /* 0x000d7000010f7983 */ /* 0x001ea20000100800 */
[----:B------:R-:W-:-:S03]  /*d980*/  PRMT R81, RZ, 0x7610, R81 ;  /* 0x00007610ff517816 */ /* 0x000fc60000000051 */
[----:B------:R-:W3:Y:S04]  /*d990*/  LDL.LU R88, [R1+0x1750] ;  /* 0x0017500001587983 */ /* 0x000ee80000300800 */
[----:B------:R-:W2:Y:S04]  /*d9a0*/  @!P5 LDG.E.U8 R80, desc[UR18][R90.64] ;  /* 0x000000125a50d981 */ /* 0x000ea8000c1e1100 */
[----:B------:R-:W3:Y:S04]  /*d9b0*/  @!P6 LDG.E.U8 R81, desc[UR18][R86.64] ;  /* 0x000000125651e981 */ /* 0x000ee8000c1e1100 */
[----:B------:R-:W3:Y:S04]  /*d9c0*/  LDL R89, [R1+0xda4] ;  /* 0x000da40001597983 */ /* 0x000ee80000100800 */
[----:B----4-:R0:W-:Y:S01]  /*d9d0*/  STL [R1+0x4d8], R13 ;  /* 0x0004d80d01007387 */ /* 0x0101e20000100800 */
[----:B------:R-:W-:-:S03]  /*d9e0*/  VIADD R37, R34, 0xffffff95 ;  /* 0xffffff9522257836 */ /* 0x000fc60000000000 */
[----:B------:R-:W4:Y:S01]  /*d9f0*/  LDL R86, [R1+0x1e4] ;  /* 0x0001e40001567983 */ /* 0x000f220000100800 */
[----:B------:R-:W-:-:S03]  /*da00*/  PRMT R14, RZ, 0x7610, R14 ;  /* 0x00007610ff0e7816 */ /* 0x000fc6000000000e */
[----:B------:R-:W4:Y:S04]  /*da10*/  LDL R87, [R1+0x1e8] ;  /* 0x0001e80001577983 */ /* 0x000f280000100800 */
[----:B0-----:R-:W4:Y:S01]  /*da20*/  LDL R13, [R1+0xda8] ;  /* 0x000da800010d7983 */ /* 0x001f220000100800 */
[----:B------:R-:W-:Y:S01]  /*da30*/  ISETP.GE.U32.AND P0, PT, R37, 0x7fffff16, PT ;  /* 0x7fffff162500780c */ /* 0x000fe20003f06070 */
[C---:B------:R-:W-:Y:S02]  /*da40*/  VIADD R37, R34.reuse, 0xffffff8d ;  /* 0xffffff8d22257836 */ /* 0x040fe40000000000 */
[----:B------:R-:W4:Y:S03]  /*da50*/  LDL R90, [R1+0x224] ;  /* 0x00022400015a7983 */ /* 0x000f260000100800 */
[----:B------:R-:W-:Y:S01]  /*da60*/  ISETP.GE.U32.AND P3, PT, R37, 0x7fffff0e, PT ;  /* 0x7fffff0e2500780c */ /* 0x000fe20003f66070 */
[----:B------:R-:W-:Y:S01]  /*da70*/  VIADD R37, R34, 0xffffff85 ;  /* 0xffffff8522257836 */ /* 0x000fe20000000000 */
[----:B------:R-:W4:Y:S04]  /*da80*/  LDL R91, [R1+0x228] ;  /* 0x00022800015b7983 */ /* 0x000f280000100800 */
[----:B------:R-:W-:-:S02]  /*da90*/  ISETP.GE.U32.AND P1, PT, R37, 0x7fffff06, PT ;  /* 0x7fffff062500780c */ /* 0x000fc40003f26070 */
[----:B------:R-:W-:Y:S02]  /*daa0*/  PRMT R10, RZ, 0x7610, R10 ;  /* 0x00007610ff0a7816 */ /* 0x000fe4000000000a */
[----:B------:R-:W-:Y:S01]  /*dab0*/  PRMT R12, RZ, 0x7610, R12 ;  /* 0x00007610ff0c7816 */ /* 0x000fe2000000000c */
[----:B--2---:R0:W-:Y:S04]  /*dac0*/  STL [R1+0x4d4], R80 ;  /* 0x0004d45001007387 */ /* 0x0041e80000100800 */
[----:B---3--:R1:W-:Y:S01]  /*dad0*/  STL [R1+0x4d0], R81 ;  /* 0x0004d05101007387 */ /* 0x0083e20000100800 */
[----:B0-----:R-:W-:Y:S02]  /*dae0*/  @!P0 IMAD.MOV.U32 R80, RZ, RZ, R11 ;  /* 0x000000ffff508224 */ /* 0x001fe400078e000b */
[----:B-1----:R-:W-:-:S02]  /*daf0*/  @!P0 IMAD.MOV.U32 R81, RZ, RZ, R82 ;  /* 0x000000ffff518224 */ /* 0x002fc400078e0052 */
[----:B------:R-:W-:-:S03]  /*db00*/  @!P3 IMAD.MOV.U32 R82, RZ, RZ, R15 ;  /* 0x000000ffff52b224 */ /* 0x000fc600078e000f */
[----:B------:R-:W2:Y:S04]  /*db10*/  @!P0 LDG.E.U8 R10, desc[UR18][R80.64] ;  /* 0x00000012500a8981 */ /* 0x000ea8000c1e1100 */
[----:B------:R4:W3:Y:S01]  /*db20*/  @!P3 LDG.E.U8 R14, desc[UR18][R82.64] ;  /* 0x00000012520eb981 */ /* 0x0008e2000c1e1100 */
[----:B------:R-:W-:Y:S01]  /*db30*/  VIADD R37, R34, 0xfffffffc ;  /* 0xfffffffc22257836 */ /* 0x000fe20000000000 */
[----:B------:R-:W-:Y:S02]  /*db40*/  PRMT R88, RZ, 0x7610, R88 ;  /* 0x00007610ff587816 */ /* 0x000fe40000000058 */
[----:B------:R-:W3:Y:S01]  /*db50*/  LDL.LU.64 R80, [R1+0x1748] ;  /* 0x0017480001507983 */ /* 0x000ee20000300a00 */
[----:B----4-:R-:W-:Y:S02]  /*db60*/  @!P1 IMAD.MOV.U32 R82, RZ, RZ, R13 ;  /* 0x000000ffff529224 */ /* 0x010fe400078e000d */
[----:B------:R-:W-:-:S05]  /*db70*/  @!P1 IMAD.MOV.U32 R83, RZ, RZ, R89 ;  /* 0x000000ffff539224 */ /* 0x000fca00078e0059 */
[----:B------:R-:W4:Y:S01]  /*db80*/  @!P1 LDG.E.U8 R12, desc[UR18][R82.64] ;  /* 0x00000012520c9981 */ /* 0x000f22000c1e1100 */
[----:B------:R-:W-:-:S13]  /*db90*/  ISETP.GE.U32.AND P4, PT, R37, 0x7fffff7d, PT ;  /* 0x7fffff7d2500780c */ /* 0x000fda0003f86070 */
[----:B------:R-:W-:-:S04]  /*dba0*/  @!P4 LOP3.LUT R87, R87, R86, RZ, 0x3c, !PT ;  /* 0x000000565757c212 */ /* 0x000fc800078e3cff */
[----:B------:R-:W-:-:S04]  /*dbb0*/  @!P4 LOP3.LUT R86, R87, R86, RZ, 0x3c, !PT ;  /* 0x000000565756c212 */ /* 0x000fc800078e3cff */
[----:B------:R-:W-:-:S05]  /*dbc0*/  @!P4 LOP3.LUT R87, R87, R86, RZ, 0x3c, !PT ;  /* 0x000000565757c212 */ /* 0x000fca00078e3cff */
[----:B------:R-:W4:Y:S04]  /*dbd0*/  @!P4 LDG.E.U8 R88, desc[UR18][R86.64] ;  /* 0x000000125658c981 */ /* 0x000f28000c1e1100 */
[----:B--2---:R0:W-:Y:S04]  /*dbe0*/  STL [R1+0x4cc], R10 ;  /* 0x0004cc0a01007387 */ /* 0x0041e80000100800 */
[----:B------:R-:W2:Y:S04]  /*dbf0*/  LDL R11, [R1+0xa88] ;  /* 0x000a8800010b7983 */ /* 0x000ea80000100800 */
[----:B0-----:R-:W2:Y:S04]  /*dc00*/  LDL R10, [R1+0xa84] ;  /* 0x000a8400010a7983 */ /* 0x001ea80000100800 */
[----:B---3--:R0:W-:Y:S04]  /*dc10*/  STL [R1+0x4c8], R14 ;  /* 0x0004c80e01007387 */ /* 0x0081e80000100800 */
[----:B------:R-:W3:Y:S04]  /*dc20*/  LDL R15, [R1+0xac8] ;  /* 0x000ac800010f7983 */ /* 0x000ee80000100800 */
[----:B0-----:R-:W3:Y:S04]  /*dc30*/  LDL R14, [R1+0xac4] ;  /* 0x000ac400010e7983 */ /* 0x001ee80000100800 */
[----:B------:R-:W3:Y:S04]  /*dc40*/  LDL.LU.64 R82, [R1+0x1740] ;  /* 0x0017400001527983 */ /* 0x000ee80000300a00 */
[----:B----4-:R0:W-:Y:S04]  /*dc50*/  STL [R1+0x4c0], R12 ;  /* 0x0004c00c01007387 */ /* 0x0101e80000100800 */
[----:B------:R-:W4:Y:S04]  /*dc60*/  LDL R13, [R1+0xb08] ;  /* 0x000b0800010d7983 */ /* 0x000f280000100800 */
[----:B0-----:R-:W4:Y:S04]  /*dc70*/  LDL R12, [R1+0xb04] ;  /* 0x000b0400010c7983 */ /* 0x001f280000100800 */
[----:B------:R-:W3:Y:S01]  /*dc80*/  LDL.LU.64 R86, [R1+0x1738] ;  /* 0x0017380001567983 */ /* 0x000ee20000300a00 */
[----:B------:R-:W-:-:S05]  /*dc90*/  VIADD R37, R34, 0xfffffff4 ;  /* 0xfffffff422257836 */ /* 0x000fca0000000000 */
[----:B------:R-:W-:Y:S01]  /*dca0*/  ISETP.GE.U32.AND P6, PT, R37, 0x7fffff75, PT ;  /* 0x7fffff752500780c */ /* 0x000fe20003fc6070 */
[----:B------:R-:W-:-:S05]  /*dcb0*/  VIADD R37, R34, 0xffffffec ;  /* 0xffffffec22257836 */ /* 0x000fca0000000000 */
[----:B------:R-:W-:-:S07]  /*dcc0*/  ISETP.GE.U32.AND P5, PT, R37, 0x7fffff6d, PT ;  /* 0x7fffff6d2500780c */ /* 0x000fce0003fa6070 */
[----:B------:R-:W-:-:S04]  /*dcd0*/  @!P6 LOP3.LUT R91, R91, R90, RZ, 0x3c, !PT ;  /* 0x0000005a5b5be212 */ /* 0x000fc800078e3cff */
[----:B------:R-:W-:-:S04]  /*dce0*/  @!P6 LOP3.LUT R90, R91, R90, RZ, 0x3c, !PT ;  /* 0x0000005a5b5ae212 */ /* 0x000fc800078e3cff */
[----:B------:R-:W-:Y:S01]  /*dcf0*/  @!P6 LOP3.LUT R91, R91, R90, RZ, 0x3c, !PT ;  /* 0x0000005a5b5be212 */ /* 0x000fe200078e3cff */
[----:B------:R0:W-:Y:S04]  /*dd00*/  STL [R1+0x4c4], R88 ;  /* 0x0004c45801007387 */ /* 0x0001e80000100800 */
[----:B------:R-:W4:Y:S04]  /*dd10*/  LDL R89, [R1+0xb48] ;  /* 0x000b480001597983 */ /* 0x000f280000100800 */
[----:B0-----:R-:W4:Y:S01]  /*dd20*/  LDL R88, [R1+0xb44] ;  /* 0x000b440001587983 */ /* 0x001f220000100800 */
[----:B--2---:R-:W-:-:S04]  /*dd30*/  @!P5 LOP3.LUT R11, R11, R10, RZ, 0x3c, !PT ;  /* 0x0000000a0b0bd212 */ /* 0x004fc800078e3cff */
[----:B------:R-:W-:-:S04]  /*dd40*/  @!P5 LOP3.LUT R10, R11, R10, RZ, 0x3c, !PT ;  /* 0x0000000a0b0ad212 */ /* 0x000fc800078e3cff */
[----:B------:R-:W-:Y:S02]  /*dd50*/  @!P5 LOP3.LUT R11, R11, R10, RZ, 0x3c, !PT ;  /* 0x0000000a0b0bd212 */ /* 0x000fe400078e3cff */
[----:B---3--:R-:W-:Y:S02]  /*dd60*/  PRMT R87, RZ, 0x7610, R87 ;  /* 0x00007610ff577816 */ /* 0x008fe40000000057 */
[----:B------:R-:W-:-:S04]  /*dd70*/  PRMT R86, RZ, 0x7610, R86 ;  /* 0x00007610ff567816 */ /* 0x000fc80000000056 */
[----:B------:R-:W2:Y:S04]  /*dd80*/  @!P6 LDG.E.U8 R87, desc[UR18][R90.64] ;  /* 0x000000125a57e981 */ /* 0x000ea8000c1e1100 */
[----:B------:R0:W3:Y:S04]  /*dd90*/  @!P5 LDG.E.U8 R86, desc[UR18][R10.64] ;  /* 0x000000120a56d981 */ /* 0x0000e8000c1e1100 */
[----:B------:R-:W2:Y:S04]  /*dda0*/  LDL R90, [R1+0xb84] ;  /* 0x000b8400015a7983 */ /* 0x000ea80000100800 */
[----:B------:R-:W2:Y:S04]  /*ddb0*/  LDL R91, [R1+0xb88] ;  /* 0x000b8800015b7983 */ /* 0x000ea80000100800 */
[----:B------:R-:W0:Y:S01]  /*ddc0*/  LDL.LU.64 R10, [R1+0x1730] ;  /* 0x00173000010a7983 */ /* 0x000e220000300a00 */
[----:B------:R-:W-:-:S05]  /*ddd0*/  VIADD R37, R34, 0xffffffe4 ;  /* 0xffffffe422257836 */ /* 0x000fca0000000000 */
[----:B------:R-:W-:Y:S01]  /*dde0*/  ISETP.GE.U32.AND P0, PT, R37, 0x7fffff65, PT ;  /* 0x7fffff652500780c */ /* 0x000fe20003f06070 */
[----:B------:R-:W-:-:S05]  /*ddf0*/  VIADD R37, R34, 0xffffffdc ;  /* 0xffffffdc22257836 */ /* 0x000fca0000000000 */
[----:B------:R-:W-:-:S07]  /*de00*/  ISETP.GE.U32.AND P3, PT, R37, 0x7fffff5d, PT ;  /* 0x7fffff5d2500780c */ /* 0x000fce0003f66070 */
[----:B------:R-:W-:-:S06]  /*de10*/  @!P0 LOP3.LUT R15, R15, R14, RZ, 0x3c, !PT ;  /* 0x0000000e0f0f8212 */ /* 0x000fcc00078e3cff */
[----:B----4-:R-:W-:Y:S02]  /*de20*/  @!P3 LOP3.LUT R13, R13, R12, RZ, 0x3c, !PT ;  /* 0x0000000c0d0db212 */ /* 0x010fe400078e3cff */
[----:B------:R-:W-:Y:S02]  /*de30*/  @!P0 LOP3.LUT R14, R15, R14, RZ, 0x3c, !PT ;  /* 0x0000000e0f0e8212 */ /* 0x000fe400078e3cff */
[----:B------:R-:W-:Y:S02]  /*de40*/  @!P3 LOP3.LUT R12, R13, R12, RZ, 0x3c, !PT ;  /* 0x0000000c0d0cb212 */ /* 0x000fe400078e3cff */
[----:B------:R-:W-:Y:S02]  /*de50*/  @!P0 LOP3.LUT R15, R15, R14, RZ, 0x3c, !PT ;  /* 0x0000000e0f0f8212 */ /* 0x000fe400078e3cff */
[----:B------:R-:W-:Y:S02]  /*de60*/  @!P3 LOP3.LUT R13, R13, R12, RZ, 0x3c, !PT ;  /* 0x0000000c0d0db212 */ /* 0x000fe400078e3cff */
[----:B0-----:R-:W-:-:S02]  /*de70*/  PRMT R10, RZ, 0x7610, R10 ;  /* 0x00007610ff0a7816 */ /* 0x001fc4000000000a */
[----:B------:R-:W-:-:S04]  /*de80*/  PRMT R11, RZ, 0x7610, R11 ;  /* 0x00007610ff0b7816 */ /* 0x000fc8000000000b */
[----:B------:R-:W4:Y:S04]  /*de90*/  @!P3 LDG.E.U8 R10, desc[UR18][R12.64] ;  /* 0x000000120c0ab981 */ /* 0x000f28000c1e1100 */
[----:B------:R-:W4:Y:S04]  /*dea0*/  @!P0 LDG.E.U8 R11, desc[UR18][R14.64] ;  /* 0x000000120e0b8981 */ /* 0x000f28000c1e1100 */
[----:B---3--:R0:W-:Y:S04]  /*deb0*/  STL [R1+0x4b8], R86 ;  /* 0x0004b85601007387 */ /* 0x0081e80000100800 */
[----:B0-----:R-:W3:Y:S04]  /*dec0*/  LDL R86, [R1+0xbc4] ;  /* 0x000bc40001567983 */ /* 0x001ee80000100800 */
[----:B--2---:R0:W-:Y:S04]  /*ded0*/  STL [R1+0x4bc], R87 ;  /* 0x0004bc5701007387 */ /* 0x0041e80000100800 */
[----:B------:R-:W2:Y:S04]  /*dee0*/  LDL R14, [R1+0xc04] ;  /* 0x000c0400010e7983 */ /* 0x000ea80000100800 */
[----:B------:R-:W2:Y:S04]  /*def0*/  LDL R15, [R1+0xc08] ;  /* 0x000c0800010f7983 */ /* 0x000ea80000100800 */
[----:B0-----:R-:W3:Y:S04]  /*df00*/  LDL R87, [R1+0xbc8] ;  /* 0x000bc80001577983 */ /* 0x001ee80000100800 */
[----:B------:R-:W2:Y:S01]  /*df10*/  LDL.LU.64 R12, [R1+0x1728] ;  /* 0x00172800010c7983 */ /* 0x000ea20000300a00 */
[----:B------:R-:W-:-:S03]  /*df20*/  VIADD R37, R34, 0xffffffd4 ;  /* 0xffffffd422257836 */ /* 0x000fc60000000000 */
[----:B----4-:R0:W-:Y:S04]  /*df30*/  STL [R1+0x4a0], R10 ;  /* 0x0004a00a01007387 */ /* 0x0101e80000100800 */
[----:B0-----:R-:W4:Y:S04]  /*df40*/  LDL R10, [R1+0xc44] ;  /* 0x000c4400010a7983 */ /* 0x001f280000100800 */
[----:B------:R0:W-:Y:S04]  /*df50*/  STL [R1+0x4b4], R11 ;  /* 0x0004b40b01007387 */ /* 0x0001e80000100800 */
[----:B0-----:R-:W4:Y:S01]  /*df60*/  LDL R11, [R1+0xc48] ;  /* 0x000c4800010b7983 */ /* 0x001f220000100800 */
[----:B------:R-:W-:Y:S01]  /*df70*/  ISETP.GE.U32.AND P1, PT, R37, 0x7fffff55, PT ;  /* 0x7fffff552500780c */ /* 0x000fe20003f26070 */
[----:B------:R-:W-:-:S05]  /*df80*/  VIADD R37, R34, 0xffffffcc ;  /* 0xffffffcc22257836 */ /* 0x000fca0000000000 */
[----:B------:R-:W-:Y:S01]  /*df90*/  ISETP.GE.U32.AND P4, PT, R37, 0x7fffff4d, PT ;  /* 0x7fffff4d2500780c */ /* 0x000fe20003f86070 */
[----:B------:R-:W-:-:S05]  /*dfa0*/  VIADD R37, R34, 0xffffffc4 ;  /* 0xffffffc422257836 */ /* 0x000fca0000000000 */
[----:B------:R-:W-:Y:S01]  /*dfb0*/  ISETP.GE.U32.AND P6, PT, R37, 0x7fffff45, PT ;  /* 0x7fffff452500780c */ /* 0x000fe20003fc6070 */
[----:B------:R-:W-:-:S05]  /*dfc0*/  VIADD R37, R34, 0xffffffbc ;  /* 0xffffffbc22257836 */ /* 0x000fca0000000000 */
[----:B------:R-:W-:Y:S01]  /*dfd0*/  ISETP.GE.U32.AND P5, PT, R37, 0x7fffff3d, PT ;  /* 0x7fffff3d2500780c */ /* 0x000fe20003fa6070 */
[----:B------:R-:W-:Y:S01]  /*dfe0*/  VIADD R37, R34, 0xffffffb4 ;  /* 0xffffffb422257836 */ /* 0x000fe20000000000 */
[----:B------:R-:W-:Y:S02]  /*dff0*/  @!P4 LOP3.LUT R91, R91, R90, RZ, 0x3c, !PT ;  /* 0x0000005a5b5bc212 */ /* 0x000fe400078e3cff */
[----:B------:R-:W-:Y:S02]  /*e000*/  @!P1 LOP3.LUT R89, R89, R88, RZ, 0x3c, !PT ;  /* 0x0000005859599212 */ /* 0x000fe400078e3cff */
[----:B------:R-:W-:Y:S02]  /*e010*/  ISETP.GE.U32.AND P0, PT, R37, 0x7fffff35, PT ;  /* 0x7fffff352500780c */ /* 0x000fe40003f06070 */
[----:B------:R-:W-:Y:S02]  /*e020*/  @!P4 LOP3.LUT R90, R91, R90, RZ, 0x3c, !PT ;  /* 0x0000005a5b5ac212 */ /* 0x000fe400078e3cff */
[----:B---3--:R-:W-:-:S02]  /*e030*/  @!P6 LOP3.LUT R87, R87, R86, RZ, 0x3c, !PT ;  /* 0x000000565757e212 */ /* 0x008fc400078e3cff */
[----:B------:R-:W-:Y:S02]  /*e040*/  @!P1 LOP3.LUT R88, R89, R88, RZ, 0x3c, !PT ;  /* 0x0000005859589212 */ /* 0x000fe400078e3cff */
[----:B------:R-:W-:Y:S02]  /*e050*/  PRMT R81, RZ, 0x7610, R81 ;  /* 0x00007610ff517816 */ /* 0x000fe40000000051 */
[----:B------:R-:W-:Y:S02]  /*e060*/  @!P4 LOP3.LUT R91, R91, R90, RZ, 0x3c, !PT ;  /* 0x0000005a5b5bc212 */ /* 0x000fe400078e3cff */
[----:B--2---:R-:W-:Y:S02]  /*e070*/  @!P5 LOP3.LUT R15, R15, R14, RZ, 0x3c, !PT ;  /* 0x0000000e0f0fd212 */ /* 0x004fe400078e3cff */
[----:B------:R-:W-:Y:S01]  /*e080*/  PRMT R83, RZ, 0x7610, R83 ;  /* 0x00007610ff537816 */ /* 0x000fe20000000053 */
[----:B------:R0:W2:Y:S01]  /*e090*/  @!P4 LDG.E.U8 R81, desc[UR18][R90.64] ;  /* 0x000000125a51c981 */ /* 0x0000a2000c1e1100 */
[----:B------:R-:W-:-:S02]  /*e0a0*/  @!P6 LOP3.LUT R86, R87, R86, RZ, 0x3c, !PT ;  /* 0x000000565756e212 */ /* 0x000fc400078e3cff */
[----:B------:R-:W-:Y:S02]  /*e0b0*/  @!P1 LOP3.LUT R89, R89, R88, RZ, 0x3c, !PT ;  /* 0x0000005859599212 */ /* 0x000fe400078e3cff */
[----:B------:R-:W-:Y:S02]  /*e0c0*/  PRMT R79, RZ, 0x7610, R79 ;  /* 0x00007610ff4f7816 */ /* 0x000fe4000000004f */
[----:B------:R-:W-:Y:S01]  /*e0d0*/  @!P5 LOP3.LUT R14, R15, R14, RZ, 0x3c, !PT ;  /* 0x0000000e0f0ed212 */ /* 0x000fe200078e3cff */
[----:B------:R1:W3:Y:S01]  /*e0e0*/  @!P1 LDG.E.U8 R83, desc[UR18][R88.64] ;  /* 0x0000001258539981 */ /* 0x0002e2000c1e1100 */
[----:B------:R-:W-:Y:S02]  /*e0f0*/  @!P6 LOP3.LUT R87, R87, R86, RZ, 0x3c, !PT ;  /* 0x000000565757e212 */ /* 0x000fe400078e3cff */
[----:B------:R-:W-:Y:S01]  /*e100*/  PRMT R78, RZ, 0x7610, R78 ;  /* 0x00007610ff4e7816 */ /* 0x000fe2000000004e */
[----:B------:R-:W0:Y:S01]  /*e110*/  LDL R90, [R1+0xcc4] ;  /* 0x000cc400015a7983 */ /* 0x000e220000100800 */
[----:B------:R-:W-:-:S03]  /*e120*/  @!P5 LOP3.LUT R15, R15, R14, RZ, 0x3c, !PT ;  /* 0x0000000e0f0fd212 */ /* 0x000fc600078e3cff */
[----:B------:R-:W0:Y:S04]  /*e130*/  LDL R91, [R1+0xcc8] ;  /* 0x000cc800015b7983 */ /* 0x000e280000100800 */
[----:B------:R-:W1:Y:S04]  /*e140*/  LDL R88, [R1+0xc84] ;  /* 0x000c840001587983 */ /* 0x000e680000100800 */
[----:B------:R-:W1:Y:S01]  /*e150*/  LDL R89, [R1+0xc88] ;  /* 0x000c880001597983 */ /* 0x000e620000100800 */
[----:B------:R-:W-:-:S03]  /*e160*/  PRMT R80, RZ, 0x7610, R80 ;  /* 0x00007610ff507816 */ /* 0x000fc60000000050 */
[----:B------:R0:W2:Y:S04]  /*e170*/  @!P6 LDG.E.U8 R79, desc[UR18][R86.64] ;  /* 0x00000012564fe981 */ /* 0x0000a8000c1e1100 */
[----:B------:R-:W2:Y:S04]  /*e180*/  @!P5 LDG.E.U8 R78, desc[UR18][R14.64] ;  /* 0x000000120e4ed981 */ /* 0x000ea8000c1e1100 */
[----:B------:R-:W3:Y:S04]  /*e190*/  LDL R86, [R1+0xd04] ;  /* 0x000d040001567983 */ /* 0x000ee80000100800 */
[----:B------:R-:W3:Y:S01]  /*e1a0*/  LDL R87, [R1+0xd08] ;  /* 0x000d080001577983 */ /* 0x000ee20000100800 */
[----:B------:R-:W-:Y:S01]  /*e1b0*/  VIADD R37, R34, 0xffffffac ;  /* 0xffffffac22257836 */ /* 0x000fe20000000000 */
[----:B------:R-:W-:-:S02]  /*e1c0*/  PRMT R74, RZ, 0x7610, R74 ;  /* 0x00007610ff4a7816 */ /* 0x000fc4000000004a */
[----:B------:R-:W3:Y:S01]  /*e1d0*/  LDL.LU.64 R14, [R1+0x1720] ;  /* 0x00172000010e7983 */ /* 0x000ee20000300a00 */
[----:B----4-:R-:W-:-:S04]  /*e1e0*/  @!P0 LOP3.LUT R11, R11, R10, RZ, 0x3c, !PT ;  /* 0x0000000a0b0b8212 */ /* 0x010fc800078e3cff */
[----:B------:R-:W-:-:S04]  /*e1f0*/  @!P0 LOP3.LUT R10, R11, R10, RZ, 0x3c, !PT ;  /* 0x0000000a0b0a8212 */ /* 0x000fc800078e3cff */
[----:B------:R-:W-:-:S05]  /*e200*/  @!P0 LOP3.LUT R11, R11, R10, RZ, 0x3c, !PT ;  /* 0x0000000a0b0b8212 */ /* 0x000fca00078e3cff */
[----:B------:R-:W4:Y:S01]  /*e210*/  @!P0 LDG.E.U8 R80, desc[UR18][R10.64] ;  /* 0x000000120a508981 */ /* 0x000f22000c1e1100 */
[----:B------:R-:W-:Y:S01]  /*e220*/  ISETP.GE.U32.AND P3, PT, R37, 0x7fffff2d, PT ;  /* 0x7fffff2d2500780c */ /* 0x000fe20003f66070 */
[----:B------:R-:W-:-:S05]  /*e230*/  VIADD R37, R34, 0xffffffa4 ;  /* 0xffffffa422257836 */ /* 0x000fca0000000000 */
[----:B------:R-:W-:Y:S01]  /*e240*/  ISETP.GE.U32.AND P1, PT, R37, 0x7fffff25, PT ;  /* 0x7fffff252500780c */ /* 0x000fe20003f26070 */
[----:B------:R-:W-:-:S05]  /*e250*/  VIADD R37, R34, 0xffffff9c ;  /* 0xffffff9c22257836 */ /* 0x000fca0000000000 */
[----:B------:R-:W-:Y:S02]  /*e260*/  ISETP.GE.U32.AND P4, PT, R37, 0x7fffff1d, PT ;  /* 0x7fffff1d2500780c */ /* 0x000fe40003f86070 */
[----:B------:R-:W-:Y:S02]  /*e270*/  PRMT R75, RZ, 0x7610, R75 ;  /* 0x00007610ff4b7816 */ /* 0x000fe4000000004b */
[----:B------:R-:W-:-:S03]  /*e280*/  PRMT R82, RZ, 0x7610, R82 ;  /* 0x00007610ff527816 */ /* 0x000fc60000000052 */
[----:B0-----:R-:W-:-:S04]  /*e290*/  @!P1 LOP3.LUT R91, R91, R90, RZ, 0x3c, !PT ;  /* 0x0000005a5b5b9212 */ /* 0x001fc800078e3cff */
[----:B------:R-:W-:Y:S02]  /*e2a0*/  @!P1 LOP3.LUT R90, R91, R90, RZ, 0x3c, !PT ;  /* 0x0000005a5b5a9212 */ /* 0x000fe400078e3cff */
[----:B-1----:R-:W-:Y:S02]  /*e2b0*/  @!P3 LOP3.LUT R89, R89, R88, RZ, 0x3c, !PT ;  /* 0x000000585959b212 */ /* 0x002fe400078e3cff */
[----:B------:R-:W-:Y:S02]  /*e2c0*/  @!P1 LOP3.LUT R91, R91, R90, RZ, 0x3c, !PT ;  /* 0x0000005a5b5b9212 */ /* 0x000fe400078e3cff */
[----:B------:R-:W-:-:S03]  /*e2d0*/  @!P3 LOP3.LUT R88, R89, R88, RZ, 0x3c, !PT ;  /* 0x000000585958b212 */ /* 0x000fc600078e3cff */
[----:B------:R-:W4:Y:S01]  /*e2e0*/  @!P1 LDG.E.U8 R74, desc[UR18][R90.64] ;  /* 0x000000125a4a9981 */ /* 0x000f22000c1e1100 */
[----:B------:R-:W-:-:S03]  /*e2f0*/  @!P3 LOP3.LUT R89, R89, R88, RZ, 0x3c, !PT ;  /* 0x000000585959b212 */ /* 0x000fc600078e3cff */
[----:B--2---:R0:W-:Y:S04]  /*e300*/  STL [R1+0x490], R78 ;  /* 0x0004904e01007387 */ /* 0x0041e80000100800 */
[----:B------:R-:W2:Y:S01]  /*e310*/  @!P3 LDG.E.U8 R75, desc[UR18][R88.64] ;  /* 0x00000012584bb981 */ /* 0x000ea2000c1e1100 */
[----:B---3--:R-:W-:-:S03]  /*e320*/  @!P4 LOP3.LUT R87, R87, R86, RZ, 0x3c, !PT ;  /* 0x000000565757c212 */ /* 0x008fc600078e3cff */
[----:B0-----:R-:W3:Y:S01]  /*e330*/  LDL R78, [R1+0xd3c] ;  /* 0x000d3c00014e7983 */ /* 0x001ee20000100800 */
[----:B------:R-:W-:-:S03]  /*e340*/  @!P4 LOP3.LUT R86, R87, R86, RZ, 0x3c, !PT ;  /* 0x000000565756c212 */ /* 0x000fc600078e3cff */
[----:B------:R0:W-:Y:S01]  /*e350*/  STL [R1+0x494], R79 ;  /* 0x0004944f01007387 */ /* 0x0001e20000100800 */
[----:B------:R-:W-:-:S05]  /*e360*/  @!P4 LOP3.LUT R87, R87, R86, RZ, 0x3c, !PT ;  /* 0x000000565757c212 */ /* 0x000fca00078e3cff */
[----:B------:R-:W3:Y:S04]  /*e370*/  @!P4 LDG.E.U8 R82, desc[UR18][R86.64] ;  /* 0x000000125652c981 */ /* 0x000ee8000c1e1100 */
[----:B0-----:R-:W3:Y:S04]  /*e380*/  LDL R79, [R1+0xd40] ;  /* 0x000d4000014f7983 */ /* 0x001ee80000100800 */
[----:B------:R-:W-:Y:S04]  /*e390*/  STL [R1+0x49c], R83 ;  /* 0x00049c5301007387 */ /* 0x000fe80000100800 */
[----:B------:R-:W3:Y:S04]  /*e3a0*/  LDL.LU.64 R10, [R1+0x1718] ;  /* 0x00171800010a7983 */ /* 0x000ee80000300a00 */
[----:B----4-:R0:W-:Y:S04]  /*e3b0*/  STL [R1+0x48c], R80 ;  /* 0x00048c5001007387 */ /* 0x0101e80000100800 */
[----:B0-----:R-:W4:Y:S04]  /*e3c0*/  LDL R80, [R1+0xd74] ;  /* 0x000d740001507983 */ /* 0x001f280000100800 */
[----:B------:R0:W-:Y:S04]  /*e3d0*/  STL [R1+0x498], R81 ;  /* 0x0004985101007387 */ /* 0x0001e80000100800 */
[----:B------:R-:W4:Y:S04]  /*e3e0*/  LDL R88, [R1+0xdac] ;  /* 0x000dac0001587983 */ /* 0x000f280000100800 */
[----:B------:R-:W4:Y:S04]  /*e3f0*/  LDL R89, [R1+0xdb0] ;  /* 0x000db00001597983 */ /* 0x000f280000100800 */
[----:B0-----:R-:W4:Y:S01]  /*e400*/  LDL R81, [R1+0xd78] ;  /* 0x000d780001517983 */ /* 0x001f220000100800 */
[----:B------:R-:W-:-:S03]  /*e410*/  VIADD R37, R34, 0xffffff94 ;  /* 0xffffff9422257836 */ /* 0x000fc60000000000 */
[----:B------:R-:W4:Y:S02]  /*e420*/  LDL.LU.64 R90, [R1+0x1710] ;  /* 0x00171000015a7983 */ /* 0x000f240000300a00 */
[----:B------:R-:W-:Y:S01]  /*e430*/  ISETP.GE.U32.AND P6, PT, R37, 0x7fffff15, PT ;  /* 0x7fffff152500780c */ /* 0x000fe20003fc6070 */
[----:B------:R-:W-:-:S05]  /*e440*/  VIADD R37, R34, 0xffffff8c ;  /* 0xffffff8c22257836 */ /* 0x000fca0000000000 */
[----:B------:R-:W-:Y:S01]  /*e450*/  ISETP.GE.U32.AND P5, PT, R37, 0x7fffff0d, PT ;  /* 0x7fffff0d2500780c */ /* 0x000fe20003fa6070 */
[----:B------:R-:W-:-:S05]  /*e460*/  VIADD R37, R34, 0xffffff84 ;  /* 0xffffff8422257836 */ /* 0x000fca0000000000 */
[----:B------:R-:W-:Y:S02]  /*e470*/  ISETP.GE.U32.AND P0, PT, R37, 0x7fffff05, PT ;  /* 0x7fffff052500780c */ /* 0x000fe40003f06070 */
[----:B------:R-:W-:Y:S02]  /*e480*/  PRMT R73, RZ, 0x7610, R73 ;  /* 0x00007610ff497816 */ /* 0x000fe40000000049 */
[----:B------:R-:W-:Y:S01]  /*e490*/  PRMT R66, RZ, 0x7610, R66 ;  /* 0x00007610ff427816 */ /* 0x000fe20000000042 */
[----:B------:R0:W-:Y:S04]  /*e4a0*/  STL [R1+0x480], R74 ;  /* 0x0004804a01007387 */ /* 0x0001e80000100800 */
[----:B0-----:R-:W4:Y:S04]  /*e4b0*/  LDL R74, [R1+0x1ec] ;  /* 0x0001ec00014a7983 */ /* 0x001f280000100800 */
[----:B--2---:R0:W-:Y:S01]  /*e4c0*/  STL [R1+0x488], R75 ;  /* 0x0004884b01007387 */ /* 0x0041e20000100800 */
[----:B------:R-:W-:-:S03]  /*e4d0*/  PRMT R67, RZ, 0x7610, R67 ;  /* 0x00007610ff437816 */ /* 0x000fc60000000043 */
[----:B0-----:R-:W2:Y:S01]  /*e4e0*/  LDL R75, [R1+0x1f0] ;  /* 0x0001f000014b7983 */ /* 0x001ea20000100800 */
[----:B---3--:R-:W-:-:S03]  /*e4f0*/  @!P6 LOP3.LUT R79, R79, R78, RZ, 0x3c, !PT ;  /* 0x0000004e4f4fe212 */ /* 0x008fc600078e3cff */
[----:B------:R-:W3:Y:S01]  /*e500*/  LDL.LU.64 R86, [R1+0x1708] ;  /* 0x0017080001567983 */ /* 0x000ee20000300a00 */
[----:B------:R-:W-:-:S03]  /*e510*/  @!P6 LOP3.LUT R78, R79, R78, RZ, 0x3c, !PT ;  /* 0x0000004e4f4ee212 */ /* 0x000fc600078e3cff */
[----:B------:R0:W-:Y:S01]  /*e520*/  STL [R1+0x484], R82 ;  /* 0x0004845201007387 */ /* 0x0001e20000100800 */
[----:B------:R-:W-:-:S03]  /*e530*/  @!P6 LOP3.LUT R79, R79, R78, RZ, 0x3c, !PT ;  /* 0x0000004e4f4fe212 */ /* 0x000fc600078e3cff */
[----:B------:R-:W3:Y:S04]  /*e540*/  LDL R83, [R1+0x230] ;  /* 0x0002300001537983 */ /* 0x000ee80000100800 */
[----:B------:R-:W3:Y:S04]  /*e550*/  @!P6 LDG.E.U8 R73, desc[UR18][R78.64] ;  /* 0x000000124e49e981 */ /* 0x000ee8000c1e1100 */
[----:B0-----:R-:W3:Y:S01]  /*e560*/  LDL R82, [R1+0x22c] ;  /* 0x00022c0001527983 */ /* 0x001ee20000100800 */
[----:B----4-:R-:W-:Y:S01]  /*e570*/  @!P5 LOP3.LUT R81, R81, R80, RZ, 0x3c, !PT ;  /* 0x000000505151d212 */ /* 0x010fe200078e3cff */
[----:B------:R-:W-:Y:S01]  /*e580*/  VIADD R37, R34, 0xfffffffb ;  /* 0xfffffffb22257836 */ /* 0x000fe20000000000 */
[----:B------:R-:W-:Y:S01]  /*e590*/  @!P0 LOP3.LUT R89, R89, R88, RZ, 0x3c, !PT ;  /* 0x0000005859598212 */ /* 0x000fe200078e3cff */
[----:B------:R-:W4:Y:S01]  /*e5a0*/  LDL R79, [R1+0xa8c] ;  /* 0x000a8c00014f7983 */ /* 0x000f220000100800 */
[----:B------:R-:W-:-:S02]  /*e5b0*/  @!P5 LOP3.LUT R80, R81, R80, RZ, 0x3c, !PT ;  /* 0x000000505150d212 */ /* 0x000fc400078e3cff */
[----:B------:R-:W-:Y:S02]  /*e5c0*/  @!P0 LOP3.LUT R88, R89, R88, RZ, 0x3c, !PT ;  /* 0x0000005859588212 */ /* 0x000fe400078e3cff */
[----:B------:R-:W-:Y:S02]  /*e5d0*/  @!P5 LOP3.LUT R81, R81, R80, RZ, 0x3c, !PT ;  /* 0x000000505151d212 */ /* 0x000fe400078e3cff */
[----:B------:R-:W-:-:S03]  /*e5e0*/  @!P0 LOP3.LUT R89, R89, R88, RZ, 0x3c, !PT ;  /* 0x0000005859598212 */ /* 0x000fc600078e3cff */
[----:B------:R-:W4:Y:S04]  /*e5f0*/  @!P5 LDG.E.U8 R67, desc[UR18][R80.64] ;  /* 0x000000125043d981 */ /* 0x000f28000c1e1100 */
[----:B------:R-:W4:Y:S01]  /*e600*/  @!P0 LDG.E.U8 R66, desc[UR18][R88.64] ;  /* 0x0000001258428981 */ /* 0x000f22000c1e1100 */
[----:B------:R-:W-:Y:S01]  /*e610*/  ISETP.GE.U32.AND P3, PT, R37, 0x7fffff7c, PT ;  /* 0x7fffff7c2500780c */ /* 0x000fe20003f66070 */
[----:B------:R-:W-:-:S05]  /*e620*/  VIADD R37, R34, 0xfffffff3 ;  /* 0xfffffff322257836 */ /* 0x000fca0000000000 */
[----:B------:R-:W-:Y:S02]  /*e630*/  ISETP.GE.U32.AND P1, PT, R37, 0x7fffff74, PT ;  /* 0x7fffff742500780c */ /* 0x000fe40003f26070 */
[----:B------:R-:W-:Y:S02]  /*e640*/  PRMT R68, RZ, 0x7610, R68 ;  /* 0x00007610ff447816 */ /* 0x000fe40000000044 */
[----:B------:R-:W-:-:S03]  /*e650*/  PRMT R69, RZ, 0x7610, R69 ;  /* 0x00007610ff457816 */ /* 0x000fc60000000045 */
[----:B--2---:R-:W-:-:S04]  /*e660*/  @!P3 LOP3.LUT R75, R75, R74, RZ, 0x3c, !PT ;  /* 0x0000004a4b4bb212 */ /* 0x004fc800078e3cff */
[----:B------:R-:W-:-:S04]  /*e670*/  @!P3 LOP3.LUT R74, R75, R74, RZ, 0x3c, !PT ;  /* 0x0000004a4b4ab212 */ /* 0x000fc800078e3cff */
[----:B------:R-:W-:-:S05]  /*e680*/  @!P3 LOP3.LUT R75, R75, R74, RZ, 0x3c, !PT ;  /* 0x0000004a4b4bb212 */ /* 0x000fca00078e3cff */
[----:B------:R-:W2:Y:S04]  /*e690*/  @!P3 LDG.E.U8 R69, desc[UR18][R74.64] ;  /* 0x000000124a45b981 */ /* 0x000ea8000c1e1100 */
[----:B---3--:R0:W-:Y:S01]  /*e6a0*/  STL [R1+0x47c], R73 ;  /* 0x00047c4901007387 */ /* 0x0081e20000100800 */
[----:B------:R-:W-:-:S03]  /*e6b0*/  @!P1 LOP3.LUT R83, R83, R82, RZ, 0x3c, !PT ;  /* 0x0000005253539212 */ /* 0x000fc600078e3cff */
[----:B------:R-:W3:Y:S01]  /*e6c0*/  LDL R80, [R1+0xacc] ;  /* 0x000acc0001507983 */ /* 0x000ee20000100800 */
[----:B------:R-:W-:-:S03]  /*e6d0*/  @!P1 LOP3.LUT R82, R83, R82, RZ, 0x3c, !PT ;  /* 0x0000005253529212 */ /* 0x000fc600078e3cff */
[----:B------:R-:W3:Y:S01]  /*e6e0*/  LDL R81, [R1+0xad0] ;  /* 0x000ad00001517983 */ /* 0x000ee20000100800 */
[----:B------:R-:W-:-:S03]  /*e6f0*/  @!P1 LOP3.LUT R83, R83, R82, RZ, 0x3c, !PT ;  /* 0x0000005253539212 */ /* 0x000fc600078e3cff */
[----:B0-----:R-:W2:Y:S04]  /*e700*/  LDL R73, [R1+0xa90] ;  /* 0x000a900001497983 */ /* 0x001ea80000100800 */
[----:B------:R-:W2:Y:S04]  /*e710*/  LDL.LU.64 R88, [R1+0x1700] ;  /* 0x0017000001587983 */ /* 0x000ea80000300a00 */
[----:B------:R-:W2:Y:S04]  /*e720*/  @!P1 LDG.E.U8 R68, desc[UR18][R82.64] ;  /* 0x0000001252449981 */ /* 0x000ea8000c1e1100 */
[----:B----4-:R0:W-:Y:S04]  /*e730*/  STL [R1+0x460], R66 ;  /* 0x0004604201007387 */ /* 0x0101e80000100800 */
[----:B0-----:R-:W4:Y:S04]  /*e740*/  LDL R66, [R1+0xb0c] ;  /* 0x000b0c0001427983 */ /* 0x001f280000100800 */
[----:B------:R0:W-:Y:S01]  /*e750*/  STL [R1+0x478], R67 ;  /* 0x0004784301007387 */ /* 0x0001e20000100800 */
[----:B------:R-:W-:Y:S01]  /*e760*/  VIADD R37, R34, 0xffffffeb ;  /* 0xffffffeb22257836 */ /* 0x000fe20000000000 */
[----:B------:R-:W-:-:S02]  /*e770*/  PRMT R70, RZ, 0x7610, R70 ;  /* 0x00007610ff467816 */ /* 0x000fc40000000046 */
[----:B------:R-:W4:Y:S01]  /*e780*/  LDL R74, [R1+0xb4c] ;  /* 0x000b4c00014a7983 */ /* 0x000f220000100800 */
[----:B------:R-:W-:-:S03]  /*e790*/  PRMT R71, RZ, 0x7610, R71 ;  /* 0x00007610ff477816 */ /* 0x000fc60000000047 */
[----:B------:R-:W4:Y:S04]  /*e7a0*/  LDL R75, [R1+0xb50] ;  /* 0x000b5000014b7983 */ /* 0x000f280000100800 */
[----:B0-----:R-:W4:Y:S01]  /*e7b0*/  LDL R67, [R1+0xb10] ;  /* 0x000b100001437983 */ /* 0x001f220000100800 */
[----:B------:R-:W-:Y:S01]  /*e7c0*/  ISETP.GE.U32.AND P4, PT, R37, 0x7fffff6c, PT ;  /* 0x7fffff6c2500780c */ /* 0x000fe20003f86070 */
[C---:B------:R-:W-:Y:S02]  /*e7d0*/  VIADD R37, R34.reuse, 0xffffffe3 ;  /* 0xffffffe322257836 */ /* 0x040fe40000000000 */
[----:B------:R-:W4:Y:S03]  /*e7e0*/  LDL.LU.64 R82, [R1+0x16f8] ;  /* 0x0016f80001527983 */ /* 0x000f260000300a00 */
[----:B------:R-:W-:Y:S01]  /*e7f0*/  ISETP.GE.U32.AND P6, PT, R37, 0x7fffff64, PT ;  /* 0x7fffff642500780c */ /* 0x000fe20003fc6070 */
[----:B------:R-:W-:-:S05]  /*e800*/  VIADD R37, R34, 0xffffffdb ;  /* 0xffffffdb22257836 */ /* 0x000fca0000000000 */
[----:B------:R-:W-:Y:S02]  /*e810*/  ISETP.GE.U32.AND P5, PT, R37, 0x7fffff5c, PT ;  /* 0x7fffff5c2500780c */ /* 0x000fe40003fa6070 */
[----:B------:R-:W-:-:S05]  /*e820*/  PRMT R72, RZ, 0x7610, R72 ;  /* 0x00007610ff487816 */ /* 0x000fca0000000048 */
[----:B---3--:R-:W-:-:S04]  /*e830*/  @!P6 LOP3.LUT R81, R81, R80, RZ, 0x3c, !PT ;  /* 0x000000505151e212 */ /* 0x008fc800078e3cff */
[----:B------:R-:W-:Y:S01]  /*e840*/  @!P6 LOP3.LUT R80, R81, R80, RZ, 0x3c, !PT ;  /* 0x000000505150e212 */ /* 0x000fe200078e3cff */
[----:B--2---:R-:W-:-:S03]  /*e850*/  @!P4 IMAD.MOV.U32 R78, RZ, RZ, R73 ;  /* 0x000000ffff4ec224 */ /* 0x004fc600078e0049 */
[----:B------:R-:W-:Y:S02]  /*e860*/  @!P6 LOP3.LUT R81, R81, R80, RZ, 0x3c, !PT ;  /* 0x000000505151e212 */ /* 0x000fe400078e3cff */
[----:B------:R-:W2:Y:S04]  /*e870*/  @!P4 LDG.E.U8 R71, desc[UR18][R78.64] ;  /* 0x000000124e47c981 */ /* 0x000ea8000c1e1100 */
[----:B------:R0:W-:Y:S04]  /*e880*/  STL [R1+0x45c], R68 ;  /* 0x00045c4401007387 */ /* 0x0001e80000100800 */
[----:B------:R-:W3:Y:S04]  /*e890*/  @!P6 LDG.E.U8 R70, desc[UR18][R80.64] ;  /* 0x000000125046e981 */ /* 0x000ee8000c1e1100 */
[----:B0-----:R-:W2:Y:S04]  /*e8a0*/  LDL R68, [R1+0xb8c] ;  /* 0x000b8c0001447983 */ /* 0x001ea80000100800 */
[----:B------:R0:W-:Y:S01]  /*e8b0*/  STL [R1+0x474], R69 ;  /* 0x0004744501007387 */ /* 0x0001e20000100800 */
[----:B------:R-:W-:-:S03]  /*e8c0*/  VIADD R37, R34, 0xffffffd3 ;  /* 0xffffffd322257836 */ /* 0x000fc60000000000 */
[----:B------:R-:W2:Y:S04]  /*e8d0*/  LDL R78, [R1+0xbcc] ;  /* 0x000bcc00014e7983 */ /* 0x000ea80000100800 */
[----:B------:R-:W2:Y:S04]  /*e8e0*/  LDL R79, [R1+0xbd0] ;  /* 0x000bd000014f7983 */ /* 0x000ea80000100800 */
[----:B0-----:R-:W2:Y:S01]  /*e8f0*/  LDL R69, [R1+0xb90] ;  /* 0x000b900001457983 */ /* 0x001ea20000100800 */
[----:B----4-:R-:W-:-:S03]  /*e900*/  @!P5 LOP3.LUT R67, R67, R66, RZ, 0x3c, !PT ;  /* 0x000000424343d212 */ /* 0x010fc600078e3cff */
[----:B------:R-:W4:Y:S01]  /*e910*/  LDL.LU.64 R80, [R1+0x16f0] ;  /* 0x0016f00001507983 */ /* 0x000f220000300a00 */
[----:B------:R-:W-:-:S04]  /*e920*/  @!P5 LOP3.LUT R66, R67, R66, RZ, 0x3c, !PT ;  /* 0x000000424342d212 */ /* 0x000fc800078e3cff */
[----:B------:R-:W-:-:S05]  /*e930*/  @!P5 LOP3.LUT R67, R67, R66, RZ, 0x3c, !PT ;  /* 0x000000424343d212 */ /* 0x000fca00078e3cff */
[----:B------:R-:W4:Y:S01]  /*e940*/  @!P5 LDG.E.U8 R72, desc[UR18][R66.64] ;  /* 0x000000124248d981 */ /* 0x000f22000c1e1100 */
[----:B------:R-:W-:Y:S01]  /*e950*/  ISETP.GE.U32.AND P0, PT, R37, 0x7fffff54, PT ;  /* 0x7fffff542500780c */ /* 0x000fe20003f06070 */
[----:B------:R-:W-:-:S05]  /*e960*/  VIADD R37, R34, 0xffffffcb ;  /* 0xffffffcb22257836 */ /* 0x000fca0000000000 */
[----:B------:R-:W-:-:S07]  /*e970*/  ISETP.GE.U32.AND P3, PT, R37, 0x7fffff4c, PT ;  /* 0x7fffff4c2500780c */ /* 0x000fce0003f66070 */
[----:B------:R-:W-:-:S04]  /*e980*/  @!P0 LOP3.LUT R75, R75, R74, RZ, 0x3c, !PT ;  /* 0x0000004a4b4b8212 */ /* 0x000fc800078e3cff */
[C---:B------:R-:W-:Y:S02]  /*e990*/  @!P0 LOP3.LUT R74, R75.reuse, R74, RZ, 0x3c, !PT ;  /* 0x0000004a4b4a8212 */ /* 0x040fe400078e3cff */
[----:B------:R-:W-:Y:S02]  /*e9a0*/  PRMT R63, RZ, 0x7610, R63 ;  /* 0x00007610ff3f7816 */ /* 0x000fe4000000003f */
[----:B------:R-:W-:Y:S02]  /*e9b0*/  @!P0 LOP3.LUT R75, R75, R74, RZ, 0x3c, !PT ;  /* 0x0000004a4b4b8212 */ /* 0x000fe400078e3cff */
[----:B------:R-:W-:-:S03]  /*e9c0*/  PRMT R62, RZ, 0x7610, R62 ;  /* 0x00007610ff3e7816 */ /* 0x000fc6000000003e */
[----:B------:R-:W4:Y:S04]  /*e9d0*/  @!P0 LDG.E.U8 R63, desc[UR18][R74.64] ;  /* 0x000000124a3f8981 */ /* 0x000f28000c1e1100 */
[----:B---3--:R0:W-:Y:S04]  /*e9e0*/  STL [R1+0x454], R70 ;  /* 0x0004544601007387 */ /* 0x0081e80000100800 */
[----:B0-----:R-:W3:Y:S04]  /*e9f0*/  LDL R70, [R1+0xc0c] ;  /* 0x000c0c0001467983 */ /* 0x001ee80000100800 */
[----:B--2---:R0:W-:Y:S01]  /*ea00*/  STL [R1+0x458], R71 ;  /* 0x0004584701007387 */ /* 0x0041e20000100800 */
[----:B------:R-:W-:-:S03]  /*ea10*/  @!P3 LOP3.LUT R69, R69, R68, RZ, 0x3c, !PT ;  /* 0x000000444545b212 */ /* 0x000fc600078e3cff */
[----:B0-----:R-:W3:Y:S01]  /*ea20*/  LDL R71, [R1+0xc10] ;  /* 0x000c100001477983 */ /* 0x001ee20000100800 */
[----:B------:R-:W-:-:S03]  /*ea30*/  @!P3 LOP3.LUT R68, R69, R68, RZ, 0x3c, !PT ;  /* 0x000000444544b212 */ /* 0x000fc600078e3cff */
[----:B------:R-:W2:Y:S01]  /*ea40*/  LDL.LU.64 R66, [R1+0x16e8] ;  /* 0x0016e80001427983 */ /* 0x000ea20000300a00 */
[----:B------:R-:W-:-:S05]  /*ea50*/  @!P3 LOP3.LUT R69, R69, R68, RZ, 0x3c, !PT ;  /* 0x000000444545b212 */ /* 0x000fca00078e3cff */
[----:B------:R-:W2:Y:S04]  /*ea60*/  @!P3 LDG.E.U8 R62, desc[UR18][R68.64] ;  /* 0x00000012443eb981 */ /* 0x000ea8000c1e1100 */
[----:B----4-:R0:W-:Y:S04]  /*ea70*/  STL [R1+0x450], R72 ;  /* 0x0004504801007387 */ /* 0x0101e80000100800 */
[----:B------:R-:W4:Y:S04]  /*ea80*/  LDL R74, [R1+0xc8c] ;  /* 0x000c8c00014a7983 */ /* 0x000f280000100800 */
[----:B------:R-:W4:Y:S04]  /*ea90*/  LDL R75, [R1+0xc90] ;  /* 0x000c9000014b7983 */ /* 0x000f280000100800 */
[----:B0-----:R-:W4:Y:S04]  /*eaa0*/  LDL R72, [R1+0xc4c] ;  /* 0x000c4c0001487983 */ /* 0x001f280000100800 */
[----:B------:R-:W4:Y:S01]  /*eab0*/  LDL R73, [R1+0xc50] ;  /* 0x000c500001497983 */ /* 0x000f220000100800 */
[----:B------:R-:W-:Y:S01]  /*eac0*/  VIADD R37, R34, 0xffffffc3 ;  /* 0xffffffc322257836 */ /* 0x000fe20000000000 */
[----:B------:R-:W-:-:S02]  /*ead0*/  PRMT R65, RZ, 0x7610, R65 ;  /* 0x00007610ff417816 */ /* 0x000fc40000000041 */
[----:B------:R-:W4:Y:S02]  /*eae0*/  LDL.LU.64 R68, [R1+0x16e0] ;  /* 0x0016e00001447983 */ /* 0x000f240000300a00 */
[----:B------:R-:W-:Y:S01]  /*eaf0*/  ISETP.GE.U32.AND P1, PT, R37, 0x7fffff44, PT ;  /* 0x7fffff442500780c */ /* 0x000fe20003f26070 */
[----:B------:R-:W-:-:S05]  /*eb00*/  VIADD R37, R34, 0xffffffbb ;  /* 0xffffffbb22257836 */ /* 0x000fca0000000000 */
[----:B------:R-:W-:Y:S01]  /*eb10*/  ISETP.GE.U32.AND P4, PT, R37, 0x7fffff3c, PT ;  /* 0x7fffff3c2500780c */ /* 0x000fe20003f86070 */
[----:B------:R-:W-:-:S05]  /*eb20*/  VIADD R37, R34, 0xffffffb3 ;  /* 0xffffffb322257836 */ /* 0x000fca0000000000 */
[----:B------:R-:W-:Y:S01]  /*eb30*/  ISETP.GE.U32.AND P6, PT, R37, 0x7fffff34, PT ;  /* 0x7fffff342500780c */ /* 0x000fe20003fc6070 */
[----:B------:R-:W-:Y:S01]  /*eb40*/  VIADD R37, R34, 0xffffffab ;  /* 0xffffffab22257836 */ /* 0x000fe20000000000 */
[----:B------:R-:W-:-:S04]  /*eb50*/  @!P1 LOP3.LUT R79, R79, R78, RZ, 0x3c, !PT ;  /* 0x0000004e4f4f9212 */ /* 0x000fc800078e3cff */
[----:B------:R-:W-:Y:S02]  /*eb60*/  ISETP.GE.U32.AND P5, PT, R37, 0x7fffff2c, PT ;  /* 0x7fffff2c2500780c */ /* 0x000fe40003fa6070 */
[C---:B------:R-:W-:Y:S02]  /*eb70*/  @!P1 LOP3.LUT R78, R79.reuse, R78, RZ, 0x3c, !PT ;  /* 0x0000004e4f4e9212 */ /* 0x040fe400078e3cff */
[----:B------:R-:W-:Y:S02]  /*eb80*/  PRMT R64, RZ, 0x7610, R64 ;  /* 0x00007610ff407816 */ /* 0x000fe40000000040 */
[----:B------:R-:W-:Y:S02]  /*eb90*/  @!P1 LOP3.LUT R79, R79, R78, RZ, 0x3c, !PT ;  /* 0x0000004e4f4f9212 */ /* 0x000fe400078e3cff */
[----:B------:R-:W-:-:S03]  /*eba0*/  PRMT R76, RZ, 0x7610, R76 ;  /* 0x00007610ff4c7816 */ /* 0x000fc6000000004c */
[----:B------:R-:W4:Y:S01]  /*ebb0*/  @!P1 LDG.E.U8 R65, desc[UR18][R78.64] ;  /* 0x000000124e419981 */ /* 0x000f22000c1e1100 */
[----:B------:R-:W-:Y:S02]  /*ebc0*/  PRMT R77, RZ, 0x7610, R77 ;  /* 0x00007610ff4d7816 */ /* 0x000fe4000000004d */
[----:B---3--:R-:W-:-:S04]  /*ebd0*/  @!P4 LOP3.LUT R71, R71, R70, RZ, 0x3c, !PT ;  /* 0x000000464747c212 */ /* 0x008fc800078e3cff */
[----:B------:R-:W-:-:S04]  /*ebe0*/  @!P4 LOP3.LUT R70, R71, R70, RZ, 0x3c, !PT ;  /* 0x000000464746c212 */ /* 0x000fc800078e3cff */
[----:B------:R-:W-:Y:S01]  /*ebf0*/  @!P4 LOP3.LUT R71, R71, R70, RZ, 0x3c, !PT ;  /* 0x000000464747c212 */ /* 0x000fe200078e3cff */
[----:B--2---:R0:W-:Y:S04]  /*ec00*/  STL [R1+0x448], R62 ;  /* 0x0004483e01007387 */ /* 0x0041e80000100800 */
[----:B------:R-:W2:Y:S04]  /*ec10*/  @!P4 LDG.E.U8 R64, desc[UR18][R70.64] ;  /* 0x000000124640c981 */ /* 0x000ea8000c1e1100 */
[----:B0-----:R-:W3:Y:S04]  /*ec20*/  LDL R62, [R1+0xccc] ;  /* 0x000ccc00013e7983 */ /* 0x001ee80000100800 */
[----:B------:R0:W-:Y:S04]  /*ec30*/  STL [R1+0x44c], R63 ;  /* 0x00044c3f01007387 */ /* 0x0001e80000100800 */
[----:B------:R-:W3:Y:S04]  /*ec40*/  LDL R78, [R1+0xd0c] ;  /* 0x000d0c00014e7983 */ /* 0x000ee80000100800 */
[----:B------:R-:W3:Y:S04]  /*ec50*/  LDL R79, [R1+0xd10] ;  /* 0x000d1000014f7983 */ /* 0x000ee80000100800 */
[----:B0-----:R-:W3:Y:S01]  /*ec60*/  LDL R63, [R1+0xcd0] ;  /* 0x000cd000013f7983 */ /* 0x001ee20000100800 */
[----:B----4-:R-:W-:Y:S01]  /*ec70*/  @!P6 LOP3.LUT R73, R73, R72, RZ, 0x3c, !PT ;  /* 0x000000484949e212 */ /* 0x010fe200078e3cff */
[----:B------:R-:W-:Y:S01]  /*ec80*/  VIADD R37, R34, 0xffffffa3 ;  /* 0xffffffa322257836 */ /* 0x000fe20000000000 */
[----:B------:R-:W-:Y:S01]  /*ec90*/  @!P5 LOP3.LUT R75, R75, R74, RZ, 0x3c, !PT ;  /* 0x0000004a4b4bd212 */ /* 0x000fe200078e3cff */
[----:B------:R-:W4:Y:S01]  /*eca0*/  LDL.LU.64 R70, [R1+0x16d8] ;  /* 0x0016d80001467983 */ /* 0x000f220000300a00 */
        /* <DEDUP_REMOVED lines=10> */
[----:B------:R-:W-:Y:S01]  /*ed50*/  PRMT R61, RZ, 0x7610, R61 ;  /* 0x00007610ff3d7816 */ /* 0x000fe2000000003d */
[----:B--2---:R0:W-:Y:S04]  /*ed60*/  STL [R1+0x440], R64 ;  /* 0x0004404001007387 */ /* 0x0041e80000100800 */
[----:B0-----:R-:W2:Y:S04]  /*ed70*/  LDL R64, [R1+0xd44] ;  /* 0x000d440001407983 */ /* 0x001ea80000100800 */
[----:B------:R0:W-:Y:S01]  /*ed80*/  STL [R1+0x444], R65 ;  /* 0x0004444101007387 */ /* 0x0001e20000100800 */
[----:B---3--:R-:W-:-:S02]  /*ed90*/  @!P3 LOP3.LUT R79, R79, R78, RZ, 0x3c, !PT ;  /* 0x0000004e4f4fb212 */ /* 0x008fc400078e3cff */
[----:B------:R-:W-:Y:S02]  /*eda0*/  @!P0 LOP3.LUT R63, R63, R62, RZ, 0x3c, !PT ;  /* 0x0000003e3f3f8212 */ /* 0x000fe400078e3cff */
[----:B------:R-:W-:Y:S01]  /*edb0*/  @!P3 LOP3.LUT R78, R79, R78, RZ, 0x3c, !PT ;  /* 0x0000004e4f4eb212 */ /* 0x000fe200078e3cff */
[----:B0-----:R-:W3:Y:S01]  /*edc0*/  LDL R65, [R1+0xd48] ;  /* 0x000d480001417983 */ /* 0x001ee20000100800 */
[----:B------:R-:W-:-:S03]  /*edd0*/  @!P0 LOP3.LUT R62, R63, R62, RZ, 0x3c, !PT ;  /* 0x0000003e3f3e8212 */ /* 0x000fc600078e3cff */
[----:B------:R-:W2:Y:S01]  /*ede0*/  LDL.LU.64 R72, [R1+0x16d0] ;  /* 0x0016d00001487983 */ /* 0x000ea20000300a00 */
[----:B------:R-:W-:-:S03]  /*edf0*/  @!P3 LOP3.LUT R79, R79, R78, RZ, 0x3c, !PT ;  /* 0x0000004e4f4fb212 */ /* 0x000fc600078e3cff */
[----:B------:R-:W2:Y:S01]  /*ee00*/  LDL.LU.64 R74, [R1+0x16c8] ;  /* 0x0016c800014a7983 */ /* 0x000ea20000300a00 */
[----:B------:R-:W-:-:S03]  /*ee10*/  @!P0 LOP3.LUT R63, R63, R62, RZ, 0x3c, !PT ;  /* 0x0000003e3f3f8212 */ /* 0x000fc600078e3cff */
[----:B------:R-:W2:Y:S04]  /*ee20*/  @!P3 LDG.E.U8 R60, desc[UR18][R78.64] ;  /* 0x000000124e3cb981 */ /* 0x000ea8000c1e1100 */
[----:B------:R-:W3:Y:S04]  /*ee30*/  @!P0 LDG.E.U8 R61, desc[UR18][R62.64] ;  /* 0x000000123e3d8981 */ /* 0x000ee8000c1e1100 */
[----:B----4-:R0:W-:Y:S04]  /*ee40*/  STL [R1+0x420], R76 ;  /* 0x0004204c01007387 */ /* 0x0101e80000100800 */
[----:B0-----:R-:W4:Y:S04]  /*ee50*/  LDL R76, [R1+0xd7c] ;  /* 0x000d7c00014c7983 */ /* 0x001f280000100800 */
[----:B------:R0:W-:Y:S01]  /*ee60*/  STL [R1+0x43c], R77 ;  /* 0x00043c4d01007387 */ /* 0x0001e20000100800 */
[----:B------:R-:W-:-:S03]  /*ee70*/  VIADD R37, R34, 0xffffff93 ;  /* 0xffffff9322257836 */ /* 0x000fc60000000000 */
[----:B------:R-:W4:Y:S01]  /*ee80*/  LDL R62, [R1+0xdb4] ;  /* 0x000db400013e7983 */ /* 0x000f220000100800 */
[----:B------:R-:W-:-:S03]  /*ee90*/  PRMT R59, RZ, 0x7610, R59 ;  /* 0x00007610ff3b7816 */ /* 0x000fc6000000003b */
[----:B------:R-:W4:Y:S04]  /*eea0*/  LDL R63, [R1+0xdb8] ;  /* 0x000db800013f7983 */ /* 0x000f280000100800 */
[----:B0-----:R-:W4:Y:S01]  /*eeb0*/  LDL R77, [R1+0xd80] ;  /* 0x000d8000014d7983 */ /* 0x001f220000100800 */
[----:B------:R-:W-:Y:S01]  /*eec0*/  ISETP.GE.U32.AND P1, PT, R37, 0x7fffff14, PT ;  /* 0x7fffff142500780c */ /* 0x000fe20003f26070 */
[----:B------:R-:W-:Y:S02]  /*eed0*/  VIADD R37, R34, 0xffffff8b ;  /* 0xffffff8b22257836 */ /* 0x000fe40000000000 */
[----:B------:R-:W4:Y:S03]  /*eee0*/  LDL R78, [R1+0x1f4] ;  /* 0x0001f400014e7983 */ /* 0x000f260000100800 */
[----:B------:R-:W-:Y:S01]  /*eef0*/  ISETP.GE.U32.AND P4, PT, R37, 0x7fffff0c, PT ;  /* 0x7fffff0c2500780c */ /* 0x000fe20003f86070 */
[----:B------:R-:W4:Y:S01]  /*ef00*/  LDL R79, [R1+0x1f8] ;  /* 0x0001f800014f7983 */ /* 0x000f220000100800 */
[----:B------:R-:W-:-:S03]  /*ef10*/  PRMT R46, RZ, 0x7610, R46 ;  /* 0x00007610ff2e7816 */ /* 0x000fc6000000002e */
[----:B--2---:R0:W-:Y:S04]  /*ef20*/  STL [R1+0x418], R60 ;  /* 0x0004183c01007387 */ /* 0x0041e80000100800 */
[----:B---3--:R1:W-:Y:S01]  /*ef30*/  STL [R1+0x41c], R61 ;  /* 0x00041c3d01007387 */ /* 0x0083e20000100800 */
[----:B0-----:R-:W-:Y:S02]  /*ef40*/  @!P1 IMAD.MOV.U32 R60, RZ, RZ, R65 ;  /* 0x000000ffff3c9224 */ /* 0x001fe400078e0041 */
[----:B------:R-:W-:Y:S01]  /*ef50*/  VIADD R37, R34, 0xffffff83 ;  /* 0xffffff8322257836 */ /* 0x000fe20000000000 */
[----:B------:R-:W2:Y:S01]  /*ef60*/  LDL R65, [R1+0x238] ;  /* 0x0002380001417983 */ /* 0x000ea20000100800 */
[----:B-1----:R-:W-:Y:S01]  /*ef70*/  @!P1 IMAD.MOV.U32 R61, RZ, RZ, R64 ;  /* 0x000000ffff3d9224 */ /* 0x002fe200078e0040 */
[----:B----4-:R-:W-:-:S04]  /*ef80*/  @!P4 LOP3.LUT R77, R77, R76, RZ, 0x3c, !PT ;  /* 0x0000004c4d4dc212 */ /* 0x010fc800078e3cff */
[----:B------:R-:W3:Y:S01]  /*ef90*/  @!P1 LDG.E.U8 R59, desc[UR18][R60.64] ;  /* 0x000000123c3b9981 */ /* 0x000ee2000c1e1100 */
[----:B------:R-:W-:-:S03]  /*efa0*/  @!P4 LOP3.LUT R76, R77, R76, RZ, 0x3c, !PT ;  /* 0x0000004c4d4cc212 */ /* 0x000fc600078e3cff */
[----:B------:R-:W2:Y:S01]  /*efb0*/  LDL R64, [R1+0x234] ;  /* 0x0002340001407983 */ /* 0x000ea20000100800 */
[----:B------:R-:W-:-:S03]  /*efc0*/  @!P4 LOP3.LUT R77, R77, R76, RZ, 0x3c, !PT ;  /* 0x0000004c4d4dc212 */ /* 0x000fc600078e3cff */
[----:B------:R-:W4:Y:S04]  /*efd0*/  LDL R60, [R1+0xa94] ;  /* 0x000a9400013c7983 */ /* 0x000f280000100800 */
[----:B------:R-:W4:Y:S04]  /*efe0*/  LDL R61, [R1+0xa98] ;  /* 0x000a9800013d7983 */ /* 0x000f280000100800 */
[----:B------:R-:W2:Y:S01]  /*eff0*/  @!P4 LDG.E.U8 R46, desc[UR18][R76.64] ;  /* 0x000000124c2ec981 */ /* 0x000ea2000c1e1100 */
[----:B------:R-:W-:Y:S01]  /*f000*/  ISETP.GE.U32.AND P6, PT, R37, 0x7fffff04, PT ;  /* 0x7fffff042500780c */ /* 0x000fe20003fc6070 */
[----:B------:R-:W-:-:S05]  /*f010*/  VIADD R37, R34, 0xfffffffa ;  /* 0xfffffffa22257836 */ /* 0x000fca0000000000 */
[----:B------:R-:W-:Y:S01]  /*f020*/  ISETP.GE.U32.AND P5, PT, R37, 0x7fffff7b, PT ;  /* 0x7fffff7b2500780c */ /* 0x000fe20003fa6070 */
[C---:B------:R-:W-:Y:S01]  /*f030*/  VIADD R37, R34.reuse, 0xfffffff2 ;  /* 0xfffffff222257836 */ /* 0x040fe20000000000 */
[----:B------:R-:W-:Y:S01]  /*f040*/  PRMT R47, RZ, 0x7610, R47 ;  /* 0x00007610ff2f7816 */ /* 0x000fe2000000002f */
[----:B------:R-:W2:Y:S03]  /*f050*/  LDL.LU.64 R76, [R1+0x16c0] ;  /* 0x0016c000014c7983 */ /* 0x000ea60000300a00 */
[----:B------:R-:W-:Y:S01]  /*f060*/  ISETP.GE.U32.AND P0, PT, R37, 0x7fffff73, PT ;  /* 0x7fffff732500780c */ /* 0x000fe20003f06070 */
[----:B------:R-:W-:Y:S01]  /*f070*/  VIADD R37, R34, 0xffffffea ;  /* 0xffffffea22257836 */ /* 0x000fe20000000000 */
[----:B------:R-:W-:-:S04]  /*f080*/  @!P6 LOP3.LUT R63, R63, R62, RZ, 0x3c, !PT ;  /* 0x0000003e3f3fe212 */ /* 0x000fc800078e3cff */
[----:B------:R-:W-:Y:S02]  /*f090*/  ISETP.GE.U32.AND P3, PT, R37, 0x7fffff6b, PT ;  /* 0x7fffff6b2500780c */ /* 0x000fe40003f66070 */
[----:B------:R-:W-:Y:S02]  /*f0a0*/  @!P6 LOP3.LUT R62, R63, R62, RZ, 0x3c, !PT ;  /* 0x0000003e3f3ee212 */ /* 0x000fe400078e3cff */
[----:B------:R-:W-:Y:S02]  /*f0b0*/  @!P5 LOP3.LUT R79, R79, R78, RZ, 0x3c, !PT ;  /* 0x0000004e4f4fd212 */ /* 0x000fe400078e3cff */
[----:B------:R-:W-:Y:S02]  /*f0c0*/  @!P6 LOP3.LUT R63, R63, R62, RZ, 0x3c, !PT ;  /* 0x0000003e3f3fe212 */ /* 0x000fe400078e3cff */
[C---:B------:R-:W-:Y:S02]  /*f0d0*/  @!P5 LOP3.LUT R78, R79.reuse, R78, RZ, 0x3c, !PT ;  /* 0x0000004e4f4ed212 */ /* 0x040fe400078e3cff */
[----:B------:R-:W-:Y:S01]  /*f0e0*/  PRMT R45, RZ, 0x7610, R45 ;  /* 0x00007610ff2d7816 */ /* 0x000fe2000000002d */
[----:B------:R-:W2:Y:S01]  /*f0f0*/  @!P6 LDG.E.U8 R47, desc[UR18][R62.64] ;  /* 0x000000123e2fe981 */ /* 0x000ea2000c1e1100 */
[----:B------:R-:W-:-:S02]  /*f100*/  @!P5 LOP3.LUT R79, R79, R78, RZ, 0x3c, !PT ;  /* 0x0000004e4f4fd212 */ /* 0x000fc400078e3cff */
[----:B------:R-:W-:-:S03]  /*f110*/  PRMT R58, RZ, 0x7610, R58 ;  /* 0x00007610ff3a7816 */ /* 0x000fc6000000003a */
[----:B------:R-:W2:Y:S04]  /*f120*/  @!P5 LDG.E.U8 R45, desc[UR18][R78.64] ;  /* 0x000000124e2dd981 */ /* 0x000ea8000c1e1100 */
[----:B---3--:R0:W-:Y:S04]  /*f130*/  STL [R1+0x414], R59 ;  /* 0x0004143b01007387 */ /* 0x0081e80000100800 */
[----:B0-----:R-:W3:Y:S01]  /*f140*/  LDL R59, [R1+0xad4] ;  /* 0x000ad400013b7983 */ /* 0x001ee20000100800 */
[----:B----4-:R-:W-:-:S03]  /*f150*/  @!P3 LOP3.LUT R61, R61, R60, RZ, 0x3c, !PT ;  /* 0x0000003c3d3db212 */ /* 0x010fc600078e3cff */
[----:B--2---:R0:W-:Y:S01]  /*f160*/  STL [R1+0x410], R46 ;  /* 0x0004102e01007387 */ /* 0x0041e20000100800 */
[----:B------:R-:W-:-:S03]  /*f170*/  @!P3 LOP3.LUT R60, R61, R60, RZ, 0x3c, !PT ;  /* 0x0000003c3d3cb212 */ /* 0x000fc600078e3cff */
[----:B------:R-:W2:Y:S04]  /*f180*/  LDL R62, [R1+0xb14] ;  /* 0x000b1400013e7983 */ /* 0x000ea80000100800 */
[----:B------:R-:W2:Y:S01]  /*f190*/  LDL R63, [R1+0xb18] ;  /* 0x000b1800013f7983 */ /* 0x000ea20000100800 */
[----:B------:R-:W-:-:S03]  /*f1a0*/  @!P3 LOP3.LUT R61, R61, R60, RZ, 0x3c, !PT ;  /* 0x0000003c3d3db212 */ /* 0x000fc600078e3cff */
[----:B0-----:R-:W4:Y:S04]  /*f1b0*/  LDL R46, [R1+0xad8] ;  /* 0x000ad800012e7983 */ /* 0x001f280000100800 */
[----:B------:R-:W3:Y:S01]  /*f1c0*/  @!P3 LDG.E.U8 R58, desc[UR18][R60.64] ;  /* 0x000000123c3ab981 */ /* 0x000ee2000c1e1100 */
[C---:B------:R-:W-:Y:S01]  /*f1d0*/  VIADD R37, R34.reuse, 0xffffffe2 ;  /* 0xffffffe222257836 */ /* 0x040fe20000000000 */
[----:B------:R-:W-:Y:S02]  /*f1e0*/  @!P0 LOP3.LUT R65, R65, R64, RZ, 0x3c, !PT ;  /* 0x0000004041418212 */ /* 0x000fe400078e3cff */
[----:B------:R-:W-:Y:S01]  /*f1f0*/  PRMT R85, RZ, 0x7610, R85 ;  /* 0x00007610ff557816 */ /* 0x000fe20000000055 */
[----:B------:R-:W4:Y:S01]  /*f200*/  LDL.LU.64 R78, [R1+0x16b8] ;  /* 0x0016b800014e7983 */ /* 0x000f220000300a00 */
[----:B------:R-:W-:Y:S01]  /*f210*/  ISETP.GE.U32.AND P1, PT, R37, 0x7fffff63, PT ;  /* 0x7fffff632500780c */ /* 0x000fe20003f26070 */
[----:B------:R-:W-:-:S05]  /*f220*/  VIADD R37, R34, 0xffffffda ;  /* 0xffffffda22257836 */ /* 0x000fca0000000000 */
[----:B------:R-:W-:Y:S02]  /*f230*/  ISETP.GE.U32.AND P4, PT, R37, 0x7fffff5b, PT ;  /* 0x7fffff5b2500780c */ /* 0x000fe40003f86070 */
[C---:B------:R-:W-:Y:S01]  /*f240*/  @!P0 LOP3.LUT R64, R65.reuse, R64, RZ, 0x3c, !PT ;  /* 0x0000004041408212 */ /* 0x040fe200078e3cff */
[----:B------:R0:W-:Y:S03]  /*f250*/  STL [R1+0x40c], R47 ;  /* 0x00040c2f01007387 */ /* 0x0001e60000100800 */
[----:B------:R-:W-:Y:S02]  /*f260*/  @!P0 LOP3.LUT R65, R65, R64, RZ, 0x3c, !PT ;  /* 0x0000004041418212 */ /* 0x000fe400078e3cff */
[----:B------:R-:W-:-:S03]  /*f270*/  PRMT R42, RZ, 0x7610, R42 ;  /* 0x00007610ff2a7816 */ /* 0x000fc6000000002a */
[----:B------:R-:W4:Y:S04]  /*f280*/  @!P0 LDG.E.U8 R85, desc[UR18][R64.64] ;  /* 0x0000001240558981 */ /* 0x000f28000c1e1100 */
[----:B0-----:R-:W4:Y:S04]  /*f290*/  LDL R47, [R1+0xb54] ;  /* 0x000b5400012f7983 */ /* 0x001f280000100800 */
[----:B------:R0:W-:Y:S01]  /*f2a0*/  STL [R1+0x408], R45 ;  /* 0x0004082d01007387 */ /* 0x0001e20000100800 */
[----:B------:R-:W-:-:S03]  /*f2b0*/  PRMT R43, RZ, 0x7610, R43 ;  /* 0x00007610ff2b7816 */ /* 0x000fc6000000002b */
[----:B0-----:R-:W4:Y:S04]  /*f2c0*/  LDL R45, [R1+0xb58] ;  /* 0x000b5800012d7983 */ /* 0x001f280000100800 */
[----:B------:R-:W4:Y:S04]  /*f2d0*/  LDL.LU.64 R64, [R1+0x16b0] ;  /* 0x0016b00001407983 */ /* 0x000f280000300a00 */
[----:B------:R-:W4:Y:S04]  /*f2e0*/  LDL R60, [R1+0xb94] ;  /* 0x000b9400013c7983 */ /* 0x000f280000100800 */
[----:B------:R-:W4:Y:S01]  /*f2f0*/  LDL R61, [R1+0xb98] ;  /* 0x000b9800013d7983 */ /* 0x000f220000100800 */
[----:B--2---:R-:W-:-:S04]  /*f300*/  @!P4 LOP3.LUT R63, R63, R62, RZ, 0x3c, !PT ;  /* 0x0000003e3f3fc212 */ /* 0x004fc800078e3cff */
[----:B------:R-:W-:-:S04]  /*f310*/  @!P4 LOP3.LUT R62, R63, R62, RZ, 0x3c, !PT ;  /* 0x0000003e3f3ec212 */ /* 0x000fc800078e3cff */
[----:B------:R-:W-:Y:S01]  /*f320*/  @!P4 LOP3.LUT R63, R63, R62, RZ, 0x3c, !PT ;  /* 0x0000003e3f3fc212 */ /* 0x000fe200078e3cff */
[----:B---3--:R4:W-:Y:S04]  /*f330*/  STL [R1+0x400], R58 ;  /* 0x0004003a01007387 */ /* 0x0089e80000100800 */
[----:B------:R-:W2:Y:S01]  /*f340*/  @!P4 LDG.E.U8 R42, desc[UR18][R62.64] ;  /* 0x000000123e2ac981 */ /* 0x000ea2000c1e1100 */
[----:B----4-:R-:W-:-:S05]  /*f350*/  @!P1 IMAD.MOV.U32 R58, RZ, RZ, R46 ;  /* 0x000000ffff3a9224 */ /* 0x010fca00078e002e */
[----:B------:R-:W3:Y:S01]  /*f360*/  @!P1 LDG.E.U8 R43, desc[UR18][R58.64] ;  /* 0x000000123a2b9981 */ /* 0x000ee2000c1e1100 */
[----:B------:R-:W-:-:S03]  /*f370*/  VIADD R37, R34, 0xffffffd2 ;  /* 0xffffffd222257836 */ /* 0x000fc60000000000 */
[----:B------:R-:W4:Y:S04]  /*f380*/  LDL R58, [R1+0xbd4] ;  /* 0x000bd400013a7983 */ /* 0x000f280000100800 */
[----:B------:R-:W4:Y:S04]  /*f390*/  LDL R59, [R1+0xbd8] ;  /* 0x000bd800013b7983 */ /* 0x000f280000100800 */
[----:B------:R-:W4:Y:S01]  /*f3a0*/  LDL.LU.64 R62, [R1+0x16a8] ;  /* 0x0016a800013e7983 */ /* 0x000f220000300a00 */
[----:B------:R-:W-:Y:S02]  /*f3b0*/  ISETP.GE.U32.AND P6, PT, R37, 0x7fffff53, PT ;  /* 0x7fffff532500780c */ /* 0x000fe40003fc6070 */
[----:B------:R-:W-:-:S11]  /*f3c0*/  PRMT R44, RZ, 0x7610, R44 ;  /* 0x00007610ff2c7816 */ /* 0x000fd6000000002c */
[----:B------:R-:W-:-:S05]  /*f3d0*/  @!P6 IMAD.MOV.U32 R46, RZ, RZ, R45 ;  /* 0x000000ffff2ee224 */ /* 0x000fca00078e002d */
[----:B------:R-:W4:Y:S04]  /*f3e0*/  @!P6 LDG.E.U8 R44, desc[UR18][R46.64] ;  /* 0x000000122e2ce981 */ /* 0x000f28000c1e1100 */
[----:B--2---:R0:W-:Y:S04]  /*f3f0*/  STL [R1+0x3e0], R42 ;  /* 0x0003e02a01007387 */ /* 0x0041e80000100800 */
[----:B0-----:R-:W2:Y:S04]  /*f400*/  LDL R42, [R1+0xc14] ;  /* 0x000c1400012a7983 */ /* 0x001ea80000100800 */
[----:B---3--:R0:W-:Y:S04]  /*f410*/  STL [R1+0x3fc], R43 ;  /* 0x0003fc2b01007387 */ /* 0x0081e80000100800 */
[----:B0-----:R-:W2:Y:S01]  /*f420*/  LDL R43, [R1+0xc18] ;  /* 0x000c1800012b7983 */ /* 0x001ea20000100800 */
        /* <DEDUP_REMOVED lines=8> */
[----:B----4-:R-:W-:Y:S02]  /*f4b0*/  @!P0 LOP3.LUT R59, R59, R58, RZ, 0x3c, !PT ;  /* 0x0000003a3b3b8212 */ /* 0x010fe400078e3cff */
[----:B------:R-:W-:Y:S02]  /*f4c0*/  PRMT R51, RZ, 0x7610, R51 ;  /* 0x00007610ff337816 */ /* 0x000fe40000000033 */
[----:B------:R-:W-:Y:S02]  /*f4d0*/  @!P5 LOP3.LUT R61, R61, R60, RZ, 0x3c, !PT ;  /* 0x0000003c3d3dd212 */ /* 0x000fe400078e3cff */
[C---:B------:R-:W-:Y:S02]  /*f4e0*/  @!P0 LOP3.LUT R58, R59.reuse, R58, RZ, 0x3c, !PT ;  /* 0x0000003a3b3a8212 */ /* 0x040fe400078e3cff */
[----:B------:R-:W-:Y:S01]  /*f4f0*/  PRMT R55, RZ, 0x7610, R55 ;  /* 0x00007610ff377816 */ /* 0x000fe20000000037 */
[----:B------:R-:W3:Y:S01]  /*f500*/  @!P5 LDG.E.U8 R51, desc[UR18][R60.64] ;  /* 0x000000123c33d981 */ /* 0x000ee2000c1e1100 */
[----:B------:R-:W-:-:S02]  /*f510*/  @!P0 LOP3.LUT R59, R59, R58, RZ, 0x3c, !PT ;  /* 0x0000003a3b3b8212 */ /* 0x000fc400078e3cff */
[----:B------:R-:W-:-:S03]  /*f520*/  PRMT R53, RZ, 0x7610, R53 ;  /* 0x00007610ff357816 */ /* 0x000fc60000000035 */
[----:B------:R-:W4:Y:S04]  /*f530*/  @!P0 LDG.E.U8 R55, desc[UR18][R58.64] ;  /* 0x000000123a378981 */ /* 0x000f28000c1e1100 */
[----:B------:R-:W-:Y:S04]  /*f540*/  STL [R1+0x404], R85 ;  /* 0x0004045501007387 */ /* 0x000fe80000100800 */
[----:B------:R0:W-:Y:S04]  /*f550*/  STL [R1+0x3dc], R44 ;  /* 0x0003dc2c01007387 */ /* 0x0001e80000100800 */
[----:B------:R-:W4:Y:S04]  /*f560*/  LDL R46, [R1+0xc94] ;  /* 0x000c9400012e7983 */ /* 0x000f280000100800 */
[----:B------:R-:W4:Y:S04]  /*f570*/  LDL R47, [R1+0xc98] ;  /* 0x000c9800012f7983 */ /* 0x000f280000100800 */
[----:B0-----:R-:W4:Y:S04]  /*f580*/  LDL R44, [R1+0xc54] ;  /* 0x000c5400012c7983 */ /* 0x001f280000100800 */
[----:B------:R-:W4:Y:S01]  /*f590*/  LDL R45, [R1+0xc58] ;  /* 0x000c5800012d7983 */ /* 0x000f220000100800 */
[----:B------:R-:W-:-:S03]  /*f5a0*/  VIADD R37, R34, 0xffffffb2 ;  /* 0xffffffb222257836 */ /* 0x000fc60000000000 */
[----:B------:R-:W4:Y:S01]  /*f5b0*/  LDL R61, [R1+0xcd4] ;  /* 0x000cd400013d7983 */ /* 0x000f220000100800 */
[----:B--2---:R-:W-:-:S04]  /*f5c0*/  @!P3 LOP3.LUT R43, R43, R42, RZ, 0x3c, !PT ;  /* 0x0000002a2b2bb212 */ /* 0x004fc800078e3cff */
[----:B------:R-:W-:-:S04]  /*f5d0*/  @!P3 LOP3.LUT R42, R43, R42, RZ, 0x3c, !PT ;  /* 0x0000002a2b2ab212 */ /* 0x000fc800078e3cff */
[----:B------:R-:W-:-:S05]  /*f5e0*/  @!P3 LOP3.LUT R43, R43, R42, RZ, 0x3c, !PT ;  /* 0x0000002a2b2bb212 */ /* 0x000fca00078e3cff */
[----:B------:R-:W2:Y:S01]  /*f5f0*/  @!P3 LDG.E.U8 R53, desc[UR18][R42.64] ;  /* 0x000000122a35b981 */ /* 0x000ea2000c1e1100 */
[----:B------:R-:W-:Y:S01]  /*f600*/  ISETP.GE.U32.AND P1, PT, R37, 0x7fffff33, PT ;  /* 0x7fffff332500780c */ /* 0x000fe20003f26070 */
[----:B------:R-:W-:-:S05]  /*f610*/  VIADD R37, R34, 0xffffffaa ;  /* 0xffffffaa22257836 */ /* 0x000fca0000000000 */
[----:B------:R-:W-:Y:S01]  /*f620*/  ISETP.GE.U32.AND P4, PT, R37, 0x7fffff2b, PT ;  /* 0x7fffff2b2500780c */ /* 0x000fe20003f86070 */
[----:B---3--:R0:W-:Y:S04]  /*f630*/  STL [R1+0x3d8], R51 ;  /* 0x0003d83301007387 */ /* 0x0081e80000100800 */
[----:B------:R-:W3:Y:S04]  /*f640*/  LDL R58, [R1+0xd14] ;  /* 0x000d1400013a7983 */ /* 0x000ee80000100800 */
[----:B------:R-:W3:Y:S04]  /*f650*/  LDL R59, [R1+0xd18] ;  /* 0x000d1800013b7983 */ /* 0x000ee80000100800 */
[----:B0-----:R-:W3:Y:S04]  /*f660*/  LDL R51, [R1+0xcd8] ;  /* 0x000cd80001337983 */ /* 0x001ee80000100800 */
[----:B------:R-:W3:Y:S04]  /*f670*/  LDL.LU.64 R42, [R1+0x16a0] ;  /* 0x0016a000012a7983 */ /* 0x000ee80000300a00 */
[----:B----4-:R0:W-:Y:S04]  /*f680*/  STL [R1+0x3d4], R55 ;  /* 0x0003d43701007387 */ /* 0x0101e80000100800 */
[----:B0-----:R-:W4:Y:S01]  /*f690*/  LDL R55, [R1+0xd4c] ;  /* 0x000d4c0001377983 */ /* 0x001f220000100800 */
[----:B------:R-:W-:-:S02]  /*f6a0*/  @!P4 LOP3.LUT R47, R47, R46, RZ, 0x3c, !PT ;  /* 0x0000002e2f2fc212 */ /* 0x000fc400078e3cff */
[----:B------:R-:W-:Y:S02]  /*f6b0*/  @!P1 LOP3.LUT R45, R45, R44, RZ, 0x3c, !PT ;  /* 0x0000002c2d2d9212 */ /* 0x000fe400078e3cff */
[----:B------:R-:W-:Y:S02]  /*f6c0*/  @!P4 LOP3.LUT R46, R47, R46, RZ, 0x3c, !PT ;  /* 0x0000002e2f2ec212 */ /* 0x000fe400078e3cff */
[----:B------:R-:W-:Y:S02]  /*f6d0*/  @!P1 LOP3.LUT R44, R45, R44, RZ, 0x3c, !PT ;  /* 0x0000002c2d2c9212 */ /* 0x000fe400078e3cff */
[----:B------:R-:W-:Y:S02]  /*f6e0*/  PRMT R48, RZ, 0x7610, R48 ;  /* 0x00007610ff307816 */ /* 0x000fe40000000030 */
[----:B------:R-:W-:Y:S02]  /*f6f0*/  @!P4 LOP3.LUT R47, R47, R46, RZ, 0x3c, !PT ;  /* 0x0000002e2f2fc212 */ /* 0x000fe400078e3cff */
[----:B------:R-:W-:-:S02]  /*f700*/  PRMT R49, RZ, 0x7610, R49 ;  /* 0x00007610ff317816 */ /* 0x000fc40000000031 */
[----:B------:R-:W-:Y:S01]  /*f710*/  @!P1 LOP3.LUT R45, R45, R44, RZ, 0x3c, !PT ;  /* 0x0000002c2d2d9212 */ /* 0x000fe200078e3cff */
[----:B------:R-:W4:Y:S04]  /*f720*/  @!P4 LDG.E.U8 R48, desc[UR18][R46.64] ;  /* 0x000000122e30c981 */ /* 0x000f28000c1e1100 */
[----:B------:R-:W4:Y:S04]  /*f730*/  @!P1 LDG.E.U8 R49, desc[UR18][R44.64] ;  /* 0x000000122c319981 */ /* 0x000f28000c1e1100 */
[----:B--2---:R0:W-:Y:S04]  /*f740*/  STL [R1+0x3d0], R53 ;  /* 0x0003d03501007387 */ /* 0x0041e80000100800 */
[----:B0-----:R-:W2:Y:S01]  /*f750*/  LDL R53, [R1+0xd50] ;  /* 0x000d500001357983 */ /* 0x001ea20000100800 */
[----:B------:R-:W-:Y:S01]  /*f760*/  VIADD R37, R34, 0xffffffa2 ;  /* 0xffffffa222257836 */ /* 0x000fe20000000000 */
[----:B------:R-:W-:-:S02]  /*f770*/  PRMT R50, RZ, 0x7610, R50 ;  /* 0x00007610ff327816 */ /* 0x000fc40000000032 */
[----:B------:R-:W-:Y:S01]  /*f780*/  PRMT R52, RZ, 0x7610, R52 ;  /* 0x00007610ff347816 */ /* 0x000fe20000000034 */
[----:B------:R-:W2:Y:S01]  /*f790*/  LDL.LU.64 R44, [R1+0x1698] ;  /* 0x00169800012c7983 */ /* 0x000ea20000300a00 */
[----:B------:R-:W-:Y:S01]  /*f7a0*/  ISETP.GE.U32.AND P6, PT, R37, 0x7fffff23, PT ;  /* 0x7fffff232500780c */ /* 0x000fe20003fc6070 */
[C---:B------:R-:W-:Y:S02]  /*f7b0*/  VIADD R37, R34.reuse, 0xffffff9a ;  /* 0xffffff9a22257836 */ /* 0x040fe40000000000 */
[----:B------:R-:W2:Y:S03]  /*f7c0*/  LDL.LU.64 R46, [R1+0x1690] ;  /* 0x00169000012e7983 */ /* 0x000ea60000300a00 */
[----:B------:R-:W-:Y:S01]  /*f7d0*/  ISETP.GE.U32.AND P5, PT, R37, 0x7fffff1b, PT ;  /* 0x7fffff1b2500780c */ /* 0x000fe20003fa6070 */
[----:B------:R-:W-:-:S05]  /*f7e0*/  VIADD R37, R34, 0xffffff92 ;  /* 0xffffff9222257836 */ /* 0x000fca0000000000 */
[----:B------:R-:W-:Y:S01]  /*f7f0*/  ISETP.GE.U32.AND P0, PT, R37, 0x7fffff13, PT ;  /* 0x7fffff132500780c */ /* 0x000fe20003f06070 */
[----:B---3--:R-:W-:-:S05]  /*f800*/  @!P6 IMAD.MOV.U32 R60, RZ, RZ, R51 ;  /* 0x000000ffff3ce224 */ /* 0x008fca00078e0033 */
[----:B------:R4:W3:Y:S07]  /*f810*/  @!P6 LDG.E.U8 R50, desc[UR18][R60.64] ;  /* 0x000000123c32e981 */ /* 0x0008ee000c1e1100 */
[----:B----4-:R-:W-:Y:S01]  /*f820*/  @!P0 IMAD.MOV.U32 R61, RZ, RZ, R55 ;  /* 0x000000ffff3d8224 */ /* 0x010fe200078e0037 */
[----:B------:R0:W-:Y:S04]  /*f830*/  STL [R1+0x3c8], R48 ;  /* 0x0003c83001007387 */ /* 0x0001e80000100800 */
[----:B0-----:R-:W4:Y:S04]  /*f840*/  LDL R48, [R1+0xd84] ;  /* 0x000d840001307983 */ /* 0x001f280000100800 */
[----:B------:R0:W-:Y:S04]  /*f850*/  STL [R1+0x3cc], R49 ;  /* 0x0003cc3101007387 */ /* 0x0001e80000100800 */
[----:B0-----:R-:W4:Y:S01]  /*f860*/  LDL R49, [R1+0xd88] ;  /* 0x000d880001317983 */ /* 0x001f220000100800 */
[----:B--2---:R-:W-:-:S05]  /*f870*/  @!P0 IMAD.MOV.U32 R60, RZ, RZ, R53 ;  /* 0x000000ffff3c8224 */ /* 0x004fca00078e0035 */
[----:B------:R-:W2:Y:S01]  /*f880*/  @!P0 LDG.E.U8 R52, desc[UR18][R60.64] ;  /* 0x000000123c348981 */ /* 0x000ea2000c1e1100 */
[----:B------:R-:W-:-:S04]  /*f890*/  @!P5 LOP3.LUT R59, R59, R58, RZ, 0x3c, !PT ;  /* 0x0000003a3b3bd212 */ /* 0x000fc800078e3cff */
[C---:B------:R-:W-:Y:S02]  /*f8a0*/  @!P5 LOP3.LUT R58, R59.reuse, R58, RZ, 0x3c, !PT ;  /* 0x0000003a3b3ad212 */ /* 0x040fe400078e3cff */
[----:B------:R-:W-:Y:S02]  /*f8b0*/  PRMT R57, RZ, 0x7610, R57 ;  /* 0x00007610ff397816 */ /* 0x000fe40000000039 */
[----:B------:R-:W-:Y:S01]  /*f8c0*/  @!P5 LOP3.LUT R59, R59, R58, RZ, 0x3c, !PT ;  /* 0x0000003a3b3bd212 */ /* 0x000fe200078e3cff */
[----:B------:R-:W-:-:S04]  /*f8d0*/  VIADD R37, R34, 0xffffff8a ;  /* 0xffffff8a22257836 */ /* 0x000fc80000000000 */
[----:B------:R0:W2:Y:S04]  /*f8e0*/  @!P5 LDG.E.U8 R57, desc[UR18][R58.64] ;  /* 0x000000123a39d981 */ /* 0x0000a8000c1e1100 */
[----:B---3--:R1:W-:Y:S04]  /*f8f0*/  STL [R1+0x3c4], R50 ;  /* 0x0003c43201007387 */ /* 0x0083e80000100800 */
[----:B------:R-:W3:Y:S04]  /*f900*/  LDL R51, [R1+0xdc0] ;  /* 0x000dc00001337983 */ /* 0x000ee80000100800 */
[----:B------:R-:W0:Y:S04]  /*f910*/  LDL R58, [R1+0x1fc] ;  /* 0x0001fc00013a7983 */ /* 0x000e280000100800 */
[----:B-1----:R-:W3:Y:S04]  /*f920*/  LDL R50, [R1+0xdbc] ;  /* 0x000dbc0001327983 */ /* 0x002ee80000100800 */
[----:B------:R-:W0:Y:S01]  /*f930*/  LDL R59, [R1+0x200] ;  /* 0x00020000013b7983 */ /* 0x000e220000100800 */
[----:B------:R-:W-:-:S02]  /*f940*/  ISETP.GE.U32.AND P3, PT, R37, 0x7fffff0b, PT ;  /* 0x7fffff0b2500780c */ /* 0x000fc40003f66070 */
[----:B------:R-:W-:-:S11]  /*f950*/  PRMT R54, RZ, 0x7610, R54 ;  /* 0x00007610ff367816 */ /* 0x000fd60000000036 */
[----:B----4-:R-:W-:-:S04]  /*f960*/  @!P3 LOP3.LUT R49, R49, R48, RZ, 0x3c, !PT ;  /* 0x000000303131b212 */ /* 0x010fc800078e3cff */
[----:B------:R-:W-:-:S04]  /*f970*/  @!P3 LOP3.LUT R48, R49, R48, RZ, 0x3c, !PT ;  /* 0x000000303130b212 */ /* 0x000fc800078e3cff */
[----:B------:R-:W-:-:S05]  /*f980*/  @!P3 LOP3.LUT R49, R49, R48, RZ, 0x3c, !PT ;  /* 0x000000303131b212 */ /* 0x000fca00078e3cff */
[----:B------:R-:W4:Y:S04]  /*f990*/  @!P3 LDG.E.U8 R54, desc[UR18][R48.64] ;  /* 0x000000123036b981 */ /* 0x000f28000c1e1100 */
[----:B--2---:R1:W-:Y:S04]  /*f9a0*/  STL [R1+0x3bc], R52 ;  /* 0x0003bc3401007387 */ /* 0x0043e80000100800 */
[----:B------:R-:W2:Y:S01]  /*f9b0*/  LDL R53, [R1+0x240] ;  /* 0x0002400001357983 */ /* 0x000ea20000100800 */
[----:B------:R-:W-:Y:S01]  /*f9c0*/  VIADD R37, R34, 0xffffff82 ;  /* 0xffffff8222257836 */ /* 0x000fe20000000000 */
[----:B------:R-:W-:-:S02]  /*f9d0*/  PRMT R56, RZ, 0x7610, R56 ;  /* 0x00007610ff387816 */ /* 0x000fc40000000038 */
[----:B------:R-:W-:Y:S01]  /*f9e0*/  PRMT R40, RZ, 0x7610, R40 ;  /* 0x00007610ff287816 */ /* 0x000fe20000000028 */
[----:B------:R-:W2:Y:S04]  /*f9f0*/  LDL R60, [R1+0xa9c] ;  /* 0x000a9c00013c7983 */ /* 0x000ea80000100800 */
[----:B-1----:R-:W2:Y:S01]  /*fa00*/  LDL R52, [R1+0x23c] ;  /* 0x00023c0001347983 */ /* 0x002ea20000100800 */
[----:B------:R-:W-:Y:S01]  /*fa10*/  ISETP.GE.U32.AND P1, PT, R37, 0x7fffff03, PT ;  /* 0x7fffff032500780c */ /* 0x000fe20003f26070 */
[C---:B------:R-:W-:Y:S01]  /*fa20*/  VIADD R37, R34.reuse, 0xfffffff9 ;  /* 0xfffffff922257836 */ /* 0x040fe20000000000 */
[----:B------:R-:W-:Y:S01]  /*fa30*/  PRMT R41, RZ, 0x7610, R41 ;  /* 0x00007610ff297816 */ /* 0x000fe20000000029 */
[----:B------:R-:W2:Y:S03]  /*fa40*/  LDL R61, [R1+0xaa0] ;  /* 0x000aa000013d7983 */ /* 0x000ea60000100800 */
[----:B------:R-:W-:Y:S01]  /*fa50*/  ISETP.GE.U32.AND P4, PT, R37, 0x7fffff7a, PT ;  /* 0x7fffff7a2500780c */ /* 0x000fe20003f86070 */
[----:B------:R-:W-:Y:S01]  /*fa60*/  VIADD R37, R34, 0xfffffff1 ;  /* 0xfffffff122257836 */ /* 0x000fe20000000000 */
[----:B------:R-:W2:Y:S04]  /*fa70*/  LDL.LU.64 R48, [R1+0x1688] ;  /* 0x0016880001307983 */ /* 0x000ea80000300a00 */
[----:B------:R-:W-:-:S02]  /*fa80*/  ISETP.GE.U32.AND P6, PT, R37, 0x7fffff72, PT ;  /* 0x7fffff722500780c */ /* 0x000fc40003fc6070 */
[----:B---3--:R-:W-:-:S04]  /*fa90*/  @!P1 LOP3.LUT R51, R51, R50, RZ, 0x3c, !PT ;  /* 0x0000003233339212 */ /* 0x008fc800078e3cff */
[----:B------:R-:W-:Y:S02]  /*faa0*/  @!P1 LOP3.LUT R50, R51, R50, RZ, 0x3c, !PT ;  /* 0x0000003233329212 */ /* 0x000fe400078e3cff */
[----:B0-----:R-:W-:Y:S02]  /*fab0*/  @!P4 LOP3.LUT R59, R59, R58, RZ, 0x3c, !PT ;  /* 0x0000003a3b3bc212 */ /* 0x001fe400078e3cff */
[----:B------:R-:W-:Y:S02]  /*fac0*/  @!P1 LOP3.LUT R51, R51, R50, RZ, 0x3c, !PT ;  /* 0x0000003233339212 */ /* 0x000fe400078e3cff */
[----:B------:R-:W-:-:S03]  /*fad0*/  @!P4 LOP3.LUT R58, R59, R58, RZ, 0x3c, !PT ;  /* 0x0000003a3b3ac212 */ /* 0x000fc600078e3cff */
[----:B------:R-:W3:Y:S01]  /*fae0*/  @!P1 LDG.E.U8 R56, desc[UR18][R50.64] ;  /* 0x0000001232389981 */ /* 0x000ee2000c1e1100 */
[----:B------:R-:W-:-:S05]  /*faf0*/  @!P4 LOP3.LUT R59, R59, R58, RZ, 0x3c, !PT ;  /* 0x0000003a3b3bc212 */ /* 0x000fca00078e3cff */
[----:B------:R-:W3:Y:S04]  /*fb00*/  @!P4 LDG.E.U8 R41, desc[UR18][R58.64] ;  /* 0x000000123a29c981 */ /* 0x000ee8000c1e1100 */
[----:B----4-:R0:W-:Y:S04]  /*fb10*/  STL [R1+0x3a0], R54 ;  /* 0x0003a03601007387 */ /* 0x0101e80000100800 */
[----:B------:R-:W4:Y:S04]  /*fb20*/  LDL R55, [R1+0xae0] ;  /* 0x000ae00001377983 */ /* 0x000f280000100800 */
[----:B0-----:R-:W4:Y:S01]  /*fb30*/  LDL R54, [R1+0xadc] ;  /* 0x000adc0001367983 */ /* 0x001f220000100800 */
[----:B------:R-:W-:-:S03]  /*fb40*/  VIADD R37, R34, 0xffffffe9 ;  /* 0xffffffe922257836 */ /* 0x000fc60000000000 */
[----:B------:R-:W4:Y:S01]  /*fb50*/  LDL.LU.64 R50, [R1+0x1680] ;  /* 0x0016800001327983 */ /* 0x000f220000300a00 */
[----:B--2---:R-:W-:-:S04]  /*fb60*/  @!P6 LOP3.LUT R53, R53, R52, RZ, 0x3c, !PT ;  /* 0x000000343535e212 */ /* 0x004fc800078e3cff */
[----:B------:R-:W-:-:S04]  /*fb70*/  @!P6 LOP3.LUT R52, R53, R52, RZ, 0x3c, !PT ;  /* 0x000000343534e212 */ /* 0x000fc800078e3cff */
[----:B------:R-:W-:-:S05]  /*fb80*/  @!P6 LOP3.LUT R53, R53, R52, RZ, 0x3c, !PT ;  /* 0x000000343535e212 */ /* 0x000fca00078e3cff */
[----:B------:R-:W2:Y:S01]  /*fb90*/  @!P6 LDG.E.U8 R40, desc[UR18][R52.64] ;  /* 0x000000123428e981 */ /* 0x000ea2000c1e1100 */
[----:B------:R-:W-:Y:S01]  /*fba0*/  ISETP.GE.U32.AND P5, PT, R37, 0x7fffff6a, PT ;  /* 0x7fffff6a2500780c */ /* 0x000fe20003fa6070 */
[----:B------:R-:W-:Y:S01]  /*fbb0*/  VIADD R37, R34, 0xffffffe1 ;  /* 0xffffffe122257836 */ /* 0x000fe20000000000 */
[----:B------:R-:W-:-:S04]  /*fbc0*/  PRMT R39, RZ, 0x7610, R39 ;  /* 0x00007610ff277816 */ /* 0x000fc80000000027 */
[----:B------:R-:W-:Y:S01]  /*fbd0*/  ISETP.GE.U32.AND P0, PT, R37, 0x7fffff62, PT ;  /* 0x7fffff622500780c */ /* 0x000fe20003f06070 */
[----:B---3--:R0:W-:Y:S04]  /*fbe0*/  STL [R1+0x39c], R56 ;  /* 0x00039c3801007387 */ /* 0x0081e80000100800 */
[----:B------:R1:W-:Y:S04]  /*fbf0*/  STL [R1+0x3c0], R57 ;  /* 0x0003c03901007387 */ /* 0x0003e80000100800 */
[----:B------:R-:W3:Y:S04]  /*fc00*/  LDL R58, [R1+0xb5c] ;  /* 0x000b5c00013a7983 */ /* 0x000ee80000100800 */
[----:B0-----:R-:W3:Y:S04]  /*fc10*/  LDL R56, [R1+0xb1c] ;  /* 0x000b1c0001387983 */ /* 0x001ee80000100800 */
[----:B-1----:R-:W3:Y:S04]  /*fc20*/  LDL R57, [R1+0xb20] ;  /* 0x000b200001397983 */ /* 0x002ee80000100800 */
[----:B------:R-:W3:Y:S04]  /*fc30*/  LDL R59, [R1+0xb60] ;  /* 0x000b6000013b7983 */ /* 0x000ee80000100800 */
[----:B------:R-:W3:Y:S04]  /*fc40*/  LDL.LU.64 R52, [R1+0x1678] ;  /* 0x0016780001347983 */ /* 0x000ee80000300a00 */
[----:B--2---:R0:W-:Y:S04]  /*fc50*/  STL [R1+0x394], R40 ;  /* 0x0003942801007387 */ /* 0x0041e80000100800 */
[----:B------:R1:W-:Y:S01]  /*fc60*/  STL [R1+0x398], R41 ;  /* 0x0003982901007387 */ /* 0x0003e20000100800 */
[----:B0-----:R-:W-:-:S03]  /*fc70*/  @!P5 IMAD.MOV.U32 R40, RZ, RZ, R61 ;  /* 0x000000ffff28d224 */ /* 0x001fc600078e003d */
[----:B------:R-:W2:Y:S01]  /*fc80*/  LDL R61, [R1+0xba0] ;  /* 0x000ba000013d7983 */ /* 0x000ea20000100800 */
[----:B-1----:R-:W-:-:S03]  /*fc90*/  @!P5 IMAD.MOV.U32 R41, RZ, RZ, R60 ;  /* 0x000000ffff29d224 */ /* 0x002fc600078e003c */
[----:B------:R-:W2:Y:S04]  /*fca0*/  LDL R60, [R1+0xb9c] ;  /* 0x000b9c00013c7983 */ /* 0x000ea80000100800 */
[----:B------:R4:W2:Y:S02]  /*fcb0*/  @!P5 LDG.E.U8 R39, desc[UR18][R40.64] ;  /* 0x000000122827d981 */ /* 0x0008a4000c1e1100 */
[----:B----4-:R-:W-:Y:S02]  /*fcc0*/  @!P0 IMAD.MOV.U32 R40, RZ, RZ, R55 ;  /* 0x000000ffff288224 */ /* 0x010fe400078e0037 */
[----:B------:R-:W-:Y:S01]  /*fcd0*/  @!P0 IMAD.MOV.U32 R41, RZ, RZ, R54 ;  /* 0x000000ffff298224 */ /* 0x000fe200078e0036 */
[----:B------:R-:W4:Y:S04]  /*fce0*/  LDL R55, [R1+0xbe0] ;  /* 0x000be00001377983 */ /* 0x000f280000100800 */
[----:B------:R-:W4:Y:S01]  /*fcf0*/  LDL R54, [R1+0xbdc] ;  /* 0x000bdc0001367983 */ /* 0x000f220000100800 */
[----:B------:R-:W-:-:S05]  /*fd00*/  VIADD R37, R34, 0xffffffd9 ;  /* 0xffffffd922257836 */ /* 0x000fca0000000000 */
[----:B------:R-:W-:Y:S01]  /*fd10*/  ISETP.GE.U32.AND P3, PT, R37, 0x7fffff5a, PT ;  /* 0x7fffff5a2500780c */ /* 0x000fe20003f66070 */
[----:B------:R-:W-:-:S05]  /*fd20*/  VIADD R37, R34, 0xffffffd1 ;  /* 0xffffffd122257836 */ /* 0x000fca0000000000 */
[----:B------:R-:W-:Y:S01]  /*fd30*/  ISETP.GE.U32.AND P1, PT, R37, 0x7fffff52, PT ;  /* 0x7fffff522500780c */ /* 0x000fe20003f26070 */
[----:B------:R-:W-:-:S05]  /*fd40*/  VIADD R37, R34, 0xffffffc9 ;  /* 0xffffffc922257836 */ /* 0x000fca0000000000 */
[----:B------:R-:W-:Y:S02]  /*fd50*/  ISETP.GE.U32.AND P4, PT, R37, 0x7fffff4a, PT ;  /* 0x7fffff4a2500780c */ /* 0x000fe40003f86070 */
[----:B------:R-:W-:Y:S01]  /*fd60*/  PRMT R36, RZ, 0x7610, R36 ;  /* 0x00007610ff247816 */ /* 0x000fe20000000024 */
[----:B------:R-:W-:Y:S01]  /*fd70*/  VIADD R37, R34, 0xffffffc1 ;  /* 0xffffffc122257836 */ /* 0x000fe20000000000 */
[----:B------:R-:W-:-:S04]  /*fd80*/  PRMT R35, RZ, 0x7610, R35 ;  /* 0x00007610ff237816 */ /* 0x000fc80000000023 */
[----:B------:R3:W4:Y:S01]  /*fd90*/  @!P0 LDG.E.U8 R36, desc[UR18][R40.64] ;  /* 0x0000001228248981 */ /* 0x000722000c1e1100 */
[----:B------:R-:W-:Y:S02]  /*fda0*/  ISETP.GE.U32.AND P6, PT, R37, 0x7fffff42, PT ;  /* 0x7fffff422500780c */ /* 0x000fe40003fc6070 */
[----:B------:R-:W-:Y:S01]  /*fdb0*/  PRMT R32, RZ, 0x7610, R32 ;  /* 0x00007610ff207816 */ /* 0x000fe20000000020 */
[----:B---3--:R-:W-:Y:S02]  /*fdc0*/  @!P3 IMAD.MOV.U32 R40, RZ, RZ, R57 ;  /* 0x000000ffff28b224 */ /* 0x008fe400078e0039 */
[----:B------:R-:W-:Y:S01]  /*fdd0*/  @!P3 IMAD.MOV.U32 R41, RZ, RZ, R56 ;  /* 0x000000ffff29b224 */ /* 0x000fe200078e0038 */
[----:B------:R-:W-:Y:S01]  /*fde0*/  PRMT R28, RZ, 0x7610, R28 ;  /* 0x00007610ff1c7816 */ /* 0x000fe2000000001c */
[----:B------:R-:W3:Y:S04]  /*fdf0*/  LDL R56, [R1+0xc1c] ;  /* 0x000c1c0001387983 */ /* 0x000ee80000100800 */
[----:B------:R0:W3:Y:S04]  /*fe00*/  @!P3 LDG.E.U8 R35, desc[UR18][R40.64] ;  /* 0x000000122823b981 */ /* 0x0000e8000c1e1100 */
[----:B------:R-:W3:Y:S01]  /*fe10*/  LDL R57, [R1+0xc20] ;  /* 0x000c200001397983 */ /* 0x000ee20000100800 */
[----:B0-----:R-:W-:-:S02]  /*fe20*/  @!P1 IMAD.MOV.U32 R40, RZ, RZ, R59 ;  /* 0x000000ffff289224 */ /* 0x001fc400078e003b */
[----:B------:R-:W-:Y:S01]  /*fe30*/  @!P1 IMAD.MOV.U32 R41, RZ, RZ, R58 ;  /* 0x000000ffff299224 */ /* 0x000fe200078e003a */
[----:B------:R-:W3:Y:S04]  /*fe40*/  LDL R59, [R1+0xca0] ;  /* 0x000ca000013b7983 */ /* 0x000ee80000100800 */
[----:B------:R0:W3:Y:S04]  /*fe50*/  @!P1 LDG.E.U8 R32, desc[UR18][R40.64] ;  /* 0x0000001228209981 */ /* 0x0000e8000c1e1100 */
[----:B------:R-:W3:Y:S04]  /*fe60*/  LDL R58, [R1+0xc9c] ;  /* 0x000c9c00013a7983 */ /* 0x000ee80000100800 */
[----:B------:R-:W0:Y:S04]  /*fe70*/  LDL R40, [R1+0xc5c] ;  /* 0x000c5c0001287983 */ /* 0x000e280000100800 */
[----:B------:R-:W0:Y:S01]  /*fe80*/  LDL R41, [R1+0xc60] ;  /* 0x000c600001297983 */ /* 0x000e220000100800 */
[----:B------:R-:W-:-:S02]  /*fe90*/  PRMT R7, RZ, 0x7610, R7 ;  /* 0x00007610ff077816 */ /* 0x000fc40000000007 */
[----:B--2---:R-:W-:-:S04]  /*fea0*/  @!P4 LOP3.LUT R61, R61, R60, RZ, 0x3c, !PT ;  /* 0x0000003c3d3dc212 */ /* 0x004fc800078e3cff */
[----:B------:R-:W-:-:S04]  /*feb0*/  @!P4 LOP3.LUT R60, R61, R60, RZ, 0x3c, !PT ;  /* 0x0000003c3d3cc212 */ /* 0x000fc800078e3cff */
[----:B------:R-:W-:Y:S01]  /*fec0*/  @!P4 LOP3.LUT R61, R61, R60, RZ, 0x3c, !PT ;  /* 0x0000003c3d3dc212 */ /* 0x000fe200078e3cff */
[----:B------:R-:W-:Y:S04]  /*fed0*/  STL [R1+0x390], R39 ;  /* 0x0003902701007387 */ /* 0x000fe80000100800 */
[----:B------:R1:W2:Y:S04]  /*fee0*/  @!P4 LDG.E.U8 R28, desc[UR18][R60.64] ;  /* 0x000000123c1cc981 */ /* 0x0002a8000c1e1100 */
[----:B------:R-:W1:Y:S01]  /*fef0*/  LDL R60, [R1+0xcdc] ;  /* 0x000cdc00013c7983 */ /* 0x000e620000100800 */
[----:B----4-:R-:W-:-:S03]  /*ff00*/  @!P6 LOP3.LUT R55, R55, R54, RZ, 0x3c, !PT ;  /* 0x000000363737e212 */ /* 0x010fc600078e3cff */
[----:B------:R-:W1:Y:S01]  /*ff10*/  LDL R61, [R1+0xce0] ;  /* 0x000ce000013d7983 */ /* 0x000e620000100800 */
[----:B------:R-:W-:-:S04]  /*ff20*/  @!P6 LOP3.LUT R54, R55, R54, RZ, 0x3c, !PT ;  /* 0x000000363736e212 */ /* 0x000fc800078e3cff */
[----:B------:R-:W-:-:S05]  /*ff30*/  @!P6 LOP3.LUT R55, R55, R54, RZ, 0x3c, !PT ;  /* 0x000000363737e212 */ /* 0x000fca00078e3cff */
[----:B------:R-:W4:Y:S01]  /*ff40*/  @!P6 LDG.E.U8 R7, desc[UR18][R54.64] ;  /* 0x000000123607e981 */ /* 0x000f22000c1e1100 */
[----:B------:R-:W-:-:S05]  /*ff50*/  VIADD R37, R34, 0xffffffb9 ;  /* 0xffffffb922257836 */ /* 0x000fca0000000000 */
[----:B------:R-:W-:Y:S01]  /*ff60*/  ISETP.GE.U32.AND P5, PT, R37, 0x7fffff3a, PT ;  /* 0x7fffff3a2500780c */ /* 0x000fe20003fa6070 */
[----:B------:R-:W-:-:S05]  /*ff70*/  VIADD R37, R34, 0xffffffb1 ;  /* 0xffffffb122257836 */ /* 0x000fca0000000000 */
[----:B------:R-:W-:Y:S01]  /*ff80*/  ISETP.GE.U32.AND P0, PT, R37, 0x7fffff32, PT ;  /* 0x7fffff322500780c */ /* 0x000fe20003f06070 */
[----:B------:R-:W-:-:S05]  /*ff90*/  VIADD R37, R34, 0xffffffa9 ;  /* 0xffffffa922257836 */ /* 0x000fca0000000000 */
[----:B------:R-:W-:Y:S01]  /*ffa0*/  ISETP.GE.U32.AND P3, PT, R37, 0x7fffff2a, PT ;  /* 0x7fffff2a2500780c */ /* 0x000fe20003f66070 */
[----:B------:R-:W-:-:S05]  /*ffb0*/  VIADD R37, R34, 0xffffffa1 ;  /* 0xffffffa122257836 */ /* 0x000fca0000000000 */
[----:B------:R-:W-:Y:S02]  /*ffc0*/  ISETP.GE.U32.AND P1, PT, R37, 0x7fffff22, PT ;  /* 0x7fffff222500780c */ /* 0x000fe40003f26070 */
[----:B---3--:R-:W-:-:S04]  /*ffd0*/  @!P5 LOP3.LUT R57, R57, R56, RZ, 0x3c, !PT ;  /* 0x000000383939d212 */ /* 0x008fc800078e3cff */
[C---:B------:R-:W-:Y:S02]  /*ffe0*/  @!P5 LOP3.LUT R56, R57.reuse, R56, RZ, 0x3c, !PT ;  /* 0x000000383938d212 */ /* 0x040fe400078e3cff */
[----:B------:R-:W-:Y:S02]  /*fff0*/  PRMT R21, RZ, 0x7610, R21 ;  /* 0x00007610ff157816 */ /* 0x000fe40000000015 */
[----:B------:R-:W-:Y:S02]  /*10000*/  @!P5 LOP3.LUT R57, R57, R56, RZ, 0x3c, !PT ;  /* 0x000000383939d212 */ /* 0x000fe400078e3cff */
[----:B------:R-:W-:Y:S02]  /*10010*/  PRMT R24, RZ, 0x7610, R24 ;  /* 0x00007610ff187816 */ /* 0x000fe40000000018 */
[----:B------:R-:W-:Y:S01]  /*10020*/  PRMT R33, RZ, 0x7610, R33 ;  /* 0x00007610ff217816 */ /* 0x000fe20000000021 */
[----:B------:R-:W3:Y:S04]  /*10030*/  @!P5 LDG.E.U8 R21, desc[UR18][R56.64] ;  /* 0x000000123815d981 */ /* 0x000ee8000c1e1100 */
[----:B------:R-:W-:Y:S04]  /*10040*/  STL [R1+0x38c], R36 ;  /* 0x00038c2401007387 */ /* 0x000fe80000100800 */
[----:B------:R-:W3:Y:S01]  /*10050*/  LDL.LU.64 R54, [R1+0x1670] ;  /* 0x0016700001367983 */ /* 0x000ee20000300a00 */
[----:B0-----:R-:W-:-:S04]  /*10060*/  @!P0 LOP3.LUT R41, R41, R40, RZ, 0x3c, !PT ;  /* 0x0000002829298212 */ /* 0x001fc800078e3cff */
[----:B------:R-:W-:-:S04]  /*10070*/  @!P0 LOP3.LUT R40, R41, R40, RZ, 0x3c, !PT ;  /* 0x0000002829288212 */ /* 0x000fc800078e3cff */
[----:B------:R-:W-:Y:S01]  /*10080*/  @!P0 LOP3.LUT R41, R41, R40, RZ, 0x3c, !PT ;  /* 0x0000002829298212 */ /* 0x000fe200078e3cff */
[----:B------:R0:W-:Y:S04]  /*10090*/  STL [R1+0x384], R32 ;  /* 0x0003842001007387 */ /* 0x0001e80000100800 */
[----:B------:R-:W3:Y:S04]  /*100a0*/  @!P0 LDG.E.U8 R33, desc[UR18][R40.64] ;  /* 0x0000001228218981 */ /* 0x000ee8000c1e1100 */
[----:B0-----:R-:W3:Y:S01]  /*100b0*/  LDL R32, [R1+0xd1c] ;  /* 0x000d1c0001207983 */ /* 0x001ee20000100800 */
[----:B-1----:R-:W-:-:S04]  /*100c0*/  @!P1 LOP3.LUT R61, R61, R60, RZ, 0x3c, !PT ;  /* 0x0000003c3d3d9212 */ /* 0x002fc800078e3cff */
[----:B------:R-:W-:-:S04]  /*100d0*/  @!P1 LOP3.LUT R60, R61, R60, RZ, 0x3c, !PT ;  /* 0x0000003c3d3c9212 */ /* 0x000fc800078e3cff */
[----:B------:R-:W-:Y:S01]  /*100e0*/  @!P1 LOP3.LUT R61, R61, R60, RZ, 0x3c, !PT ;  /* 0x0000003c3d3d9212 */ /* 0x000fe200078e3cff */
[----:B----4-:R0:W-:Y:S04]  /*100f0*/  STL [R1+0x37c], R7 ;  /* 0x00037c0701007387 */ /* 0x0101e80000100800 */
[----:B------:R-:W4:Y:S04]  /*10100*/  @!P1 LDG.E.U8 R24, desc[UR18][R60.64] ;  /* 0x000000123c189981 */ /* 0x000f28000c1e1100 */
[----:B0-----:R-:W4:Y:S01]  /*10110*/  LDL R7, [R1+0xd20] ;  /* 0x000d200001077983 */ /* 0x001f220000100800 */
[----:B------:R-:W-:Y:S01]  /*10120*/  @!P3 LOP3.LUT R59, R59, R58, RZ, 0x3c, !PT ;  /* 0x0000003a3b3bb212 */ /* 0x000fe200078e3cff */
[----:B------:R-:W-:-:S03]  /*10130*/  VIADD R37, R34, 0xffffff99 ;  /* 0xffffff9922257836 */ /* 0x000fc60000000000 */
[----:B------:R-:W-:Y:S02]  /*10140*/  @!P3 LOP3.LUT R58, R59, R58, RZ, 0x3c, !PT ;  /* 0x0000003a3b3ab212 */ /* 0x000fe400078e3cff */
[----:B------:R-:W-:Y:S01]  /*10150*/  ISETP.GE.U32.AND P4, PT, R37, 0x7fffff1a, PT ;  /* 0x7fffff1a2500780c */ /* 0x000fe20003f86070 */
[----:B------:R-:W-:Y:S01]  /*10160*/  STL [R1+0x388], R35 ;  /* 0x0003882301007387 */ /* 0x000fe20000100800 */
[----:B------:R-:W-:Y:S02]  /*10170*/  PRMT R31, RZ, 0x7610, R31 ;  /* 0x00007610ff1f7816 */ /* 0x000fe4000000001f */
[----:B------:R-:W-:Y:S01]  /*10180*/  @!P3 LOP3.LUT R59, R59, R58, RZ, 0x3c, !PT ;  /* 0x0000003a3b3bb212 */ /* 0x000fe200078e3cff */
[----:B------:R-:W4:Y:S04]  /*10190*/  LDL.LU.64 R56, [R1+0x1668] ;  /* 0x0016680001387983 */ /* 0x000f280000300a00 */
[----:B--2---:R0:W-:Y:S04]  /*101a0*/  STL [R1+0x380], R28 ;  /* 0x0003801c01007387 */ /* 0x0041e80000100800 */
[----:B------:R-:W2:Y:S04]  /*101b0*/  @!P3 LDG.E.U8 R31, desc[UR18][R58.64] ;  /* 0x000000123a1fb981 */ /* 0x000ea8000c1e1100 */
[----:B0-----:R-:W2:Y:S01]  /*101c0*/  LDL R28, [R1+0xd54] ;  /* 0x000d5400011c7983 */ /* 0x001ea20000100800 */
[----:B------:R-:W-:-:S03]  /*101d0*/  PRMT R6, RZ, 0x7610, R6 ;  /* 0x00007610ff067816 */ /* 0x000fc60000000006 */
[----:B---3--:R0:W-:Y:S04]  /*101e0*/  STL [R1+0x360], R21 ;  /* 0x0003601501007387 */ /* 0x0081e80000100800 */
[----:B------:R-:W3:Y:S04]  /*101f0*/  LDL R40, [R1+0xd8c] ;  /* 0x000d8c0001287983 */ /* 0x000ee80000100800 */
[----:B------:R-:W3:Y:S04]  /*10200*/  LDL R41, [R1+0xd90] ;  /* 0x000d900001297983 */ /* 0x000ee80000100800 */
[----:B0-----:R-:W3:Y:S04]  /*10210*/  LDL R21, [R1+0xd58] ;  /* 0x000d580001157983 */ /* 0x001ee80000100800 */
[----:B------:R-:W3:Y:S04]  /*10220*/  LDL.LU.64 R58, [R1+0x1660] ;  /* 0x00166000013a7983 */ /* 0x000ee80000300a00 */
[----:B------:R-:W3:Y:S04]  /*10230*/  LDL.LU.64 R60, [R1+0x1658] ;  /* 0x00165800013c7983 */ /* 0x000ee80000300a00 */
[----:B----4-:R0:W-:Y:S04]  /*10240*/  STL [R1+0x354], R24 ;  /* 0x0003541801007387 */ /* 0x0101e80000100800 */
[----:B0-----:R-:W4:Y:S04]  /*10250*/  LDL R24, [R1+0xdc8] ;  /* 0x000dc80001187983 */ /* 0x001f280000100800 */
[----:B------:R0:W-:Y:S02]  /*10260*/  STL [R1+0x35c], R33 ;  /* 0x00035c2101007387 */ /* 0x0001e40000100800 */
[----:B0-----:R-:W-:-:S02]  /*10270*/  @!P4 IMAD.MOV.U32 R33, RZ, RZ, R32 ;  /* 0x000000ffff21c224 */ /* 0x001fc400078e0020 */
[----:B------:R-:W-:-:S05]  /*10280*/  @!P4 IMAD.MOV.U32 R32, RZ, RZ, R7 ;  /* 0x000000ffff20c224 */ /* 0x000fca00078e0007 */
[----:B------:R2:W4:Y:S01]  /*10290*/  @!P4 LDG.E.U8 R6, desc[UR18][R32.64] ;  /* 0x000000122006c981 */ /* 0x000522000c1e1100 */
[----:B------:R-:W-:-:S05]  /*102a0*/  VIADD R37, R34, 0xffffff91 ;  /* 0xffffff9122257836 */ /* 0x000fca0000000000 */
[----:B------:R-:W-:Y:S02]  /*102b0*/  ISETP.GE.U32.AND P6, PT, R37, 0x7fffff12, PT ;  /* 0x7fffff122500780c */ /* 0x000fe40003fc6070 */
[----:B------:R-:W-:-:S11]  /*102c0*/  PRMT R8, RZ, 0x7610, R8 ;  /* 0x00007610ff087816 */ /* 0x000fd60000000008 */
[----:B--2---:R-:W-:Y:S02]  /*102d0*/  @!P6 IMAD.MOV.U32 R33, RZ, RZ, R28 ;  /* 0x000000ffff21e224 */ /* 0x004fe400078e001c */
[----:B---3--:R-:W-:-:S05]  /*102e0*/  @!P6 IMAD.MOV.U32 R32, RZ, RZ, R21 ;  /* 0x000000ffff20e224 */ /* 0x008fca00078e0015 */
[----:B------:R-:W2:Y:S01]  /*102f0*/  @!P6 LDG.E.U8 R8, desc[UR18][R32.64] ;  /* 0x000000122008e981 */ /* 0x000ea2000c1e1100 */
[----:B------:R-:W-:-:S03]  /*10300*/  VIADD R37, R34, 0xffffff89 ;  /* 0xffffff8922257836 */ /* 0x000fc60000000000 */
[----:B----4-:R0:W-:Y:S04]  /*10310*/  STL [R1+0x350], R6 ;  /* 0x0003500601007387 */ /* 0x0101e80000100800 */
[----:B------:R-:W3:Y:S04]  /*10320*/  LDL R7, [R1+0x208] ;  /* 0x0002080001077983 */ /* 0x000ee80000100800 */
[----:B------:R-:W4:Y:S04]  /*10330*/  LDL R33, [R1+0x244] ;  /* 0x0002440001217983 */ /* 0x000f280000100800 */
[----:B0-----:R-:W3:Y:S04]  /*10340*/  LDL R6, [R1+0x204] ;  /* 0x0002040001067983 */ /* 0x001ee80000100800 */
[----:B------:R-:W4:Y:S01]  /*10350*/  LDL R32, [R1+0x248] ;  /* 0x0002480001207983 */ /* 0x000f220000100800 */
[----:B------:R-:W-:Y:S01]  /*10360*/  ISETP.GE.U32.AND P5, PT, R37, 0x7fffff0a, PT ;  /* 0x7fffff0a2500780c */ /* 0x000fe20003fa6070 */
[C---:B------:R-:W-:Y:S01]  /*10370*/  VIADD R37, R34.reuse, 0xffffff81 ;  /* 0xffffff8122257836 */ /* 0x040fe20000000000 */
[----:B------:R-:W-:Y:S01]  /*10380*/  PRMT R27, RZ, 0x7610, R27 ;  /* 0x00007610ff1b7816 */ /* 0x000fe2000000001b */
[----:B------:R-:W4:Y:S03]  /*10390*/  LDL R21, [R1+0xaa4] ;  /* 0x000aa40001157983 */ /* 0x000f260000100800 */
[----:B------:R-:W-:Y:S01]  /*103a0*/  ISETP.GE.U32.AND P0, PT, R37, 0x7fffff02, PT ;  /* 0x7fffff022500780c */ /* 0x000fe20003f06070 */
[----:B------:R-:W-:-:S05]  /*103b0*/  VIADD R37, R34, 0xfffffff8 ;  /* 0xfffffff822257836 */ /* 0x000fca0000000000 */
[----:B------:R-:W-:Y:S02]  /*103c0*/  ISETP.GE.U32.AND P3, PT, R37, 0x7fffff79, PT ;  /* 0x7fffff792500780c */ /* 0x000fe40003f66070 */
[----:B------:R-:W-:Y:S01]  /*103d0*/  @!P5 LOP3.LUT R41, R41, R40, RZ, 0x3c, !PT ;  /* 0x000000282929d212 */ /* 0x000fe200078e3cff */
[----:B------:R-:W-:-:S03]  /*103e0*/  VIADD R37, R34, 0xfffffff0 ;  /* 0xfffffff022257836 */ /* 0x000fc60000000000 */
[----:B------:R-:W-:Y:S02]  /*103f0*/  @!P5 LOP3.LUT R40, R41, R40, RZ, 0x3c, !PT ;  /* 0x000000282928d212 */ /* 0x000fe400078e3cff */
[----:B------:R-:W-:Y:S02]  /*10400*/  ISETP.GE.U32.AND P1, PT, R37, 0x7fffff71, PT ;  /* 0x7fffff712500780c */ /* 0x000fe40003f26070 */
[----:B------:R-:W-:Y:S02]  /*10410*/  @!P5 LOP3.LUT R41, R41, R40, RZ, 0x3c, !PT ;  /* 0x000000282929d212 */ /* 0x000fe400078e3cff */
[----:B------:R-:W-:Y:S02]  /*10420*/  PRMT R22, RZ, 0x7610, R22 ;  /* 0x00007610ff167816 */ /* 0x000fe40000000016 */
[----:B------:R-:W-:Y:S01]  /*10430*/  PRMT R23, RZ, 0x7610, R23 ;  /* 0x00007610ff177816 */ /* 0x000fe20000000017 */
[----:B------:R-:W4:Y:S01]  /*10440*/  @!P5 LDG.E.U8 R27, desc[UR18][R40.64] ;  /* 0x00000012281bd981 */ /* 0x000f22000c1e1100 */
[----:B------:R-:W-:-:S04]  /*10450*/  PRMT R30, RZ, 0x7610, R30 ;  /* 0x00007610ff1e7816 */ /* 0x000fc8000000001e */
[----:B------:R-:W4:Y:S04]  /*10460*/  @!P0 LDG.E.U8 R23, desc[UR18][R24.64] ;  /* 0x0000001218178981 */ /* 0x000f28000c1e1100 */
[----:B--2---:R0:W-:Y:S04]  /*10470*/  STL [R1+0x34c], R8 ;  /* 0x00034c0801007387 */ /* 0x0041e80000100800 */
[----:B0-----:R-:W2:Y:S01]  /*10480*/  LDL R8, [R1+0xaa8] ;  /* 0x000aa80001087983 */ /* 0x001ea20000100800 */
[----:B---3--:R-:W-:-:S04]  /*10490*/  @!P3 LOP3.LUT R7, R7, R6, RZ, 0x3c, !PT ;  /* 0x000000060707b212 */ /* 0x008fc800078e3cff */
[C---:B------:R-:W-:Y:S01]  /*104a0*/  @!P3 LOP3.LUT R6, R7.reuse, R6, RZ, 0x3c, !PT ;  /* 0x000000060706b212 */ /* 0x040fe200078e3cff */
[----:B----4-:R-:W3:Y:S03]  /*104b0*/  @!P1 LDG.E.U8 R30, desc[UR18][R32.64] ;  /* 0x00000012201e9981 */ /* 0x010ee6000c1e1100 */
[----:B------:R-:W-:-:S05]  /*104c0*/  @!P3 LOP3.LUT R7, R7, R6, RZ, 0x3c, !PT ;  /* 0x000000060707b212 */ /* 0x000fca00078e3cff */
[----:B------:R-:W4:Y:S01]  /*104d0*/  @!P3 LDG.E.U8 R22, desc[UR18][R6.64] ;  /* 0x000000120616b981 */ /* 0x000f22000c1e1100 */
[----:B------:R-:W-:-:S03]  /*104e0*/  VIADD R37, R34, 0xffffffe8 ;  /* 0xffffffe822257836 */ /* 0x000fc60000000000 */
[----:B------:R-:W-:Y:S02]  /*104f0*/  STL [R1+0x358], R31 ;  /* 0x0003581f01007387 */ /* 0x000fe40000100800 */
[----:B------:R-:W-:Y:S02]  /*10500*/  ISETP.GE.U32.AND P4, PT, R37, 0x7fffff69, PT ;  /* 0x7fffff692500780c */ /* 0x000fe40003f86070 */
[----:B------:R-:W2:Y:S04]  /*10510*/  LDL.LU.64 R40, [R1+0x1650] ;  /* 0x0016500001287983 */ /* 0x000ea80000300a00 */
[----:B------:R-:W2:Y:S04]  /*10520*/  LDL R28, [R1+0xae4] ;  /* 0x000ae400011c7983 */ /* 0x000ea80000100800 */
[----:B------:R0:W-:Y:S04]  /*10530*/  STL [R1+0x348], R27 ;  /* 0x0003481b01007387 */ /* 0x0001e80000100800 */
[----:B------:R-:W2:Y:S04]  /*10540*/  LDL R25, [R1+0xb24] ;  /* 0x000b240001197983 */ /* 0x000ea80000100800 */
[----:B------:R-:W2:Y:S04]  /*10550*/  LDL R24, [R1+0xb28] ;  /* 0x000b280001187983 */ /* 0x000ea80000100800 */
[----:B0-----:R-:W2:Y:S04]  /*10560*/  LDL R27, [R1+0xae8] ;  /* 0x000ae800011b7983 */ /* 0x001ea80000100800 */
[----:B------:R-:W2:Y:S01]  /*10570*/  LDL.LU.64 R6, [R1+0x1648] ;  /* 0x0016480001067983 */ /* 0x000ea20000300a00 */
[----:B------:R-:W-:Y:S01]  /*10580*/  PRMT R29, RZ, 0x7610, R29 ;  /* 0x00007610ff1d7816 */ /* 0x000fe2000000001d */
[----:B------:R-:W-:-:S02]  /*10590*/  @!P4 IMAD.MOV.U32 R31, RZ, RZ, R21 ;  /* 0x000000ffff1fc224 */ /* 0x000fc400078e0015 */
[----:B----4-:R0:W-:Y:S04]  /*105a0*/  STL [R1+0x340], R22 ;  /* 0x0003401601007387 */ /* 0x0101e80000100800 */
[----:B0-----:R-:W4:Y:S04]  /*105b0*/  LDL R22, [R1+0xb64] ;  /* 0x000b640001167983 */ /* 0x001f280000100800 */
[----:B------:R0:W-:Y:S04]  /*105c0*/  STL [R1+0x344], R23 ;  /* 0x0003441701007387 */ /* 0x0001e80000100800 */
[----:B0-----:R-:W4:Y:S04]  /*105d0*/  LDL R23, [R1+0xb68] ;  /* 0x000b680001177983 */ /* 0x001f280000100800 */
[----:B---3--:R2:W-:Y:S01]  /*105e0*/  STL [R1+0x33c], R30 ;  /* 0x00033c1e01007387 */ /* 0x0085e20000100800 */
[----:B------:R-:W-:Y:S01]  /*105f0*/  VIADD R37, R34, 0xffffffe0 ;  /* 0xffffffe022257836 */ /* 0x000fe20000000000 */
[----:B------:R-:W-:-:S02]  /*10600*/  PRMT R26, RZ, 0x7610, R26 ;  /* 0x00007610ff1a7816 */ /* 0x000fc4000000001a */
[----:B------:R-:W3:Y:S01]  /*10610*/  LDL R21, [R1+0xba4] ;  /* 0x000ba40001157983 */ /* 0x000ee20000100800 */
[----:B--2---:R-:W-:Y:S01]  /*10620*/  @!P4 IMAD.MOV.U32 R30, RZ, RZ, R8 ;  /* 0x000000ffff1ec224 */ /* 0x004fe200078e0008 */
[----:B------:R-:W-:Y:S02]  /*10630*/  ISETP.GE.U32.AND P6, PT, R37, 0x7fffff61, PT ;  /* 0x7fffff612500780c */ /* 0x000fe40003fc6070 */
[----:B------:R-:W2:Y:S04]  /*10640*/  LDL R8, [R1+0xba8] ;  /* 0x000ba80001087983 */ /* 0x000ea80000100800 */
[----:B------:R-:W2:Y:S01]  /*10650*/  @!P4 LDG.E.U8 R29, desc[UR18][R30.64] ;  /* 0x000000121e1dc981 */ /* 0x000ea2000c1e1100 */
[----:B------:R-:W-:-:S05]  /*10660*/  VIADD R37, R34, 0xffffffd8 ;  /* 0xffffffd822257836 */ /* 0x000fca0000000000 */
[----:B------:R-:W-:Y:S02]  /*10670*/  ISETP.GE.U32.AND P5, PT, R37, 0x7fffff59, PT ;  /* 0x7fffff592500780c */ /* 0x000fe40003fa6070 */
[----:B------:R-:W-:-:S11]  /*10680*/  PRMT R17, RZ, 0x7610, R17 ;  /* 0x00007610ff117816 */ /* 0x000fd60000000011 */
[----:B------:R-:W3:Y:S04]  /*10690*/  @!P5 LDG.E.U8 R17, desc[UR18][R24.64] ;  /* 0x000000121811d981 */ /* 0x000ee8000c1e1100 */
[----:B--2---:R0:W-:Y:S02]  /*106a0*/  STL [R1+0x300], R29 ;  /* 0x0003001d01007387 */ /* 0x0041e40000100800 */
[----:B0-----:R-:W-:Y:S02]  /*106b0*/  @!P6 IMAD.MOV.U32 R29, RZ, RZ, R28 ;  /* 0x000000ffff1de224 */ /* 0x001fe400078e001c */
[----:B------:R-:W-:-:S05]  /*106c0*/  @!P6 IMAD.MOV.U32 R28, RZ, RZ, R27 ;  /* 0x000000ffff1ce224 */ /* 0x000fca00078e001b */
[----:B------:R4:W2:Y:S01]  /*106d0*/  @!P6 LDG.E.U8 R26, desc[UR18][R28.64] ;  /* 0x000000121c1ae981 */ /* 0x0008a2000c1e1100 */
[----:B------:R-:W-:-:S05]  /*106e0*/  VIADD R37, R34, 0xffffffd0 ;  /* 0xffffffd022257836 */ /* 0x000fca0000000000 */
[----:B------:R-:W-:Y:S02]  /*106f0*/  ISETP.GE.U32.AND P0, PT, R37, 0x7fffff51, PT ;  /* 0x7fffff512500780c */ /* 0x000fe40003f06070 */
[----:B------:R-:W-:-:S11]  /*10700*/  PRMT R20, RZ, 0x7610, R20 ;  /* 0x00007610ff147816 */ /* 0x000fd60000000014 */
[----:B----4-:R-:W-:Y:S02]  /*10710*/  @!P0 IMAD.MOV.U32 R29, RZ, RZ, R22 ;  /* 0x000000ffff1d8224 */ /* 0x010fe400078e0016 */
[----:B------:R-:W-:-:S05]  /*10720*/  @!P0 IMAD.MOV.U32 R28, RZ, RZ, R23 ;  /* 0x000000ffff1c8224 */ /* 0x000fca00078e0017 */
[----:B------:R0:W4:Y:S04]  /*10730*/  @!P0 LDG.E.U8 R20, desc[UR18][R28.64] ;  /* 0x000000121c148981 */ /* 0x000128000c1e1100 */
[----:B--2---:R1:W-:Y:S04]  /*10740*/  STL [R1+0x2fc], R26 ;  /* 0x0002fc1a01007387 */ /* 0x0043e80000100800 */
[----:B------:R-:W2:Y:S04]  /*10750*/  LDL R27, [R1+0xbe8] ;  /* 0x000be800011b7983 */ /* 0x000ea80000100800 */
[----:B------:R-:W2:Y:S04]  /*10760*/  LDL R25, [R1+0xc24] ;  /* 0x000c240001197983 */ /* 0x000ea80000100800 */
[----:B-1----:R-:W2:Y:S04]  /*10770*/  LDL R26, [R1+0xbe4] ;  /* 0x000be400011a7983 */ /* 0x002ea80000100800 */
[----:B---3--:R1:W-:Y:S04]  /*10780*/  STL [R1+0x2f8], R17 ;  /* 0x0002f81101007387 */ /* 0x0083e80000100800 */
[----:B------:R-:W3:Y:S04]  /*10790*/  LDL R24, [R1+0xc64] ;  /* 0x000c640001187983 */ /* 0x000ee80000100800 */
[----:B------:R-:W3:Y:S04]  /*107a0*/  LDL R22, [R1+0xc68] ;  /* 0x000c680001167983 */ /* 0x000ee80000100800 */
[----:B-1----:R-:W3:Y:S01]  /*107b0*/  LDL R17, [R1+0xc28] ;  /* 0x000c280001117983 */ /* 0x002ee20000100800 */
[----:B------:R-:W-:Y:S01]  /*107c0*/  VIADD R37, R34, 0xffffffc8 ;  /* 0xffffffc822257836 */ /* 0x000fe20000000000 */
[----:B------:R-:W-:-:S02]  /*107d0*/  PRMT R16, RZ, 0x7610, R16 ;  /* 0x00007610ff107816 */ /* 0x000fc40000000010 */
[----:B------:R-:W-:Y:S01]  /*107e0*/  PRMT R18, RZ, 0x7610, R18 ;  /* 0x00007610ff127816 */ /* 0x000fe20000000012 */
[----:B------:R-:W3:Y:S01]  /*107f0*/  LDL R23, [R1+0x1294] ;  /* 0x0012940001177983 */ /* 0x000ee20000100800 */
[----:B------:R-:W-:Y:S01]  /*10800*/  ISETP.GE.U32.AND P3, PT, R37, 0x7fffff49, PT ;  /* 0x7fffff492500780c */ /* 0x000fe20003f66070 */
[----:B------:R-:W-:-:S05]  /*10810*/  VIADD R37, R34, 0xffffffc0 ;  /* 0xffffffc022257836 */ /* 0x000fca0000000000 */
[----:B------:R-:W-:Y:S01]  /*10820*/  ISETP.GE.U32.AND P1, PT, R37, 0x7fffff41, PT ;  /* 0x7fffff412500780c */ /* 0x000fe20003f26070 */
[----:B------:R-:W-:-:S05]  /*10830*/  VIADD R37, R34, 0xffffffb8 ;  /* 0xffffffb822257836 */ /* 0x000fca0000000000 */
[----:B------:R-:W-:Y:S01]  /*10840*/  ISETP.GE.U32.AND P4, PT, R37, 0x7fffff39, PT ;  /* 0x7fffff392500780c */ /* 0x000fe20003f86070 */
[----:B------:R-:W-:Y:S02]  /*10850*/  VIADD R37, R34, 0xffffffb0 ;  /* 0xffffffb022257836 */ /* 0x000fe40000000000 */
[----:B0-----:R-:W-:-:S03]  /*10860*/  @!P3 IMAD.MOV.U32 R28, RZ, RZ, R8 ;  /* 0x000000ffff1cb224 */ /* 0x001fc600078e0008 */
[----:B------:R-:W-:Y:S01]  /*10870*/  ISETP.GE.U32.AND P6, PT, R37, 0x7fffff31, PT ;  /* 0x7fffff312500780c */ /* 0x000fe20003fc6070 */
[----:B------:R-:W-:Y:S01]  /*10880*/  @!P3 IMAD.MOV.U32 R29, RZ, RZ, R21 ;  /* 0x000000ffff1db224 */ /* 0x000fe200078e0015 */
[----:B------:R-:W-:-:S04]  /*10890*/  PRMT R5, RZ, 0x7610, R5 ;  /* 0x00007610ff057816 */ /* 0x000fc80000000005 */
[----:B------:R-:W3:Y:S01]  /*108a0*/  @!P3 LDG.E.U8 R18, desc[UR18][R28.64] ;  /* 0x000000121c12b981 */ /* 0x000ee2000c1e1100 */
[----:B------:R-:W-:-:S03]  /*108b0*/  PRMT R9, RZ, 0x7610, R9 ;  /* 0x00007610ff097816 */ /* 0x000fc60000000009 */
[----:B----4-:R0:W-:Y:S04]  /*108c0*/  STL [R1+0x2f4], R20 ;  /* 0x0002f41401007387 */ /* 0x0101e80000100800 */
[----:B------:R-:W4:Y:S04]  /*108d0*/  LDL R8, [R1+0xca8] ;  /* 0x000ca80001087983 */ /* 0x000f280000100800 */
[----:B------:R-:W4:Y:S04]  /*108e0*/  LDL R21, [R1+0xca4] ;  /* 0x000ca40001157983 */ /* 0x000f280000100800 */
[----:B0-----:R-:W4:Y:S01]  /*108f0*/  LDL R20, [R1+0x1260] ;  /* 0x0012600001147983 */ /* 0x001f220000100800 */
[----:B--2---:R-:W-:-:S04]  /*10900*/  @!P1 LOP3.LUT R27, R27, R26, RZ, 0x3c, !PT ;  /* 0x0000001a1b1b9212 */ /* 0x004fc800078e3cff */
[----:B------:R-:W-:-:S04]  /*10910*/  @!P1 LOP3.LUT R26, R27, R26, RZ, 0x3c, !PT ;  /* 0x0000001a1b1a9212 */ /* 0x000fc800078e3cff */
[----:B------:R-:W-:-:S05]  /*10920*/  @!P1 LOP3.LUT R27, R27, R26, RZ, 0x3c, !PT ;  /* 0x0000001a1b1b9212 */ /* 0x000fca00078e3cff */
[----:B------:R3:W2:Y:S02]  /*10930*/  @!P1 LDG.E.U8 R16, desc[UR18][R26.64] ;  /* 0x000000121a109981 */ /* 0x0006a4000c1e1100 */
[----:B---3--:R-:W-:Y:S02]  /*10940*/  @!P4 IMAD.MOV.U32 R26, RZ, RZ, R17 ;  /* 0x000000ffff1ac224 */ /* 0x008fe400078e0011 */
[----:B------:R-:W-:Y:S02]  /*10950*/  @!P4 IMAD.MOV.U32 R27, RZ, RZ, R25 ;  /* 0x000000ffff1bc224 */ /* 0x000fe400078e0019 */
[----:B------:R-:W-:-:S03]  /*10960*/  @!P6 IMAD.MOV.U32 R25, RZ, RZ, R24 ;  /* 0x000000ffff19e224 */ /* 0x000fc600078e0018 */
[----:B------:R-:W3:Y:S01]  /*10970*/  @!P4 LDG.E.U8 R5, desc[UR18][R26.64] ;  /* 0x000000121a05c981 */ /* 0x000ee2000c1e1100 */
[----:B------:R-:W-:-:S05]  /*10980*/  @!P6 IMAD.MOV.U32 R24, RZ, RZ, R22 ;  /* 0x000000ffff18e224 */ /* 0x000fca00078e0016 */
[----:B------:R-:W4:Y:S01]  /*10990*/  @!P6 LDG.E.U8 R9, desc[UR18][R24.64] ;  /* 0x000000121809e981 */ /* 0x000f22000c1e1100 */
[----:B------:R-:W-:-:S05]  /*109a0*/  VIADD R37, R34, 0xffffffa8 ;  /* 0xffffffa822257836 */ /* 0x000fca0000000000 */
[----:B------:R-:W-:Y:S01]  /*109b0*/  ISETP.GE.U32.AND P5, PT, R37, 0x7fffff29, PT ;  /* 0x7fffff292500780c */ /* 0x000fe20003fa6070 */
[----:B------:R-:W-:-:S05]  /*109c0*/  VIADD R37, R34, 0xffffffa0 ;  /* 0xffffffa022257836 */ /* 0x000fca0000000000 */
[----:B------:R-:W-:Y:S01]  /*109d0*/  ISETP.GE.U32.AND P0, PT, R37, 0x7fffff21, PT ;  /* 0x7fffff212500780c */ /* 0x000fe20003f06070 */
[----:B------:R-:W-:-:S05]  /*109e0*/  VIADD R37, R34, 0xffffff98 ;  /* 0xffffff9822257836 */ /* 0x000fca0000000000 */
[----:B------:R-:W-:Y:S01]  /*109f0*/  ISETP.GE.U32.AND P3, PT, R37, 0x7fffff19, PT ;  /* 0x7fffff192500780c */ /* 0x000fe20003f66070 */
[----:B------:R-:W-:Y:S01]  /*10a00*/  VIADD R37, R34, 0xffffff90 ;  /* 0xffffff9022257836 */ /* 0x000fe20000000000 */
[----:B------:R0:W-:Y:S04]  /*10a10*/  STL [R1+0x2f0], R18 ;  /* 0x0002f01201007387 */ /* 0x0001e80000100800 */
[----:B------:R-:W-:Y:S01]  /*10a20*/  ISETP.GE.U32.AND P1, PT, R37, 0x7fffff11, PT ;  /* 0x7fffff112500780c */ /* 0x000fe20003f26070 */
[----:B------:R-:W-:Y:S01]  /*10a30*/  IMAD R37, R4, 0x5f, RZ ;  /* 0x0000005f04257824 */ /* 0x000fe200078e02ff */
[----:B0-----:R-:W4:Y:S01]  /*10a40*/  LDL R18, [R1+0x1228] ;  /* 0x0012280001127983 */ /* 0x001f220000100800 */
[----:B------:R-:W-:-:S03]  /*10a50*/  PRMT R19, RZ, 0x7610, R19 ;  /* 0x00007610ff137816 */ /* 0x000fc60000000013 */
[----:B--2---:R0:W-:Y:S04]  /*10a60*/  STL [R1+0x2ec], R16 ;  /* 0x0002ec1001007387 */ /* 0x0041e80000100800 */
[----:B------:R-:W2:Y:S04]  /*10a70*/  LDL R17, [R1+0x1160] ;  /* 0x0011600001117983 */ /* 0x000ea80000100800 */
[----:B0-----:R-:W2:Y:S04]  /*10a80*/  LDL R16, [R1+0x11b8] ;  /* 0x0011b80001107983 */ /* 0x001ea80000100800 */
[----:B---3--:R0:W-:Y:S02]  /*10a90*/  STL [R1+0x2e8], R5 ;  /* 0x0002e80501007387 */ /* 0x0081e40000100800 */
[----:B0-----:R-:W-:-:S05]  /*10aa0*/  IADD3 R5, P4, PT, R37, R2, RZ ;  /* 0x0000000225057210 */ /* 0x001fca0007f9e0ff */
[----:B------:R-:W-:Y:S04]  /*10ab0*/  STL [R1+0xce8], R5 ;  /* 0x000ce80501007387 */ /* 0x000fe80000100800 */
[----:B----4-:R0:W-:Y:S02]  /*10ac0*/  STL [R1+0x2e4], R9 ;  /* 0x0002e40901007387 */ /* 0x0101e40000100800 */
[----:B0-----:R-:W-:Y:S02]  /*10ad0*/  LEA.HI.X.SX32 R9, R37, R3, 0x1, P4 ;  /* 0x0000000325097211 */ /* 0x001fe400020f0eff */
[----:B------:R-:W-:Y:S01]  /*10ae0*/  ISETP.GE.AND P4, PT, R20, RZ, PT ;  /* 0x000000ff1400720c */ /* 0x000fe20003f86270 */
[----:B------:R-:W-:-:S05]  /*10af0*/  @!P5 IMAD.MOV.U32 R20, RZ, RZ, R8 ;  /* 0x000000ffff14d224 */ /* 0x000fca00078e0008 */
[----:B------:R-:W3:Y:S01]  /*10b00*/  @!P5 LDG.E.U8 R19, desc[UR18][R20.64] ;  /* 0x000000121413d981 */ /* 0x000ee2000c1e1100 */
[----:B------:R-:W-:Y:S02]  /*10b10*/  ISETP.GE.AND P6, PT, R23, RZ, PT ;  /* 0x000000ff1700720c */ /* 0x000fe40003fc6270 */
[----:B------:R-:W-:Y:S01]  /*10b20*/  ISETP.GE.AND P5, PT, R18, RZ, PT ;  /* 0x000000ff1200720c */ /* 0x000fe20003fa6270 */
[----:B------:R-:W-:Y:S01]  /*10b30*/  STL [R1+0xce4], R9 ;  /* 0x000ce40901007387 */ /* 0x000fe20000100800 */
[----:B------:R-:W-:Y:S01]  /*10b40*/  PRMT R0, RZ, 0x7610, R0 ;  /* 0x00007610ff007816 */ /* 0x000fe20000000000 */
[----:B------:R-:W-:Y:S02]  /*10b50*/  @!P0 IMAD.MOV.U32 R18, RZ, RZ, R5 ;  /* 0x000000ffff128224 */ /* 0x000fe400078e0005 */
[----:B------:R-:W4:Y:S06]  /*10b60*/  LDL.LU R8, [R1+0x3c] ;  /* 0x00003c0001087983 */ /* 0x000f2c0000300800 */
[----:B------:R-:W-:-:S02]  /*10b70*/  @!P6 IMAD.MOV R13, RZ, RZ, -R13 ;  /* 0x000000ffff0de224 */ /* 0x000fc400078e0a0d */
[----:B------:R-:W-:Y:S01]  /*10b80*/  @!P5 IMAD.MOV R15, RZ, RZ, -R15 ;  /* 0x000000ffff0fd224 */ /* 0x000fe200078e0a0f */
[----:B------:R-:W0:Y:S01]  /*10b90*/  S2R R33, SR_TID.X ;  /* 0x0000000000217919 */ /* 0x000e220000002100 */
[----:B---3--:R1:W-:Y:S02]  /*10ba0*/  STL [R1+0x2e0], R19 ;  /* 0x0002e01301007387 */ /* 0x0083e40000100800 */
[----:B-1----:R-:W-:-:S05]  /*10bb0*/  @!P0 IMAD.MOV.U32 R19, RZ, RZ, R9 ;  /* 0x000000ffff138224 */ /* 0x002fca00078e0009 */
[----:B------:R1:W3:Y:S01]  /*10bc0*/  @!P0 LDG.E.U8 R0, desc[UR18][R18.64] ;  /* 0x0000001212008981 */ /* 0x0002e2000c1e1100 */
[----:B--2---:R-:W-:-:S03]  /*10bd0*/  ISETP.GE.AND P0, PT, R16, RZ, PT ;  /* 0x000000ff1000720c */ /* 0x004fc60003f06270 */
[----:B------:R-:W-:Y:S04]  /*10be0*/  STL [R1+0x1538], R13 ;  /* 0x0015380d01007387 */ /* 0x000fe80000100800 */
[----:B------:R2:W-:Y:S04]  /*10bf0*/  STL [R1+0x153c], R15 ;  /* 0x00153c0f01007387 */ /* 0x0005e80000100800 */
[----:B------:R-:W3:Y:S04]  /*10c00*/  LDL.LU R16, [R1+0x38] ;  /* 0x0000380001107983 */ /* 0x000ee80000300800 */
[----:B------:R-:W3:Y:S01]  /*10c10*/  LDL.LU R21, [R1+0x34] ;  /* 0x0000340001157983 */ /* 0x000ee20000300800 */
[----:B------:R-:W-:Y:S01]  /*10c20*/  ISETP.GE.AND P5, PT, R17, RZ, PT ;  /* 0x000000ff1100720c */ /* 0x000fe20003fa6270 */
[----:B------:R-:W-:Y:S01]  /*10c30*/  @!P4 IMAD.MOV R12, RZ, RZ, -R12 ;  /* 0x000000ffff0cc224 */ /* 0x000fe200078e0a0c */
[----:B------:R-:W-:-:S02]  /*10c40*/  ISETP.NE.AND P4, PT, R11, RZ, PT ;  /* 0x000000ff0b00720c */ /* 0x000fc40003f85270 */
[----:B------:R-:W-:-:S04]  /*10c50*/  LOP3.LUT R11, RZ, R11, RZ, 0x33, !PT ;  /* 0x0000000bff0b7212 */ /* 0x000fc800078e33ff */
[----:B----4-:R-:W-:Y:S01]  /*10c60*/  SEL R37, R11, R8, !P4 ;  /* 0x000000080b257207 */ /* 0x010fe20006000000 */
[----:B------:R-:W-:Y:S01]  /*10c70*/  VIADD R8, R34, 0xffffff88 ;  /* 0xffffff8822087836 */ /* 0x000fe20000000000 */
[----:B0-----:R-:W-:-:S03]  /*10c80*/  LOP3.LUT R33, R33, 0x7f, RZ, 0xc0, !PT ;  /* 0x0000007f21217812 */ /* 0x001fc600078ec0ff */
[----:B------:R-:W-:Y:S02]  /*10c90*/  @!P5 IMAD.MOV R10, RZ, RZ, -R10 ;  /* 0x000000ffff0ad224 */ /* 0x000fe400078e0a0a */
[C---:B------:R-:W-:Y:S01]  /*10ca0*/  IMAD R17, R4.reuse, 0x67, RZ ;  /* 0x0000006704117824 */ /* 0x040fe200078e02ff */
[C---:B------:R-:W-:Y:S01]  /*10cb0*/  SEL R90, R11.reuse, R90, !P4 ;  /* 0x0000005a0b5a7207 */ /* 0x040fe20006000000 */
[C---:B-1----:R-:W-:Y:S01]  /*10cc0*/  IMAD R18, R4.reuse, 0x6f, RZ ;  /* 0x0000006f04127824 */ /* 0x042fe200078e02ff */
[C---:B------:R-:W-:Y:S02]  /*10cd0*/  SEL R88, R11.reuse, R88, !P4 ;  /* 0x000000580b587207 */ /* 0x040fe40006000000 */
[C---:B------:R-:W-:Y:S02]  /*10ce0*/  SEL R84, R11.reuse, R84, !P4 ;  /* 0x000000540b547207 */ /* 0x040fe40006000000 */
[----:B------:R-:W-:Y:S01]  /*10cf0*/  SEL R82, R11, R82, !P4 ;  /* 0x000000520b527207 */ /* 0x000fe20006000000 */
[----:B------:R-:W-:Y:S01]  /*10d00*/  IMAD R22, R37, UR11, RZ ;  /* 0x0000000b25167c24 */ /* 0x000fe2000f8e02ff */
[----:B------:R-:W-:Y:S01]  /*10d10*/  SEL R67, R11, R67, !P4 ;  /* 0x000000430b437207 */ /* 0x000fe20006000000 */
[----:B------:R-:W-:-:S02]  /*10d20*/  IMAD R9, R4, 0x77, RZ ;  /* 0x0000007704097824 */ /* 0x000fc400078e02ff */
[----:B------:R-:W-:Y:S01]  /*10d30*/  @!P0 IMAD.MOV R14, RZ, RZ, -R14 ;  /* 0x000000ffff0e8224 */ /* 0x000fe200078e0a0e */
[----:B------:R-:W-:-:S05]  /*10d40*/  SEL R39, R11, R91, !P4 ;  /* 0x0000005b0b277207 */ /* 0x000fca0006000000 */
[----:B------:R-:W-:Y:S01]  /*10d50*/  IMAD R39, R39, UR5, RZ ;  /* 0x0000000527277c24 */ /* 0x000fe2000f8e02ff */
[C---:B------:R-:W-:Y:S01]  /*10d60*/  SEL R91, R11.reuse, R43, !P4 ;  /* 0x0000002b0b5b7207 */ /* 0x040fe20006000000 */
[----:B------:R-:W-:Y:S01]  /*10d70*/  IMAD R43, R90, UR13, RZ ;  /* 0x0000000d5a2b7c24 */ /* 0x000fe2000f8e02ff */
[C---:B------:R-:W-:Y:S01]  /*10d80*/  SEL R5, R11.reuse, R49, !P4 ;  /* 0x000000310b057207 */ /* 0x040fe20006000000 */
[----:B------:R-:W-:Y:S01]  /*10d90*/  IMAD R49, R82, UR21, RZ ;  /* 0x0000001552317c24 */ /* 0x000fe2000f8e02ff */
[C---:B------:R-:W-:Y:S01]  /*10da0*/  SEL R69, R11.reuse, R69, !P4 ;  /* 0x000000450b457207 */ /* 0x040fe20006000000 */
[----:B------:R-:W0:Y:S01]  /*10db0*/  LDCU UR5, c[0x0][0x3b0] ;  /* 0x00007600ff0577ac */ /* 0x000e220008000800 */
[----:B------:R-:W-:-:S03]  /*10dc0*/  SEL R71, R11, R71, !P4 ;  /* 0x000000470b477207 */ /* 0x000fc60006000000 */
[----:B------:R-:W-:Y:S01]  /*10dd0*/  IMAD R69, R69, UR25, RZ ;  /* 0x0000001945457c24 */ /* 0x000fe2000f8e02ff */
[----:B------:R-:W-:Y:S01]  /*10de0*/  SEL R86, R11, R86, !P4 ;  /* 0x000000560b567207 */ /* 0x000fe20006000000 */
[----:B------:R-:W-:Y:S01]  /*10df0*/  IMAD R71, R71, UR27, RZ ;  /* 0x0000001b47477c24 */ /* 0x000fe2000f8e02ff */
[----:B------:R-:W-:Y:S01]  /*10e00*/  SEL R73, R11, R73, !P4 ;  /* 0x000000490b497207 */ /* 0x000fe20006000000 */
[----:B------:R-:W1:Y:S04]  /*10e10*/  LDCU UR13, c[0x0][0x3b0] ;  /* 0x00007600ff0d77ac */ /* 0x000e680008000800 */
[----:B------:R-:W-:Y:S01]  /*10e20*/  IMAD R73, R73, UR29, RZ ;  /* 0x0000001d49497c24 */ /* 0x000fe2000f8e02ff */
[C---:B------:R-:W-:Y:S02]  /*10e30*/  SEL R87, R11.reuse, R87, !P4 ;  /* 0x000000570b577207 */ /* 0x040fe40006000000 */
[----:B------:R-:W-:-:S02]  /*10e40*/  SEL R75, R11, R75, !P4 ;  /* 0x0000004b0b4b7207 */ /* 0x000fc40006000000 */
[----:B------:R-:W-:-:S03]  /*10e50*/  SEL R76, R11, R76, !P4 ;  /* 0x0000004c0b4c7207 */ /* 0x000fc60006000000 */
[----:B------:R-:W-:Y:S01]  /*10e60*/  IMAD R75, R75, UR31, RZ ;  /* 0x0000001f4b4b7c24 */ /* 0x000fe2000f8e02ff */
[C---:B--2---:R-:W-:Y:S01]  /*10e70*/  SEL R15, R11.reuse, R55, !P4 ;  /* 0x000000370b0f7207 */ /* 0x044fe20006000000 */
[----:B------:R-:W-:Y:S01]  /*10e80*/  IMAD R76, R76, UR33, RZ ;  /* 0x000000214c4c7c24 */ /* 0x000fe2000f8e02ff */
[----:B------:R-:W-:Y:S01]  /*10e90*/  SEL R78, R11, R78, !P4 ;  /* 0x0000004e0b4e7207 */ /* 0x000fe20006000000 */
[----:B------:R-:W-:Y:S01]  /*10ea0*/  IMAD R55, R87, UR14, RZ ;  /* 0x0000000e57377c24 */ /* 0x000fe2000f8e02ff */
[C---:B------:R-:W-:Y:S01]  /*10eb0*/  SEL R66, R11.reuse, R66, !P4 ;  /* 0x000000420b427207 */ /* 0x040fe20006000000 */
[----:B------:R-:W2:Y:S02]  /*10ec0*/  LDCU UR14, c[0x0][0x3b0] ;  /* 0x00007600ff0e77ac */ /* 0x000ea40008000800 */
[----:B------:R-:W-:Y:S01]  /*10ed0*/  IMAD R78, R78, UR35, RZ ;  /* 0x000000234e4e7c24 */ /* 0x000fe2000f8e02ff */
[C---:B------:R-:W-:Y:S01]  /*10ee0*/  SEL R64, R11.reuse, R64, !P4 ;  /* 0x000000400b407207 */ /* 0x040fe20006000000 */
[----:B------:R-:W-:Y:S01]  /*10ef0*/  IMAD R66, R66, UR37, RZ ;  /* 0x0000002542427c24 */ /* 0x000fe2000f8e02ff */
[----:B------:R-:W-:-:S02]  /*10f00*/  SEL R42, R11, R42, !P4 ;  /* 0x0000002a0b2a7207 */ /* 0x000fc40006000000 */
[C---:B------:R-:W-:Y:S01]  /*10f10*/  SEL R83, R11.reuse, R83, !P4 ;  /* 0x000000530b537207 */ /* 0x040fe20006000000 */
[----:B------:R-:W-:Y:S01]  /*10f20*/  IMAD R64, R64, UR39, RZ ;  /* 0x0000002740407c24 */ /* 0x000fe2000f8e02ff */
[C---:B------:R-:W-:Y:S01]  /*10f30*/  SEL R44, R11.reuse, R44, !P4 ;  /* 0x0000002c0b2c7207 */ /* 0x040fe20006000000 */
[----:B------:R-:W-:Y:S01]  /*10f40*/  IMAD R42, R42, UR41, RZ ;  /* 0x000000292a2a7c24 */ /* 0x000fe2000f8e02ff */
[C---:B------:R-:W-:Y:S02]  /*10f50*/  SEL R46, R11.reuse, R46, !P4 ;  /* 0x0000002e0b2e7207 */ /* 0x040fe40006000000 */
[C---:B------:R-:W-:Y:S01]  /*10f60*/  SEL R81, R11.reuse, R81, !P4 ;  /* 0x000000510b517207 */ /* 0x040fe20006000000 */
[----:B------:R-:W-:Y:S01]  /*10f70*/  IMAD R44, R44, UR43, RZ ;  /* 0x0000002b2c2c7c24 */ /* 0x000fe2000f8e02ff */
[C---:B------:R-:W-:Y:S01]  /*10f80*/  SEL R48, R11.reuse, R48, !P4 ;  /* 0x000000300b307207 */ /* 0x040fe20006000000 */
[----:B------:R-:W-:Y:S01]  /*10f90*/  IMAD R46, R46, UR45, RZ ;  /* 0x0000002d2e2e7c24 */ /* 0x000fe2000f8e02ff */
[----:B------:R-:W-:-:S02]  /*10fa0*/  SEL R92, R11, R92, !P4 ;  /* 0x0000005c0b5c7207 */ /* 0x000fc40006000000 */
[C---:B------:R-:W-:Y:S02]  /*10fb0*/  SEL R89, R11.reuse, R89, !P4 ;  /* 0x000000590b597207 */ /* 0x040fe40006000000 */
[C---:B------:R-:W-:Y:S02]  /*10fc0*/  SEL R68, R11.reuse, R68, !P4 ;  /* 0x000000440b447207 */ /* 0x040fe40006000000 */
[C---:B------:R-:W-:Y:S02]  /*10fd0*/  SEL R70, R11.reuse, R70, !P4 ;  /* 0x000000460b467207 */ /* 0x040fe40006000000 */
[C---:B------:R-:W-:Y:S02]  /*10fe0*/  SEL R72, R11.reuse, R72, !P4 ;  /* 0x000000480b487207 */ /* 0x040fe40006000000 */
[C---:B------:R-:W-:Y:S02]  /*10ff0*/  SEL R74, R11.reuse, R74, !P4 ;  /* 0x0000004a0b4a7207 */ /* 0x040fe40006000000 */
        /* <DEDUP_REMOVED lines=17> */
[C---:B------:R-:W-:Y:S01]  /*11110*/  SEL R38, R11.reuse, R38, !P4 ;  /* 0x000000260b267207 */ /* 0x040fe20006000000 */
[----:B---3--:R-:W-:Y:S04]  /*11120*/  STL [R1+0x2dc], R0 ;  /* 0x0002dc0001007387 */ /* 0x008fe80000100800 */
[----:B------:R-:W-:Y:S04]  /*11130*/  STL [R1+0x12c0], R4 ;  /* 0x0012c00401007387 */ /* 0x000fe80000100800 */
[----:B------:R-:W-:Y:S04]  /*11140*/  STL [R1+0x131c], R4 ;  /* 0x00131c0401007387 */ /* 0x000fe80000100800 */
[----:B------:R-:W-:Y:S04]  /*11150*/  STL [R1+0x1334], R4 ;  /* 0x0013340401007387 */ /* 0x000fe80000100800 */
[----:B------:R-:W-:Y:S04]  /*11160*/  STL [R1+0x1368], R4 ;  /* 0x0013680401007387 */ /* 0x000fe80000100800 */
[----:B------:R-:W-:Y:S04]  /*11170*/  STL [R1+0x13a0], R4 ;  /* 0x0013a00401007387 */ /* 0x000fe80000100800 */
[----:B------:R-:W-:Y:S01]  /*11180*/  STL [R1+0x13d8], R4 ;  /* 0x0013d80401007387 */ /* 0x000fe20000100800 */
[----:B------:R-:W-:-:S03]  /*11190*/  SEL R16, R11, R16, !P4 ;  /* 0x000000100b107207 */ /* 0x000fc60006000000 */
[----:B------:R-:W-:Y:S04]  /*111a0*/  STL [R1+0x1410], R4 ;  /* 0x0014100401007387 */ /* 0x000fe80000100800 */
[----:B------:R-:W-:Y:S04]  /*111b0*/  STL [R1+0x1490], R4 ;  /* 0x0014900401007387 */ /* 0x000fe80000100800 */
[----:B------:R-:W-:Y:S04]  /*111c0*/  STL [R1+0x1624], R4 ;  /* 0x0016240401007387 */ /* 0x000fe80000100800 */
[----:B------:R-:W-:Y:S04]  /*111d0*/  STL [R1+0x163c], R8 ;  /* 0x00163c0801007387 */ /* 0x000fe80000100800 */
[----:B------:R-:W-:Y:S04]  /*111e0*/  STL [R1+0x1640], R34 ;  /* 0x0016402201007387 */ /* 0x000fe80000100800 */
[----:B------:R-:W-:Y:S04]  /*111f0*/  STL [R1+0x1540], R33 ;  /* 0x0015402101007387 */ /* 0x000fe80000100800 */
[----:B------:R3:W-:Y:S01]  /*11200*/  STL [R1+0x1544], R10 ;  /* 0x0015440a01007387 */ /* 0x0007e20000100800 */
[----:B------:R-:W-:-:S03]  /*11210*/  SEL R37, R11, R21, !P4 ;  /* 0x000000150b257207 */ /* 0x000fc60006000000 */
[----:B------:R-:W-:Y:S01]  /*11220*/  STL [R1+0x1548], R11 ;  /* 0x0015480b01007387 */ /* 0x000fe20000100800 */
[----:B---3--:R-:W-:Y:S01]  /*11230*/  SEL R10, R11, R59, !P4 ;  /* 0x0000003b0b0a7207 */ /* 0x008fe20006000000 */
[----:B------:R-:W-:Y:S01]  /*11240*/  IMAD R59, R16, UR11, RZ ;  /* 0x0000000b103b7c24 */ /* 0x000fe2000f8e02ff */
[CC--:B------:R-:W-:Y:S01]  /*11250*/  IADD3 R16, P5, PT, R17.reuse, R2.reuse, RZ ;  /* 0x0000000211107210 */ /* 0x0c0fe20007fbe0ff */
[----:B------:R-:W-:Y:S03]  /*11260*/  STL [R1+0x15ac], R90 ;  /* 0x0015ac5a01007387 */ /* 0x000fe60000100800 */
[----:B------:R-:W-:Y:S01]  /*11270*/  LEA.HI.X.SX32 R17, R17, R3, 0x1, P5 ;  /* 0x0000000311117211 */ /* 0x000fe200028f0eff */
[----:B------:R-:W-:Y:S01]  /*11280*/  STL [R1+0x15a4], R88 ;  /* 0x0015a45801007387 */ /* 0x000fe20000100800 */
[----:B------:R-:W-:Y:S01]  /*11290*/  IADD3 R21, P5, PT, R18, R2, RZ ;  /* 0x0000000212157210 */ /* 0x000fe20007fbe0ff */
[----:B------:R-:W-:-:S02]  /*112a0*/  VIADD R0, R34, 0x7f ;  /* 0x0000007f22007836 */ /* 0x000fc40000000000 */
[----:B------:R-:W-:Y:S01]  /*112b0*/  STL [R1+0x160c], R84 ;  /* 0x00160c5401007387 */ /* 0x000fe20000100800 */
[----:B------:R-:W-:-:S03]  /*112c0*/  LEA.HI.X.SX32 R18, R18, R3, 0x1, P5 ;  /* 0x0000000312127211 */ /* 0x000fc600028f0eff */
[----:B------:R-:W-:Y:S04]  /*112d0*/  STL [R1+0x1608], R82 ;  /* 0x0016085201007387 */ /* 0x000fe80000100800 */
[----:B------:R-:W-:Y:S01]  /*112e0*/  STL [R1+0x1558], R67 ;  /* 0x0015584301007387 */ /* 0x000fe20000100800 */
[----:B------:R-:W-:-:S03]  /*112f0*/  IADD3 R19, P5, PT, R9, R2, RZ ;  /* 0x0000000209137210 */ /* 0x000fc60007fbe0ff */
[----:B------:R-:W-:Y:S01]  /*11300*/  STL [R1+0x268], R16 ;  /* 0x0002681001007387 */ /* 0x000fe20000100800 */
[----:B------:R-:W-:-:S03]  /*11310*/  ISETP.GT.AND P0, PT, R0, 0x7f, PT ;  /* 0x0000007f0000780c */ /* 0x000fc60003f04270 */
[----:B------:R-:W-:Y:S01]  /*11320*/  STL [R1+0x154c], R16 ;  /* 0x00154c1001007387 */ /* 0x000fe20000100800 */
[----:B------:R-:W-:-:S03]  /*11330*/  IMAD R0, R4, 0x7f, RZ ;  /* 0x0000007f04007824 */ /* 0x000fc600078e02ff */
[----:B------:R-:W-:Y:S04]  /*11340*/  STL [R1+0x264], R17 ;  /* 0x0002641101007387 */ /* 0x000fe80000100800 */
[----:B------:R-:W-:Y:S01]  /*11350*/  STL [R1+0x1550], R17 ;  /* 0x0015501101007387 */ /* 0x000fe20000100800 */
[----:B------:R-:W-:-:S03]  /*11360*/  LEA.HI.X.SX32 R20, R9, R3, 0x1, P5 ;  /* 0x0000000309147211 */ /* 0x000fc600028f0eff */
        /* <DEDUP_REMOVED lines=21> */
[----:B------:R-:W-:-:S03]  /*114c0*/  LEA.HI.X.SX32 R0, R0, R3, 0x1, P5 ;  /* 0x0000000300007211 */ /* 0x000fc600028f0eff */
        /* <DEDUP_REMOVED lines=9> */
[----:B------:R3:W-:Y:S04]  /*11560*/  STL [R1+0x156c], R0 ;  /* 0x00156c0001007387 */ /* 0x0007e80000100800 */
[----:B------:R-:W-:Y:S04]  /*11570*/  STL [R1+0x1370], R3 ;  /* 0x0013700301007387 */ /* 0x000fe80000100800 */
[----:B------:R-:W-:Y:S01]  /*11580*/  STL [R1+0x1384], R3 ;  /* 0x0013840301007387 */ /* 0x000fe20000100800 */
[----:B------:R-:W-:-:S03]  /*11590*/  IMAD R37, R37, UR11, RZ ;  /* 0x0000000b25257c24 */ /* 0x000fc6000f8e02ff */
[----:B------:R-:W-:Y:S01]  /*115a0*/  STL [R1+0x13a8], R3 ;  /* 0x0013a80301007387 */ /* 0x000fe20000100800 */
[----:B---3--:R-:W-:-:S03]  /*115b0*/  IADD3 R0, P5, PT, R22, R7, RZ ;  /* 0x0000000716007210 */ /* 0x008fc60007fbe0ff */
        /* <DEDUP_REMOVED lines=8> */
[----:B------:R3:W-:Y:S04]  /*11640*/  STL [R1+0x288], R0 ;  /* 0x0002880001007387 */ /* 0x0007e80000100800 */
[----:B------:R-:W-:Y:S01]  /*11650*/  STL [R1+0x2c8], R4 ;  /* 0x0002c80401007387 */ /* 0x000fe20000100800 */
[----:B---3--:R-:W-:-:S02]  /*11660*/  LEA.HI.X.SX32 R0, R22, R6, 0x1, P5 ;  /* 0x0000000616007211 */ /* 0x008fc400028f0eff */
[----:B------:R-:W-:-:S03]  /*11670*/  IADD3 R3, P5, PT, R39, R7, RZ ;  /* 0x0000000727037210 */ /* 0x000fc60007fbe0ff */
[----:B------:R3:W-:Y:S01]  /*11680*/  STL [R1+0x284], R0 ;  /* 0x0002840001007387 */ /* 0x0007e20000100800 */
[----:B------:R-:W-:Y:S02]  /*11690*/  ISETP.LT.AND P0, PT, R33, R34, P0 ;  /* 0x000000222100720c */ /* 0x000fe40000701270 */
[----:B------:R-:W-:Y:S01]  /*116a0*/  SEL R34, R11, R45, !P4 ;  /* 0x0000002d0b227207 */ /* 0x000fe20006000000 */
[----:B------:R-:W-:Y:S01]  /*116b0*/  STL [R1+0x328], R3 ;  /* 0x0003280301007387 */ /* 0x000fe20000100800 */
[----:B---3--:R-:W-:Y:S01]  /*116c0*/  LEA.HI.X.SX32 R0, R37, R6, 0x1, P6 ;  /* 0x0000000625007211 */ /* 0x008fe200030f0eff */
[----:B------:R-:W-:Y:S01]  /*116d0*/  IMAD R45, R88, UR15, RZ ;  /* 0x0000000f582d7c24 */ /* 0x000fe2000f8e02ff */
[----:B------:R-:W-:Y:S02]  /*116e0*/  IADD3 R4, P6, PT, R43, R7, RZ ;  /* 0x000000072b047210 */ /* 0x000fe40007fde0ff */
[C---:B------:R-:W-:Y:S01]  /*116f0*/  SEL R8, R11.reuse, R47, !P4 ;  /* 0x0000002f0b087207 */ /* 0x040fe20006000000 */
[----:B------:R3:W-:Y:S01]  /*11700*/  STL [R1+0x2c4], R0 ;  /* 0x0002c40001007387 */ /* 0x0007e20000100800 */
[----:B------:R-:W-:Y:S01]  /*11710*/  IMAD R47, R84, UR17, RZ ;  /* 0x00000011542f7c24 */ /* 0x000fe2000f8e02ff */
[----:B------:R-:W-:-:S02]  /*11720*/  SEL R33, R11, R51, !P4 ;  /* 0x000000330b217207 */ /* 0x000fc40006000000 */
[C---:B------:R-:W-:Y:S01]  /*11730*/  SEL R12, R11.reuse, R12, !P4 ;  /* 0x0000000c0b0c7207 */ /* 0x040fe20006000000 */
[----:B------:R4:W-:Y:S01]  /*11740*/  STL [R1+0x368], R4 ;  /* 0x0003680401007387 */ /* 0x0009e20000100800 */
[----:B------:R-:W-:Y:S01]  /*11750*/  SEL R14, R11, R14, !P4 ;  /* 0x0000000e0b0e7207 */ /* 0x000fe20006000000 */
[----:B------:R-:W-:Y:S02]  /*11760*/  IMAD R48, R48, UR47, RZ ;  /* 0x0000002f30307c24 */ /* 0x000fe4000f8e02ff */
[----:B------:R-:W-:Y:S01]  /*11770*/  IMAD R62, R62, UR49, RZ ;  /* 0x000000313e3e7c24 */ /* 0x000fe2000f8e02ff */
[----:B---3--:R-:W-:Y:S01]  /*11780*/  LEA.HI.X.SX32 R0, R39, R6, 0x1, P5 ;  /* 0x0000000627007211 */ /* 0x008fe200028f0eff */
[----:B------:R-:W-:Y:S02]  /*11790*/  IMAD R52, R52, UR51, RZ ;  /* 0x0000003334347c24 */ /* 0x000fe4000f8e02ff */
[----:B------:R-:W-:Y:S02]  /*117a0*/  IMAD R54, R54, UR53, RZ ;  /* 0x0000003536367c24 */ /* 0x000fe4000f8e02ff */
[----:B------:R-:W-:Y:S01]  /*117b0*/  IMAD R56, R56, UR55, RZ ;  /* 0x0000003738387c24 */ /* 0x000fe2000f8e02ff */
[----:B----4-:R-:W-:Y:S01]  /*117c0*/  IADD3 R4, P5, PT, R45, R7, RZ ;  /* 0x000000072d047210 */ /* 0x010fe20007fbe0ff */
[----:B------:R3:W-:Y:S01]  /*117d0*/  STL [R1+0x324], R0 ;  /* 0x0003240001007387 */ /* 0x0007e20000100800 */
[----:B------:R-:W-:-:S02]  /*117e0*/  IMAD R58, R58, UR57, RZ ;  /* 0x000000393a3a7c24 */ /* 0x000fc4000f8e02ff */
[----:B------:R-:W-:Y:S01]  /*117f0*/  IMAD R60, R60, UR59, RZ ;  /* 0x0000003b3c3c7c24 */ /* 0x000fe2000f8e02ff */
[----:B------:R-:W-:Y:S01]  /*11800*/  STL [R1+0x3a8], R4 ;  /* 0x0003a80401007387 */ /* 0x000fe20000100800 */
[----:B------:R-:W-:Y:S02]  /*11810*/  IMAD R50, R50, UR61, RZ ;  /* 0x0000003d32327c24 */ /* 0x000fe4000f8e02ff */
[----:B------:R-:W-:Y:S02]  /*11820*/  IMAD R41, R41, UR62, RZ ;  /* 0x0000003e29297c24 */ /* 0x000fe4000f8e02ff */
[----:B------:R-:W-:Y:S01]  /*11830*/  IMAD R40, R40, UR63, RZ ;  /* 0x0000003f28287c24 */ /* 0x000fe2000f8e02ff */
[----:B---3--:R-:W-:Y:S01]  /*11840*/  LEA.HI.X.SX32 R0, R43, R6, 0x1, P6 ;  /* 0x000000062b007211 */ /* 0x008fe200030f0eff */
[----:B------:R-:W-:Y:S01]  /*11850*/  IMAD R38, R38, UR64, RZ ;  /* 0x0000004026267c24 */ /* 0x000fe2000f8e02ff */
[----:B------:R-:W-:Y:S01]  /*11860*/  IADD3 R9, P6, PT, R47, R7, RZ ;  /* 0x000000072f097210 */ /* 0x000fe20007fde0ff */
[----:B------:R-:W-:-:S02]  /*11870*/  IMAD R92, R92, UR11, RZ ;  /* 0x0000000b5c5c7c24 */ /* 0x000fc4000f8e02ff */
[----:B------:R-:W-:Y:S01]  /*11880*/  IMAD R57, R86, UR12, RZ ;  /* 0x0000000c56397c24 */ /* 0x000fe2000f8e02ff */
[----:B------:R3:W-:Y:S01]  /*11890*/  STL [R1+0x364], R0 ;  /* 0x0003640001007387 */ /* 0x0007e20000100800 */
[----:B------:R-:W-:Y:S02]  /*118a0*/  IMAD R51, R67, UR23, RZ ;  /* 0x0000001743337c24 */ /* 0x000fe4000f8e02ff */
[----:B------:R-:W-:Y:S01]  /*118b0*/  IMAD R53, R89, UR16, RZ ;  /* 0x0000001059357c24 */ /* 0x000fe2000f8e02ff */
[----:B------:R4:W-:Y:S01]  /*118c0*/  STL [R1+0x3e8], R9 ;  /* 0x0003e80901007387 */ /* 0x0009e20000100800 */
[----:B------:R-:W-:Y:S01]  /*118d0*/  IMAD R12, R12, UR65, RZ ;  /* 0x000000410c0c7c24 */ /* 0x000fe2000f8e02ff */
[----:B------:R-:W-:Y:S01]  /*118e0*/  PRMT R2, RZ, 0x7610, R2 ;  /* 0x00007610ff027816 */ /* 0x000fe20000000002 */
[----:B------:R-:W-:Y:S01]  /*118f0*/  IMAD R14, R14, UR66, RZ ;  /* 0x000000420e0e7c24 */ /* 0x000fe2000f8e02ff */
[----:B------:R-:W0:Y:S01]  /*11900*/  LDCU UR12, c[0x0][0x3b0] ;  /* 0x00007600ff0c77ac */ /* 0x000e220008000800 */
[----:B---3--:R-:W-:-:S02]  /*11910*/  LEA.HI.X.SX32 R0, R45, R6, 0x1, P5 ;  /* 0x000000062d007211 */ /* 0x008fc400028f0eff */
[----:B------:R-:W-:Y:S01]  /*11920*/  IADD3 R85, P5, PT, R49, R7, RZ ;  /* 0x0000000731557210 */ /* 0x000fe20007fbe0ff */
[----:B------:R-:W-:Y:S01]  /*11930*/  IMAD R37, R79, UR36, RZ ;  /* 0x000000244f257c24 */ /* 0x000fe2000f8e02ff */
[----:B------:R-:W3:Y:S01]  /*11940*/  LDCU UR15, c[0x0][0x3b0] ;  /* 0x00007600ff0f77ac */ /* 0x000ee20008000800 */
[----:B------:R1:W-:Y:S01]  /*11950*/  STL [R1+0x3a4], R0 ;  /* 0x0003a40001007387 */ /* 0x0003e20000100800 */
[----:B----4-:R-:W-:-:S03]  /*11960*/  LEA.HI.X.SX32 R9, R49, R6, 0x1, P5 ;  /* 0x0000000631097211 */ /* 0x010fc600028f0eff */
[----:B------:R-:W-:Y:S01]  /*11970*/  STL [R1+0x428], R85 ;  /* 0x0004285501007387 */ /* 0x000fe20000100800 */
[----:B-1----:R-:W-:Y:S02]  /*11980*/  LEA.HI.X.SX32 R0, R47, R6, 0x1, P6 ;  /* 0x000000062f007211 */ /* 0x002fe400030f0eff */
[----:B------:R-:W-:-:S03]  /*11990*/  IADD3 R35, P6, PT, R51, R7, RZ ;  /* 0x0000000733237210 */ /* 0x000fc60007fde0ff */
[----:B------:R1:W-:Y:S01]  /*119a0*/  STL [R1+0x3e4], R0 ;  /* 0x0003e40001007387 */ /* 0x0003e20000100800 */
[----:B------:R-:W-:-:S03]  /*119b0*/  LEA.HI.X.SX32 R93, R51, R6, 0x1, P6 ;  /* 0x00000006335d7211 */ /* 0x000fc600030f0eff */
[----:B------:R4:W-:Y:S01]  /*119c0*/  STL [R1+0x424], R9 ;  /* 0x0004240901007387 */ /* 0x0009e20000100800 */
[----:B-1----:R-:W-:-:S03]  /*119d0*/  IADD3 R0, P5, PT, R69, R7, RZ ;  /* 0x0000000745007210 */ /* 0x002fc60007fbe0ff */
[----:B------:R-:W-:Y:S01]  /*119e0*/  STL [R1+0x468], R35 ;  /* 0x0004682301007387 */ /* 0x000fe20000100800 */
[----:B----4-:R-:W-:-:S03]  /*119f0*/  IADD3 R9, P6, PT, R71, R7, RZ ;  /* 0x0000000747097210 */ /* 0x010fc60007fde0ff */
[----:B------:R1:W-:Y:S04]  /*11a00*/  STL [R1+0x4a8], R0 ;  /* 0x0004a80001007387 */ /* 0x0003e80000100800 */
[----:B------:R-:W-:Y:S04]  /*11a10*/  STL [R1+0x159c], R86 ;  /* 0x00159c5601007387 */ /* 0x000fe80000100800 */
[----:B------:R-:W-:Y:S01]  /*11a20*/  STL [R1+0x1570], R69 ;  /* 0x0015704501007387 */ /* 0x000fe20000100800 */
[----:B-1----:R-:W-:-:S03]  /*11a30*/  LEA.HI.X.SX32 R0, R69, R6, 0x1, P5 ;  /* 0x0000000645007211 */ /* 0x002fc600028f0eff */
[----:B------:R-:W-:Y:S04]  /*11a40*/  STL [R1+0x4e8], R9 ;  /* 0x0004e80901007387 */ /* 0x000fe80000100800 */
[----:B------:R-:W-:Y:S04]  /*11a50*/  STL [R1+0x464], R93 ;  /* 0x0004645d01007387 */ /* 0x000fe80000100800 */
[----:B------:R1:W-:Y:S04]  /*11a60*/  STL [R1+0x4a4], R0 ;  /* 0x0004a40001007387 */ /* 0x0003e80000100800 */
[----:B------:R-:W-:Y:S01]  /*11a70*/  STL [R1+0x1610], R87 ;  /* 0x0016105701007387 */ /* 0x000fe20000100800 */
[----:B-1----:R-:W-:-:S05]  /*11a80*/  IADD3 R0, P5, PT, R73, R7, RZ ;  /* 0x0000000749007210 */ /* 0x002fca0007fbe0ff */
[----:B------:R1:W-:Y:S04]  /*11a90*/  STL [R1+0x528], R0 ;  /* 0x0005280001007387 */ /* 0x0003e80000100800 */
[----:B------:R-:W-:Y:S01]  /*11aa0*/  STL [R1+0x1574], R71 ;  /* 0x0015744701007387 */ /* 0x000fe20000100800 */
[----:B-1----:R-:W-:Y:S02]  /*11ab0*/  LEA.HI.X.SX32 R0, R71, R6, 0x1, P6 ;  /* 0x0000000647007211 */ /* 0x002fe400030f0eff */
[----:B------:R-:W-:-:S03]  /*11ac0*/  IADD3 R87, P6, PT, R75, R7, RZ ;  /* 0x000000074b577210 */ /* 0x000fc60007fde0ff */
[----:B------:R1:W-:Y:S04]  /*11ad0*/  STL [R1+0x4e4], R0 ;  /* 0x0004e40001007387 */ /* 0x0003e80000100800 */
[----:B------:R-:W-:Y:S01]  /*11ae0*/  STL [R1+0x1578], R73 ;  /* 0x0015784901007387 */ /* 0x000fe20000100800 */
[----:B-1----:R-:W-:Y:S02]  /*11af0*/  LEA.HI.X.SX32 R0, R73, R6, 0x1, P5 ;  /* 0x0000000649007211 */ /* 0x002fe400028f0eff */
[----:B------:R-:W-:-:S03]  /*11b00*/  IADD3 R84, P5, PT, R76, R7, RZ ;  /* 0x000000074c547210 */ /* 0x000fc60007fbe0ff */
[----:B------:R1:W-:Y:S01]  /*11b10*/  STL [R1+0x524], R0 ;  /* 0x0005240001007387 */ /* 0x0003e20000100800 */
[----:B------:R-:W-:-:S03]  /*11b20*/  LEA.HI.X.SX32 R9, R76, R6, 0x1, P5 ;  /* 0x000000064c097211 */ /* 0x000fc600028f0eff */
[----:B------:R-:W-:Y:S01]  /*11b30*/  STL [R1+0x568], R87 ;  /* 0x0005685701007387 */ /* 0x000fe20000100800 */
[----:B-1----:R-:W-:-:S03]  /*11b40*/  LEA.HI.X.SX32 R0, R75, R6, 0x1, P6 ;  /* 0x000000064b007211 */ /* 0x002fc600030f0eff */
[----:B------:R-:W-:Y:S01]  /*11b50*/  STL [R1+0x157c], R75 ;  /* 0x00157c4b01007387 */ /* 0x000fe20000100800 */
[----:B------:R-:W-:-:S03]  /*11b60*/  IADD3 R82, P6, PT, R78, R7, RZ ;  /* 0x000000074e527210 */ /* 0x000fc60007fde0ff */
[----:B------:R-:W-:Y:S04]  /*11b70*/  STL [R1+0x5a8], R84 ;  /* 0x0005a85401007387 */ /* 0x000fe80000100800 */
[----:B------:R1:W-:Y:S04]  /*11b80*/  STL [R1+0x564], R0 ;  /* 0x0005640001007387 */ /* 0x0003e80000100800 */
[----:B------:R-:W-:Y:S01]  /*11b90*/  STL [R1+0x1600], R76 ;  /* 0x0016004c01007387 */ /* 0x000fe20000100800 */
[----:B-1----:R-:W-:-:S03]  /*11ba0*/  IADD3 R0, P5, PT, R66, R7, RZ ;  /* 0x0000000742007210 */ /* 0x002fc60007fbe0ff */
[----:B------:R1:W-:Y:S04]  /*11bb0*/  STL [R1+0x5a4], R9 ;  /* 0x0005a40901007387 */ /* 0x0003e80000100800 */
[----:B------:R-:W-:Y:S04]  /*11bc0*/  STL [R1+0x5e8], R82 ;  /* 0x0005e85201007387 */ /* 0x000fe80000100800 */
[----:B------:R4:W-:Y:S01]  /*11bd0*/  STL [R1+0x628], R0 ;  /* 0x0006280001007387 */ /* 0x0009e20000100800 */
[----:B-1----:R-:W-:-:S03]  /*11be0*/  LEA.HI.X.SX32 R9, R78, R6, 0x1, P6 ;  /* 0x000000064e097211 */ /* 0x002fc600030f0eff */
[----:B------:R-:W-:Y:S04]  /*11bf0*/  STL [R1+0x1594], R83 ;  /* 0x0015945301007387 */ /* 0x000fe80000100800 */
[----:B------:R1:W-:Y:S01]  /*11c00*/  STL [R1+0x1604], R78 ;  /* 0x0016044e01007387 */ /* 0x0003e20000100800 */
[----:B----4-:R-:W-:-:S03]  /*11c10*/  IADD3 R0, P6, PT, R64, R7, RZ ;  /* 0x0000000740007210 */ /* 0x010fc60007fde0ff */
[----:B------:R4:W-:Y:S04]  /*11c20*/  STL [R1+0x5e4], R9 ;  /* 0x0005e40901007387 */ /* 0x0009e80000100800 */
[----:B------:R-:W-:Y:S01]  /*11c30*/  STL [R1+0x15f8], R66 ;  /* 0x0015f84201007387 */ /* 0x000fe20000100800 */
[-C--:B-1----:R-:W-:Y:S02]  /*11c40*/  LEA.HI.X.SX32 R78, R66, R6.reuse, 0x1, P5 ;  /* 0x00000006424e7211 */ /* 0x082fe400028f0eff */
[C---:B------:R-:W-:Y:S01]  /*11c50*/  IADD3 R76, P5, PT, R42.reuse, R7, RZ ;  /* 0x000000072a4c7210 */ /* 0x040fe20007fbe0ff */
[----:B------:R1:W-:Y:S04]  /*11c60*/  STL [R1+0x668], R0 ;  /* 0x0006680001007387 */ /* 0x0003e80000100800 */
[----:B------:R-:W-:Y:S01]  /*11c70*/  STL [R1+0x624], R78 ;  /* 0x0006244e01007387 */ /* 0x000fe20000100800 */
[----:B----4-:R-:W-:-:S03]  /*11c80*/  LEA.HI.X.SX32 R9, R42, R6, 0x1, P5 ;  /* 0x000000062a097211 */ /* 0x010fc600028f0eff */
[----:B------:R-:W-:Y:S01]  /*11c90*/  STL [R1+0x158c], R81 ;  /* 0x00158c5101007387 */ /* 0x000fe20000100800 */
[----:B-1----:R-:W-:-:S03]  /*11ca0*/  LEA.HI.X.SX32 R0, R64, R6, 0x1, P6 ;  /* 0x0000000640007211 */ /* 0x002fc600030f0eff */
[----:B------:R-:W-:Y:S01]  /*11cb0*/  STL [R1+0x6a8], R76 ;  /* 0x0006a84c01007387 */ /* 0x000fe20000100800 */
[----:B------:R-:W-:-:S03]  /*11cc0*/  IADD3 R11, P6, PT, R44, R7, RZ ;  /* 0x000000072c0b7210 */ /* 0x000fc60007fde0ff */
[----:B------:R-:W-:Y:S04]  /*11cd0*/  STL [R1+0x15f4], R64 ;  /* 0x0015f44001007387 */ /* 0x000fe80000100800 */
[----:B------:R1:W-:Y:S04]  /*11ce0*/  STL [R1+0x664], R0 ;  /* 0x0006640001007387 */ /* 0x0003e80000100800 */
[----:B------:R4:W-:Y:S01]  /*11cf0*/  STL [R1+0x6e8], R11 ;  /* 0x0006e80b01007387 */ /* 0x0009e20000100800 */
[----:B-1----:R-:W-:-:S03]  /*11d00*/  IADD3 R0, P5, PT, R46, R7, RZ ;  /* 0x000000072e007210 */ /* 0x002fc60007fbe0ff */
[----:B------:R1:W-:Y:S01]  /*11d10*/  STL [R1+0x6a4], R9 ;  /* 0x0006a40901007387 */ /* 0x0003e20000100800 */
[----:B----4-:R-:W-:-:S03]  /*11d20*/  LEA.HI.X.SX32 R11, R44, R6, 0x1, P6 ;  /* 0x000000062c0b7211 */ /* 0x010fc600030f0eff */
[----:B------:R-:W-:Y:S04]  /*11d30*/  STL [R1+0x15fc], R68 ;  /* 0x0015fc4401007387 */ /* 0x000fe80000100800 */
[----:B------:R4:W-:Y:S01]  /*11d40*/  STL [R1+0x728], R0 ;  /* 0x0007280001007387 */ /* 0x0009e20000100800 */
[----:B-1----:R-:W-:-:S03]  /*11d50*/  IADD3 R9, P6, PT, R48, R7, RZ ;  /* 0x0000000730097210 */ /* 0x002fc60007fde0ff */
[----:B------:R-:W-:Y:S01]  /*11d60*/  STL [R1+0x6e4], R11 ;  /* 0x0006e40b01007387 */ /* 0x000fe20000100800 */
[----:B----4-:R-:W-:-:S03]  /*11d70*/  LEA.HI.X.SX32 R0, R46, R6, 0x1, P5 ;  /* 0x000000062e007211 */ /* 0x010fc600028f0eff */
[----:B------:R-:W-:Y:S01]  /*11d80*/  STL [R1+0x768], R9 ;  /* 0x0007680901007387 */ /* 0x000fe20000100800 */
[----:B------:R-:W-:-:S03]  /*11d90*/  IADD3 R66, P5, PT, R62, R7, RZ ;  /* 0x000000073e427210 */ /* 0x000fc60007fbe0ff */
[----:B------:R1:W-:Y:S01]  /*11da0*/  STL [R1+0x724], R0 ;  /* 0x0007240001007387 */ /* 0x0003e20000100800 */
[----:B------:R-:W-:Y:S01]  /*11db0*/  IMAD R47, R68, UR24, RZ ;  /* 0x00000018442f7c24 */ /* 0x000fe2000f8e02ff */
[-C--:B------:R-:W-:Y:S02]  /*11dc0*/  LEA.HI.X.SX32 R68, R62, R6.reuse, 0x1, P5 ;  /* 0x000000063e447211 */ /* 0x080fe400028f0eff */
[----:B------:R-:W-:Y:S01]  /*11dd0*/  STL [R1+0x7a8], R66 ;  /* 0x0007a84201007387 */ /* 0x000fe20000100800 */
[----:B-1----:R-:W-:Y:S02]  /*11de0*/  LEA.HI.X.SX32 R0, R48, R6, 0x1, P6 ;  /* 0x0000000630007211 */ /* 0x002fe400030f0eff */
[----:B------:R-:W-:-:S03]  /*11df0*/  IADD3 R64, P6, PT, R52, R7, RZ ;  /* 0x0000000734407210 */ /* 0x000fc60007fde0ff */
[----:B------:R1:W-:Y:S01]  /*11e00*/  STL [R1+0x764], R0 ;  /* 0x0007640001007387 */ /* 0x0003e20000100800 */
[----:B------:R-:W-:-:S03]  /*11e10*/  LEA.HI.X.SX32 R9, R52, R6, 0x1, P6 ;  /* 0x0000000634097211 */ /* 0x000fc600030f0eff */
[----:B------:R4:W-:Y:S01]  /*11e20*/  STL [R1+0x15f0], R62 ;  /* 0x0015f03e01007387 */ /* 0x0009e20000100800 */
[----:B-1----:R-:W-:-:S03]  /*11e30*/  IADD3 R0, P5, PT, R54, R7, RZ ;  /* 0x0000000736007210 */ /* 0x002fc60007fbe0ff */
[----:B------:R-:W-:Y:S04]  /*11e40*/  STL [R1+0x7e8], R64 ;  /* 0x0007e84001007387 */ /* 0x000fe80000100800 */
[----:B------:R-:W-:Y:S04]  /*11e50*/  STL [R1+0x7a4], R68 ;  /* 0x0007a44401007387 */ /* 0x000fe80000100800 */
[----:B------:R1:W-:Y:S01]  /*11e60*/  STL [R1+0x828], R0 ;  /* 0x0008280001007387 */ /* 0x0003e20000100800 */
[----:B----4-:R-:W-:-:S03]  /*11e70*/  LEA.HI.X.SX32 R62, R54, R6, 0x1, P5 ;  /* 0x00000006363e7211 */ /* 0x010fc600028f0eff */
[----:B------:R-:W-:Y:S01]  /*11e80*/  STL [R1+0x1580], R52 ;  /* 0x0015803401007387 */ /* 0x000fe20000100800 */
[----:B-1----:R-:W-:-:S03]  /*11e90*/  IADD3 R0, P6, PT, R56, R7, RZ ;  /* 0x0000000738007210 */ /* 0x002fc60007fde0ff */
[----:B------:R1:W-:Y:S04]  /*11ea0*/  STL [R1+0x7e4], R9 ;  /* 0x0007e40901007387 */ /* 0x0003e80000100800 */
[----:B------:R-:W-:Y:S04]  /*11eb0*/  STL [R1+0x1584], R54 ;  /* 0x0015843601007387 */ /* 0x000fe80000100800 */
[----:B------:R4:W-:Y:S01]  /*11ec0*/  STL [R1+0x868], R0 ;  /* 0x0008680001007387 */ /* 0x0009e20000100800 */
[----:B-1----:R-:W-:-:S03]  /*11ed0*/  LEA.HI.X.SX32 R9, R56, R6, 0x1, P6 ;  /* 0x0000000638097211 */ /* 0x002fc600030f0eff */
[----:B------:R-:W-:Y:S01]  /*11ee0*/  STL [R1+0x824], R62 ;  /* 0x0008243e01007387 */ /* 0x000fe20000100800 */
[----:B----4-:R-:W-:-:S05]  /*11ef0*/  IADD3 R0, P5, PT, R58, R7, RZ ;  /* 0x000000073a007210 */ /* 0x010fca0007fbe0ff */
[----:B------:R1:W-:Y:S04]  /*11f00*/  STL [R1+0x8a8], R0 ;  /* 0x0008a80001007387 */ /* 0x0003e80000100800 */
[----:B------:R-:W-:Y:S01]  /*11f10*/  STL [R1+0x15e8], R56 ;  /* 0x0015e83801007387 */ /* 0x000fe20000100800 */
[----:B-1----:R-:W-:-:S03]  /*11f20*/  IADD3 R0, P6, PT, R60, R7, RZ ;  /* 0x000000073c007210 */ /* 0x002fc60007fde0ff */
[----:B------:R1:W-:Y:S04]  /*11f30*/  STL [R1+0x864], R9 ;  /* 0x0008640901007387 */ /* 0x0003e80000100800 */
[----:B------:R4:W-:Y:S04]  /*11f40*/  STL [R1+0x15ec], R58 ;  /* 0x0015ec3a01007387 */ /* 0x0009e80000100800 */
[----:B------:R0:W-:Y:S01]  /*11f50*/  STL [R1+0x8e8], R0 ;  /* 0x0008e80001007387 */ /* 0x0001e20000100800 */
[-C--:B-1----:R-:W-:Y:S02]  /*11f60*/  LEA.HI.X.SX32 R9, R58, R6.reuse, 0x1, P5 ;  /* 0x000000063a097211 */ /* 0x082fe400028f0eff */
[----:B----4-:R-:W-:-:S03]  /*11f70*/  LEA.HI.X.SX32 R58, R60, R6, 0x1, P6 ;  /* 0x000000063c3a7211 */ /* 0x010fc600030f0eff */
[----:B------:R1:W-:Y:S01]  /*11f80*/  STL [R1+0x8a4], R9 ;  /* 0x0008a40901007387 */ /* 0x0003e20000100800 */
[----:B0-----:R-:W-:-:S05]  /*11f90*/  IADD3 R0, P5, PT, R50, R7, RZ ;  /* 0x0000000732007210 */ /* 0x001fca0007fbe0ff */
[----:B------:R0:W-:Y:S01]  /*11fa0*/  STL [R1+0x928], R0 ;  /* 0x0009280001007387 */ /* 0x0001e20000100800 */
[----:B-1----:R-:W-:-:S03]  /*11fb0*/  IADD3 R9, P6, PT, R41, R7, RZ ;  /* 0x0000000729097210 */ /* 0x002fc60007fde0ff */
[----:B------:R-:W-:Y:S01]  /*11fc0*/  STL [R1+0x1588], R50 ;  /* 0x0015883201007387 */ /* 0x000fe20000100800 */
[----:B0-----:R-:W-:-:S03]  /*11fd0*/  LEA.HI.X.SX32 R0, R50, R6, 0x1, P5 ;  /* 0x0000000632007211 */ /* 0x001fc600028f0eff */
[----:B------:R-:W-:Y:S01]  /*11fe0*/  STL [R1+0x968], R9 ;  /* 0x0009680901007387 */ /* 0x000fe20000100800 */
[----:B------:R-:W-:-:S03]  /*11ff0*/  IADD3 R32, P5, PT, R40, R7, RZ ;  /* 0x0000000728207210 */ /* 0x000fc60007fbe0ff */
[----:B------:R-:W-:Y:S04]  /*12000*/  STL [R1+0x8e4], R58 ;  /* 0x0008e43a01007387 */ /* 0x000fe80000100800 */
[----:B------:R0:W-:Y:S01]  /*12010*/  STL [R1+0x924], R0 ;  /* 0x0009240001007387 */ /* 0x0001e20000100800 */
[----:B------:R-:W-:-:S03]  /*12020*/  LEA.HI.X.SX32 R56, R40, R6, 0x1, P5 ;  /* 0x0000000628387211 */ /* 0x000fc600028f0eff */
[----:B------:R-:W-:Y:S01]  /*12030*/  STL [R1+0x1590], R77 ;  /* 0x0015904d01007387 */ /* 0x000fe20000100800 */
[-C--:B------:R-:W-:Y:S02]  /*12040*/  IADD3 R23, P5, PT, R12, R7.reuse, RZ ;  /* 0x000000070c177210 */ /* 0x080fe40007fbe0ff */
[-C--:B0-----:R-:W-:Y:S02]  /*12050*/  LEA.HI.X.SX32 R0, R41, R6.reuse, 0x1, P6 ;  /* 0x0000000629007211 */ /* 0x081fe400030f0eff */
[C---:B------:R-:W-:Y:S01]  /*12060*/  IADD3 R30, P6, PT, R38.reuse, R7, RZ ;  /* 0x00000007261e7210 */ /* 0x040fe20007fde0ff */
[----:B------:R-:W-:Y:S04]  /*12070*/  STL [R1+0x9a8], R32 ;  /* 0x0009a82001007387 */ /* 0x000fe80000100800 */
[----:B------:R0:W-:Y:S04]  /*12080*/  STL [R1+0x964], R0 ;  /* 0x0009640001007387 */ /* 0x0001e80000100800 */
[----:B------:R-:W-:Y:S04]  /*12090*/  STL [R1+0x9e8], R30 ;  /* 0x0009e81e01007387 */ /* 0x000fe80000100800 */
[----:B------:R-:W-:Y:S01]  /*120a0*/  STL [R1+0x9a4], R56 ;  /* 0x0009a43801007387 */ /* 0x000fe20000100800 */
[----:B0-----:R-:W-:-:S03]  /*120b0*/  LEA.HI.X.SX32 R0, R38, R6, 0x1, P6 ;  /* 0x0000000626007211 */ /* 0x001fc600030f0eff */
[----:B------:R-:W-:Y:S04]  /*120c0*/  STL [R1+0x1598], R79 ;  /* 0x0015984f01007387 */ /* 0x000fe80000100800 */
[----:B------:R-:W-:Y:S01]  /*120d0*/  STL [R1+0xa20], R23 ;  /* 0x000a201701007387 */ /* 0x000fe20000100800 */
[----:B------:R-:W-:-:S03]  /*120e0*/  IADD3 R22, P6, PT, R14, R7, RZ ;  /* 0x000000070e167210 */ /* 0x000fc60007fde0ff */
[----:B------:R0:W-:Y:S02]  /*120f0*/  STL [R1+0x9e4], R0 ;  /* 0x0009e40001007387 */ /* 0x0001e40000100800 */
[----:B0-----:R-:W-:Y:S02]  /*12100*/  LEA.HI.X.SX32 R0, R12, R6, 0x1, P5 ;  /* 0x000000060c007211 */ /* 0x001fe400028f0eff */
[----:B------:R-:W-:-:S03]  /*12110*/  IADD3 R24, P5, PT, R59, R7, RZ ;  /* 0x000000073b187210 */ /* 0x000fc60007fbe0ff */
[----:B------:R0:W-:Y:S04]  /*12120*/  STL [R1+0xa1c], R0 ;  /* 0x000a1c0001007387 */ /* 0x0001e80000100800 */
[----:B------:R-:W-:Y:S01]  /*12130*/  STL [R1+0xa58], R22 ;  /* 0x000a581601007387 */ /* 0x000fe20000100800 */
[----:B0-----:R-:W-:-:S03]  /*12140*/  LEA.HI.X.SX32 R0, R14, R6, 0x1, P6 ;  /* 0x000000060e007211 */ /* 0x001fc600030f0eff */
[----:B------:R-:W-:Y:S01]  /*12150*/  STL [R1+0x15a0], R65 ;  /* 0x0015a04101007387 */ /* 0x000fe20000100800 */
[----:B------:R-:W-:-:S03]  /*12160*/  IADD3 R27, P6, PT, R92, R7, RZ ;  /* 0x000000075c1b7210 */ /* 0x000fc60007fde0ff */
[----:B------:R-:W-:Y:S04]  /*12170*/  STL [R1+0x290], R24 ;  /* 0x0002901801007387 */ /* 0x000fe80000100800 */
[----:B------:R0:W-:Y:S01]  /*12180*/  STL [R1+0xa54], R0 ;  /* 0x000a540001007387 */ /* 0x0001e20000100800 */
[-C--:B------:R-:W-:Y:S02]  /*12190*/  LEA.HI.X.SX32 R25, R92, R6.reuse, 0x1, P6 ;  /* 0x000000065c197211 */ /* 0x080fe400030f0eff */
[-C--:B------:R-:W-:Y:S02]  /*121a0*/  IADD3 R36, P6, PT, R55, R7.reuse, RZ ;  /* 0x0000000737247210 */ /* 0x080fe40007fde0ff */
[----:B0-----:R-:W-:Y:S02]  /*121b0*/  LEA.HI.X.SX32 R0, R59, R6, 0x1, P5 ;  /* 0x000000063b007211 */ /* 0x001fe400028f0eff */
[----:B------:R-:W-:-:S03]  /*121c0*/  IADD3 R26, P5, PT, R57, R7, RZ ;  /* 0x00000007391a7210 */ /* 0x000fc60007fbe0ff */
[----:B------:R0:W-:Y:S01]  /*121d0*/  STL [R1+0x28c], R0 ;  /* 0x00028c0001007387 */ /* 0x0001e20000100800 */
[----:B------:R-:W-:-:S03]  /*121e0*/  LEA.HI.X.SX32 R9, R57, R6, 0x1, P5 ;  /* 0x0000000639097211 */ /* 0x000fc600028f0eff */
[----:B------:R-:W-:Y:S04]  /*121f0*/  STL [R1+0x2d0], R27 ;  /* 0x0002d01b01007387 */ /* 0x000fe80000100800 */
[----:B------:R-:W-:Y:S01]  /*12200*/  STL [R1+0x15a8], R63 ;  /* 0x0015a83f01007387 */ /* 0x000fe20000100800 */
[----:B0-----:R-:W-:-:S03]  /*12210*/  IADD3 R0, P5, PT, R53, R7, RZ ;  /* 0x0000000735007210 */ /* 0x001fc60007fbe0ff */
[----:B------:R-:W-:Y:S04]  /*12220*/  STL [R1+0x330], R26 ;  /* 0x0003301a01007387 */ /* 0x000fe80000100800 */
[----:B------:R-:W-:Y:S04]  /*12230*/  STL [R1+0x15b4], R92 ;  /* 0x0015b45c01007387 */ /* 0x000fe80000100800 */
[----:B------:R-:W-:Y:S04]  /*12240*/  STL [R1+0x2cc], R25 ;  /* 0x0002cc1901007387 */ /* 0x000fe80000100800 */
[----:B------:R-:W-:Y:S04]  /*12250*/  STL [R1+0x32c], R9 ;  /* 0x00032c0901007387 */ /* 0x000fe80000100800 */
[----:B------:R-:W-:Y:S04]  /*12260*/  STL [R1+0x370], R36 ;  /* 0x0003702401007387 */ /* 0x000fe80000100800 */
[----:B------:R0:W-:Y:S01]  /*12270*/  STL [R1+0x3b0], R0 ;  /* 0x0003b00001007387 */ /* 0x0001e20000100800 */
[----:B------:R-:W-:-:S03]  /*12280*/  IMAD R51, R83, UR20, RZ ;  /* 0x0000001453337c24 */ /* 0x000fc6000f8e02ff */
[----:B------:R-:W-:Y:S01]  /*12290*/  STL [R1+0x15b0], R55 ;  /* 0x0015b03701007387 */ /* 0x000fe20000100800 */
[----:B0-----:R-:W-:Y:S01]  /*122a0*/  LEA.HI.X.SX32 R0, R55, R6, 0x1, P6 ;  /* 0x0000000637007211 */ /* 0x001fe200030f0eff */
[----:B------:R-:W-:Y:S01]  /*122b0*/  IMAD R49, R81, UR22, RZ ;  /* 0x0000001651317c24 */ /* 0x000fe2000f8e02ff */
[----:B------:R-:W-:-:S03]  /*122c0*/  IADD3 R28, P6, PT, R51, R7, RZ ;  /* 0x00000007331c7210 */ /* 0x000fc60007fde0ff */
[----:B------:R0:W-:Y:S04]  /*122d0*/  STL [R1+0x36c], R0 ;  /* 0x00036c0001007387 */ /* 0x0001e80000100800 */
[----:B------:R-:W-:Y:S01]  /*122e0*/  STL [R1+0x15b8], R53 ;  /* 0x0015b83501007387 */ /* 0x000fe20000100800 */
[----:B0-----:R-:W-:Y:S02]  /*122f0*/  LEA.HI.X.SX32 R0, R53, R6, 0x1, P5 ;  /* 0x0000000635007211 */ /* 0x001fe400028f0eff */
[----:B------:R-:W-:-:S03]  /*12300*/  IADD3 R29, P5, PT, R49, R7, RZ ;  /* 0x00000007311d7210 */ /* 0x000fc60007fbe0ff */
[----:B------:R0:W-:Y:S01]  /*12310*/  STL [R1+0x3ac], R0 ;  /* 0x0003ac0001007387 */ /* 0x0001e20000100800 */
[----:B------:R-:W-:-:S03]  /*12320*/  IMAD R46, R34, UR44, RZ ;  /* 0x0000002c222e7c24 */ /* 0x000fc6000f8e02ff */
[----:B------:R-:W-:Y:S04]  /*12330*/  STL [R1+0x3f0], R28 ;  /* 0x0003f01c01007387 */ /* 0x000fe80000100800 */
[----:B------:R-:W4:Y:S01]  /*12340*/  LDL.LU R34, [R1+0x1640] ;  /* 0x0016400001227983 */ /* 0x000f220000300800 */
[----:B0-----:R-:W-:-:S03]  /*12350*/  LEA.HI.X.SX32 R0, R51, R6, 0x1, P6 ;  /* 0x0000000633007211 */ /* 0x001fc600030f0eff */
[----:B------:R-:W-:Y:S04]  /*12360*/  STL [R1+0x430], R29 ;  /* 0x0004301d01007387 */ /* 0x000fe80000100800 */
[----:B------:R0:W-:Y:S01]  /*12370*/  STL [R1+0x3ec], R0 ;  /* 0x0003ec0001007387 */ /* 0x0001e20000100800 */
[----:B------:R-:W-:Y:S01]  /*12380*/  IMAD R41, R8, UR46, RZ ;  /* 0x0000002e08297c24 */ /* 0x000fe2000f8e02ff */
[----:B0-----:R-:W-:-:S05]  /*12390*/  LEA.HI.X.SX32 R0, R49, R6, 0x1, P5 ;  /* 0x0000000631007211 */ /* 0x001fca00028f0eff */
[----:B------:R0:W-:Y:S04]  /*123a0*/  STL [R1+0x42c], R0 ;  /* 0x00042c0001007387 */ /* 0x0001e80000100800 */
[----:B------:R-:W2:Y:S01]  /*123b0*/  LDL.LU R8, [R1+0x163c] ;  /* 0x00163c0001087983 */ /* 0x000ea20000300800 */
[----:B------:R-:W-:Y:S01]  /*123c0*/  IMAD R45, R70, UR26, RZ ;  /* 0x0000001a462d7c24 */ /* 0x000fe2000f8e02ff */
[-C--:B------:R-:W-:Y:S01]  /*123d0*/  IADD3 R92, P6, PT, R47, R7.reuse, RZ ;  /* 0x000000072f5c7210 */ /* 0x080fe20007fde0ff */
[----:B------:R-:W-:Y:S02]  /*123e0*/  IMAD R44, R72, UR28, RZ ;  /* 0x0000001c482c7c24 */ /* 0x000fe4000f8e02ff */
[----:B------:R-:W-:Y:S01]  /*123f0*/  IMAD R43, R74, UR30, RZ ;  /* 0x0000001e4a2b7c24 */ /* 0x000fe2000f8e02ff */
[----:B------:R-:W-:Y:S01]  /*12400*/  IADD3 R90, P5, PT, R45, R7, RZ ;  /* 0x000000072d5a7210 */ /* 0x000fe20007fbe0ff */
[----:B------:R-:W-:Y:S01]  /*12410*/  IMAD R42, R80, UR32, RZ ;  /* 0x00000020502a7c24 */ /* 0x000fe2000f8e02ff */
[----:B------:R-:W-:-:S02]  /*12420*/  LEA.HI.X.SX32 R53, R47, R6, 0x1, P6 ;  /* 0x000000062f357211 */ /* 0x000fc400030f0eff */
[CC--:B------:R-:W-:Y:S01]  /*12430*/  IADD3 R88, P6, PT, R44.reuse, R7.reuse, RZ ;  /* 0x000000072c587210 */ /* 0x0c0fe20007fde0ff */
[----:B------:R-:W-:Y:S01]  /*12440*/  IMAD R39, R77, UR34, RZ ;  /* 0x000000224d277c24 */ /* 0x000fe2000f8e02ff */
[-C--:B------:R-:W-:Y:S01]  /*12450*/  LEA.HI.X.SX32 R55, R45, R6.reuse, 0x1, P5 ;  /* 0x000000062d377211 */ /* 0x080fe200028f0eff */
[----:B------:R-:W-:Y:S01]  /*12460*/  IMAD R14, R63, UR40, RZ ;  /* 0x000000283f0e7c24 */ /* 0x000fe2000f8e02ff */
[-C--:B------:R-:W-:Y:S01]  /*12470*/  IADD3 R86, P5, PT, R43, R7.reuse, RZ ;  /* 0x000000072b567210 */ /* 0x080fe20007fbe0ff */
[----:B------:R-:W-:Y:S01]  /*12480*/  IMAD R12, R65, UR38, RZ ;  /* 0x00000026410c7c24 */ /* 0x000fe2000f8e02ff */
[-C--:B------:R-:W-:Y:S02]  /*12490*/  LEA.HI.X.SX32 R63, R44, R6.reuse, 0x1, P6 ;  /* 0x000000062c3f7211 */ /* 0x080fe400030f0eff */
[CC--:B------:R-:W-:Y:S02]  /*124a0*/  IADD3 R83, P6, PT, R42.reuse, R7.reuse, RZ ;  /* 0x000000072a537210 */ /* 0x0c0fe40007fde0ff */
[-C--:B------:R-:W-:Y:S01]  /*124b0*/  LEA.HI.X.SX32 R65, R43, R6.reuse, 0x1, P5 ;  /* 0x000000062b417211 */ /* 0x080fe200028f0eff */
[----:B------:R-:W-:Y:S01]  /*124c0*/  STL [R1+0x470], R92 ;  /* 0x0004705c01007387 */ /* 0x000fe20000100800 */
[-C--:B------:R-:W-:Y:S01]  /*124d0*/  IADD3 R81, P5, PT, R39, R7.reuse, RZ ;  /* 0x0000000727517210 */ /* 0x080fe20007fbe0ff */
[----:B------:R-:W-:Y:S01]  /*124e0*/  IMAD R40, R5, UR48, RZ ;  /* 0x0000003005287c24 */ /* 0x000fe2000f8e02ff */
[-C--:B------:R-:W-:Y:S01]  /*124f0*/  LEA.HI.X.SX32 R79, R42, R6.reuse, 0x1, P6 ;  /* 0x000000062a4f7211 */ /* 0x080fe200030f0eff */
[----:B------:R-:W-:Y:S01]  /*12500*/  STL [R1+0x4b0], R90 ;  /* 0x0004b05a01007387 */ /* 0x000fe20000100800 */
[-C--:B------:R-:W-:Y:S01]  /*12510*/  IADD3 R54, P6, PT, R37, R7.reuse, RZ ;  /* 0x0000000725367210 */ /* 0x080fe20007fde0ff */
[----:B------:R-:W-:Y:S01]  /*12520*/  IMAD R48, R91, UR42, RZ ;  /* 0x0000002a5b307c24 */ /* 0x000fe2000f8e02ff */
[----:B------:R-:W-:Y:S01]  /*12530*/  LEA.HI.X.SX32 R77, R39, R6, 0x1, P5 ;  /* 0x00000006274d7211 */ /* 0x000fe200028f0eff */
[----:B------:R-:W-:Y:S01]  /*12540*/  STL [R1+0x46c], R53 ;  /* 0x00046c3501007387 */ /* 0x000fe20000100800 */
[----:B------:R-:W-:-:S03]  /*12550*/  IADD3 R75, P5, PT, R12, R7, RZ ;  /* 0x000000070c4b7210 */ /* 0x000fc60007fbe0ff */
[----:B------:R-:W3:Y:S01]  /*12560*/  LDL.LU R5, [R1+0x1638] ;  /* 0x0016380001057983 */ /* 0x000ee20000300800 */
[----:B------:R-:W-:-:S03]  /*12570*/  LEA.HI.X.SX32 R50, R37, R6, 0x1, P6 ;  /* 0x0000000625327211 */ /* 0x000fc600030f0eff */
[----:B------:R-:W-:Y:S01]  /*12580*/  STL [R1+0x4f0], R88 ;  /* 0x0004f05801007387 */ /* 0x000fe20000100800 */
[----:B------:R-:W-:-:S03]  /*12590*/  IADD3 R71, P6, PT, R14, R7, RZ ;  /* 0x000000070e477210 */ /* 0x000fc60007fde0ff */
[----:B------:R-:W-:Y:S01]  /*125a0*/  STL [R1+0x4ac], R55 ;  /* 0x0004ac3701007387 */ /* 0x000fe20000100800 */
[----:B------:R-:W-:-:S03]  /*125b0*/  LEA.HI.X.SX32 R52, R12, R6, 0x1, P5 ;  /* 0x000000060c347211 */ /* 0x000fc600028f0eff */
[----:B------:R-:W-:Y:S01]  /*125c0*/  STL [R1+0x530], R86 ;  /* 0x0005305601007387 */ /* 0x000fe20000100800 */
[----:B0-----:R-:W-:-:S03]  /*125d0*/  IADD3 R0, P5, PT, R48, R7, RZ ;  /* 0x0000000730007210 */ /* 0x001fc60007fbe0ff */
[----:B------:R-:W-:Y:S01]  /*125e0*/  STL [R1+0x4ec], R63 ;  /* 0x0004ec3f01007387 */ /* 0x000fe20000100800 */
[----:B------:R-:W-:-:S03]  /*125f0*/  LEA.HI.X.SX32 R73, R14, R6, 0x1, P6 ;  /* 0x000000060e497211 */ /* 0x000fc600030f0eff */
[----:B------:R-:W-:Y:S01]  /*12600*/  STL [R1+0x570], R83 ;  /* 0x0005705301007387 */ /* 0x000fe20000100800 */
[----:B------:R-:W-:-:S03]  /*12610*/  IADD3 R20, P6, PT, R46, R7, RZ ;  /* 0x000000072e147210 */ /* 0x000fc60007fde0ff */
[----:B------:R-:W-:Y:S01]  /*12620*/  STL [R1+0x52c], R65 ;  /* 0x00052c4101007387 */ /* 0x000fe20000100800 */
[----:B------:R-:W-:-:S03]  /*12630*/  LEA.HI.X.SX32 R69, R48, R6, 0x1, P5 ;  /* 0x0000000630457211 */ /* 0x000fc600028f0eff */
[----:B------:R-:W-:Y:S01]  /*12640*/  STL [R1+0x5b0], R81 ;  /* 0x0005b05101007387 */ /* 0x000fe20000100800 */
[----:B------:R-:W-:-:S03]  /*12650*/  IMAD R38, R33, UR50, RZ ;  /* 0x0000003221267c24 */ /* 0x000fc6000f8e02ff */
        /* <DEDUP_REMOVED lines=11> */
[----:B------:R-:W-:Y:S01]  /*12710*/  IMAD R39, R15, UR54, RZ ;  /* 0x000000360f277c24 */ /* 0x000fe2000f8e02ff */
[----:B------:R-:W-:Y:S02]  /*12720*/  IADD3 R17, P5, PT, R38, R7, RZ ;  /* 0x0000000726117210 */ /* 0x000fe40007fbe0ff */
        /* <DEDUP_REMOVED lines=20> */
[----:B------:R-:W-:-:S03]  /*12870*/  IADD3 R31, P5, PT, R14, R7, RZ ;  /* 0x000000070e1f7210 */ /* 0x000fc60007fbe0ff */
[----:B------:R-:W-:Y:S01]  /*12880*/  STL [R1+0x76c], R40 ;  /* 0x00076c2801007387 */ /* 0x000fe20000100800 */
[----:B------:R-:W-:-:S03]  /*12890*/  LEA.HI.X.SX32 R15, R37, R6, 0x1, P6 ;  /* 0x00000006250f7211 */ /* 0x000fc600030f0eff */
[----:B------:R-:W-:Y:S01]  /*128a0*/  STL [R1+0x7f0], R11 ;  /* 0x0007f00b01007387 */ /* 0x000fe20000100800 */
[----:B------:R-:W-:-:S03]  /*128b0*/  IADD3 R37, P6, PT, R12, R7, RZ ;  /* 0x000000070c257210 */ /* 0x000fc60007fde0ff */
[----:B------:R-:W-:Y:S04]  /*128c0*/  STL [R1+0x7ac], R21 ;  /* 0x0007ac1501007387 */ /* 0x000fe80000100800 */
[----:B------:R-:W-:Y:S04]  /*128d0*/  STL [R1+0x830], R33 ;  /* 0x0008302101007387 */ /* 0x000fe80000100800 */
[----:B------:R-:W3:Y:S04]  /*128e0*/  LDL R39, [R1+0x288] ;  /* 0x0002880001277983 */ /* 0x000ee80000100800 */
[----:B------:R-:W-:Y:S04]  /*128f0*/  STL [R1+0x7ec], R16 ;  /* 0x0007ec1001007387 */ /* 0x000fe80000100800 */
[----:B------:R-:W-:Y:S04]  /*12900*/  STL [R1+0x870], R13 ;  /* 0x0008700d01007387 */ /* 0x000fe80000100800 */
[----:B------:R-:W-:Y:S04]  /*12910*/  STL [R1+0x82c], R10 ;  /* 0x00082c0a01007387 */ /* 0x000fe80000100800 */
[----:B------:R-:W-:Y:S04]  /*12920*/  STL [R1+0x8b0], R31 ;  /* 0x0008b01f01007387 */ /* 0x000fe80000100800 */
[----:B------:R-:W-:Y:S04]  /*12930*/  STL [R1+0x86c], R15 ;  /* 0x00086c0f01007387 */ /* 0x000fe80000100800 */
[----:B------:R-:W-:Y:S01]  /*12940*/  STL [R1+0x8f0], R37 ;  /* 0x0008f02501007387 */ /* 0x000fe20000100800 */
[----:B----4-:R-:W-:Y:S01]  /*12950*/  VIADD R38, R34, 0xffffff80 ;  /* 0xffffff8022267836 */ /* 0x010fe20000000000 */
[----:B------:R-:W-:-:S05]  /*12960*/  LEA.HI.X.SX32 R34, R14, R6, 0x1, P5 ;  /* 0x000000060e227211 */ /* 0x000fca00028f0eff */
[----:B------:R-:W-:Y:S01]  /*12970*/  STL [R1+0x8ac], R34 ;  /* 0x0008ac2201007387 */ /* 0x000fe20000100800 */
[----:B--2---:R-:W-:Y:S02]  /*12980*/  ISETP.GE.U32.AND P5, PT, R8, 0x7fffff09, PT ;  /* 0x7fffff090800780c */ /* 0x004fe40003fa6070 */
[----:B------:R-:W-:Y:S02]  /*12990*/  LEA.HI.X.SX32 R8, R12, R6, 0x1, P6 ;  /* 0x000000060c087211 */ /* 0x000fe400030f0eff */
[----:B------:R-:W-:Y:S01]  /*129a0*/  ISETP.GE.U32.AND P6, PT, R38, 0x7fffff01, PT ;  /* 0x7fffff012600780c */ /* 0x000fe20003fc6070 */
[----:B------:R-:W2:Y:S04]  /*129b0*/  LDL R12, [R1+0x424] ;  /* 0x00042400010c7983 */ /* 0x000ea80000100800 */
[----:B------:R-:W3:Y:S02]  /*129c0*/  LDL R38, [R1+0x284] ;  /* 0x0002840001267983 */ /* 0x000ee40000100800 */
[----:B---3--:R-:W-:-:S04]  /*129d0*/  @P0 LOP3.LUT R39, R39, R38, RZ, 0x3c, !PT ;  /* 0x0000002627270212 */ /* 0x008fc800078e3cff */
[----:B------:R-:W-:-:S04]  /*129e0*/  @P0 LOP3.LUT R38, R39, R38, RZ, 0x3c, !PT ;  /* 0x0000002627260212 */ /* 0x000fc800078e3cff */
[----:B------:R-:W-:-:S05]  /*129f0*/  @P0 LOP3.LUT R39, R39, R38, RZ, 0x3c, !PT ;  /* 0x0000002627270212 */ /* 0x000fca00078e3cff */
[----:B------:R-:W3:Y:S04]  /*12a00*/  @P0 LDG.E.U8 R2, desc[UR18][R38.64] ;  /* 0x0000001226020981 */ /* 0x000ee8000c1e1100 */
[----:B------:R-:W-:Y:S04]  /*12a10*/  STL [R1+0x8ec], R8 ;  /* 0x0008ec0801007387 */ /* 0x000fe80000100800 */
[----:B---3--:R0:W-:Y:S04]  /*12a20*/  STL [R1+0x2bc], R2 ;  /* 0x0002bc0201007387 */ /* 0x0081e80000100800 */
[----:B0-----:R-:W3:Y:S04]  /*12a30*/  LDL.LU R2, [R1+0x1634] ;  /* 0x0016340001027983 */ /* 0x001ee80000300800 */
[----:B------:R-:W4:Y:S04]  /*12a40*/  LDL R38, [R1+0x2c4] ;  /* 0x0002c40001267983 */ /* 0x000f280000100800 */
[----:B------:R-:W4:Y:S01]  /*12a50*/  LDL R39, [R1+0x2c8] ;  /* 0x0002c80001277983 */ /* 0x000f220000100800 */
[----:B------:R-:W-:-:S02]  /*12a60*/  PRMT R5, RZ, 0x7610, R5 ;  /* 0x00007610ff057816 */ /* 0x000fc40000000005 */
[----:B----4-:R-:W-:-:S04]  /*12a70*/  @P0 LOP3.LUT R39, R39, R38, RZ, 0x3c, !PT ;  /* 0x0000002627270212 */ /* 0x010fc800078e3cff */
[----:B------:R-:W-:-:S04]  /*12a80*/  @P0 LOP3.LUT R38, R39, R38, RZ, 0x3c, !PT ;  /* 0x0000002627260212 */ /* 0x000fc800078e3cff */
[----:B------:R-:W-:-:S05]  /*12a90*/  @P0 LOP3.LUT R39, R39, R38, RZ, 0x3c, !PT ;  /* 0x0000002627270212 */ /* 0x000fca00078e3cff */
[----:B------:R-:W4:Y:S01]  /*12aa0*/  @P0 LDG.E.U8 R5, desc[UR18][R38.64] ;  /* 0x0000001226050981 */ /* 0x000f22000c1e1100 */
[----:B------:R-:W-:-:S03]  /*12ab0*/  PRMT R14, RZ, 0x7610, R14 ;  /* 0x00007610ff0e7816 */ /* 0x000fc6000000000e */
[----:B----4-:R0:W-:Y:S04]  /*12ac0*/  STL [R1+0x2b4], R5 ;  /* 0x0002b40501007387 */ /* 0x0101e80000100800 */
[----:B0-----:R-:W4:Y:S04]  /*12ad0*/  LDL.LU R5, [R1+0x1630] ;  /* 0x0016300001057983 */ /* 0x001f280000300800 */
[----:B------:R-:W2:Y:S01]  /*12ae0*/  LDL R39, [R1+0x324] ;  /* 0x0003240001277983 */ /* 0x000ea20000100800 */
[----:B------:R-:W-:-:S03]  /*12af0*/  @P0 IMAD.MOV.U32 R38, RZ, RZ, R3 ;  /* 0x000000ffff260224 */ /* 0x000fc600078e0003 */
[----:B------:R-:W3:Y:S04]  /*12b00*/  LDL.LU R3, [R1+0x162c] ;  /* 0x00162c0001037983 */ /* 0x000ee80000300800 */
[----:B--2---:R0:W2:Y:S04]  /*12b10*/  @P0 LDG.E.U8 R14, desc[UR18][R38.64] ;  /* 0x00000012260e0981 */ /* 0x0040a8000c1e1100 */
[----:B------:R-:W0:Y:S04]  /*12b20*/  LDL R38, [R1+0x364] ;  /* 0x0003640001267983 */ /* 0x000e280000100800 */
[----:B------:R-:W0:Y:S01]  /*12b30*/  LDL R39, [R1+0x368] ;  /* 0x0003680001277983 */ /* 0x000e220000100800 */
[----:B---3--:R-:W-:-:S02]  /*12b40*/  PRMT R2, RZ, 0x7610, R2 ;  /* 0x00007610ff027816 */ /* 0x008fc40000000002 */
[----:B0-----:R-:W-:-:S04]  /*12b50*/  @P0 LOP3.LUT R39, R39, R38, RZ, 0x3c, !PT ;  /* 0x0000002627270212 */ /* 0x001fc800078e3cff */
[----:B------:R-:W-:-:S04]  /*12b60*/  @P0 LOP3.LUT R38, R39, R38, RZ, 0x3c, !PT ;  /* 0x0000002627260212 */ /* 0x000fc800078e3cff */
[----:B------:R-:W-:-:S05]  /*12b70*/  @P0 LOP3.LUT R39, R39, R38, RZ, 0x3c, !PT ;  /* 0x0000002627270212 */ /* 0x000fca00078e3cff */
[----:B------:R-:W3:Y:S04]  /*12b80*/  @P0 LDG.E.U8 R2, desc[UR18][R38.64] ;  /* 0x0000001226020981 */ /* 0x000ee8000c1e1100 */
[----:B--2---:R0:W-:Y:S04]  /*12b90*/  STL [R1+0x2a4], R14 ;  /* 0x0002a40e01007387 */ /* 0x0041e80000100800 */
[----:B0-----:R-:W2:Y:S04]  /*12ba0*/  LDL R14, [R1+0x528] ;  /* 0x00052800010e7983 */ /* 0x001ea80000100800 */
[----:B---3--:R0:W-:Y:S04]  /*12bb0*/  STL [R1+0x29c], R2 ;  /* 0x00029c0201007387 */ /* 0x0081e80000100800 */
[----:B0-----:R-:W3:Y:S04]  /*12bc0*/  LDL.LU R2, [R1+0x1628] ;  /* 0x0016280001027983 */ /* 0x001ee80000300800 */
[----:B------:R-:W2:Y:S01]  /*12bd0*/  LDL R39, [R1+0x3a4] ;  /* 0x0003a40001277983 */ /* 0x000ea20000100800 */
[----:B----4-:R-:W-:Y:S01]  /*12be0*/  PRMT R5, RZ, 0x7610, R5 ;  /* 0x00007610ff057816 */ /* 0x010fe20000000005 */
[----:B------:R-:W-:-:S02]  /*12bf0*/  @P0 IMAD.MOV.U32 R38, RZ, RZ, R4 ;  /* 0x000000ffff260224 */ /* 0x000fc400078e0004 */
[----:B------:R-:W4:Y:S04]  /*12c00*/  LDL.LU R4, [R1+0x1624] ;  /* 0x0016240001047983 */ /* 0x000f280000300800 */
[----:B--2---:R-:W2:Y:S04]  /*12c10*/  @P0 LDG.E.U8 R5, desc[UR18][R38.64] ;  /* 0x0000001226050981 */ /* 0x004ea8000c1e1100 */
[----:B--2---:R0:W-:Y:S04]  /*12c20*/  STL [R1+0x7c], R5 ;  /* 0x00007c0501007387 */ /* 0x0041e80000100800 */
[----:B0-----:R-:W2:Y:S04]  /*12c30*/  LDL.LU R5, [R1+0x1620] ;  /* 0x0016200001057983 */ /* 0x001ea80000300800 */
[----:B------:R-:W2:Y:S04]  /*12c40*/  LDL R38, [R1+0x3e4] ;  /* 0x0003e40001267983 */ /* 0x000ea80000100800 */
[----:B------:R-:W2:Y:S01]  /*12c50*/  LDL R39, [R1+0x3e8] ;  /* 0x0003e80001277983 */ /* 0x000ea20000100800 */
[----:B------:R-:W-:-:S02]  /*12c60*/  PRMT R3, RZ, 0x7610, R3 ;  /* 0x00007610ff037816 */ /* 0x000fc40000000003 */
[----:B---3--:R-:W-:Y:S02]  /*12c70*/  PRMT R2, RZ, 0x7610, R2 ;  /* 0x00007610ff027816 */ /* 0x008fe40000000002 */
[----:B--2---:R-:W-:-:S04]  /*12c80*/  @P0 LOP3.LUT R39, R39, R38, RZ, 0x3c, !PT ;  /* 0x0000002627270212 */ /* 0x004fc800078e3cff */
[----:B------:R-:W-:-:S04]  /*12c90*/  @P0 LOP3.LUT R38, R39, R38, RZ, 0x3c, !PT ;  /* 0x0000002627260212 */ /* 0x000fc800078e3cff */
[----:B------:R-:W-:-:S05]  /*12ca0*/  @P0 LOP3.LUT R39, R39, R38, RZ, 0x3c, !PT ;  /* 0x0000002627270212 */ /* 0x000fca00078e3cff */
[----:B------:R0:W2:Y:S02]  /*12cb0*/  @P0 LDG.E.U8 R3, desc[UR18][R38.64] ;  /* 0x0000001226030981 */ /* 0x0000a4000c1e1100 */
[----:B0-----:R-:W-:Y:S02]  /*12cc0*/  @P0 IMAD.MOV.U32 R38, RZ, RZ, R85 ;  /* 0x000000ffff260224 */ /* 0x001fe400078e0055 */
[----:B------:R-:W-:-:S05]  /*12cd0*/  @P0 IMAD.MOV.U32 R39, RZ, RZ, R12 ;  /* 0x000000ffff270224 */ /* 0x000fca00078e000c */
[----:B------:R0:W3:Y:S01]  /*12ce0*/  @P0 LDG.E.U8 R2, desc[UR18][R38.64] ;  /* 0x0000001226020981 */ /* 0x0000e2000c1e1100 */
[----:B----4-:R-:W-:Y:S01]  /*12cf0*/  PRMT R4, RZ, 0x7610, R4 ;  /* 0x00007610ff047816 */ /* 0x010fe20000000004 */
[----:B0-----:R-:W-:Y:S02]  /*12d00*/  @P0 IMAD.MOV.U32 R38, RZ, RZ, R35 ;  /* 0x000000ffff260224 */ /* 0x001fe400078e0023 */
[----:B------:R-:W-:-:S05]  /*12d10*/  @P0 IMAD.MOV.U32 R39, RZ, RZ, R93 ;  /* 0x000000ffff270224 */ /* 0x000fca00078e005d */
[----:B------:R-:W4:Y:S04]  /*12d20*/  @P0 LDG.E.U8 R4, desc[UR18][R38.64] ;  /* 0x0000001226040981 */ /* 0x000f28000c1e1100 */
[----:B--2---:R0:W-:Y:S04]  /*12d30*/  STL [R1+0x149c], R3 ;  /* 0x00149c0301007387 */ /* 0x0041e80000100800 */
[----:B0-----:R-:W2:Y:S04]  /*12d40*/  LDL R3, [R1+0x5a4] ;  /* 0x0005a40001037983 */ /* 0x001ea80000100800 */
[----:B------:R-:W2:Y:S04]  /*12d50*/  LDL.LU R85, [R1+0x161c] ;  /* 0x00161c0001557983 */ /* 0x000ea80000300800 */
[----:B---3--:R0:W-:Y:S04]  /*12d60*/  STL [R1+0x14a0], R2 ;  /* 0x0014a00201007387 */ /* 0x0081e80000100800 */
[----:B0-----:R-:W3:Y:S04]  /*12d70*/  LDL R2, [R1+0x564] ;  /* 0x0005640001027983 */ /* 0x001ee80000100800 */
[----:B------:R-:W2:Y:S04]  /*12d80*/  LDL.LU R93, [R1+0x1618] ;  /* 0x00161800015d7983 */ /* 0x000ea80000300800 */
[----:B------:R-:W2:Y:S04]  /*12d90*/  LDL.LU R35, [R1+0x1614] ;  /* 0x0016140001237983 */ /* 0x000ea80000300800 */
[----:B------:R-:W2:Y:S04]  /*12da0*/  LDL R38, [R1+0x4a4] ;  /* 0x0004a40001267983 */ /* 0x000ea80000100800 */
[----:B------:R-:W2:Y:S01]  /*12db0*/  LDL R39, [R1+0x4a8] ;  /* 0x0004a80001277983 */ /* 0x000ea20000100800 */
[----:B------:R-:W-:-:S03]  /*12dc0*/  PRMT R5, RZ, 0x7610, R5 ;  /* 0x00007610ff057816 */ /* 0x000fc60000000005 */
[----:B------:R-:W3:Y:S04]  /*12dd0*/  LDL R12, [R1+0x5e4] ;  /* 0x0005e400010c7983 */ /* 0x000ee80000100800 */
[----:B----4-:R0:W-:Y:S04]  /*12de0*/  STL [R1+0x14a4], R4 ;  /* 0x0014a40401007387 */ /* 0x0101e80000100800 */
[----:B0-----:R-:W4:Y:S01]  /*12df0*/  LDL R4, [R1+0x524] ;  /* 0x0005240001047983 */ /* 0x001f220000100800 */
[----:B--2---:R-:W-:-:S04]  /*12e00*/  @P0 LOP3.LUT R39, R39, R38, RZ, 0x3c, !PT ;  /* 0x0000002627270212 */ /* 0x004fc800078e3cff */
[----:B------:R-:W-:-:S04]  /*12e10*/  @P0 LOP3.LUT R38, R39, R38, RZ, 0x3c, !PT ;  /* 0x0000002627260212 */ /* 0x000fc800078e3cff */
[----:B------:R-:W-:-:S05]  /*12e20*/  @P0 LOP3.LUT R39, R39, R38, RZ, 0x3c, !PT ;  /* 0x0000002627270212 */ /* 0x000fca00078e3cff */
[----:B------:R0:W2:Y:S04]  /*12e30*/  @P0 LDG.E.U8 R5, desc[UR18][R38.64] ;  /* 0x0000001226050981 */ /* 0x0000a8000c1e1100 */
[----:B------:R-:W0:Y:S04]  /*12e40*/  LDL R38, [R1+0x4e4] ;  /* 0x0004e40001267983 */ /* 0x000e280000100800 */
[----:B------:R-:W0:Y:S01]  /*12e50*/  LDL R39, [R1+0x4e8] ;  /* 0x0004e80001277983 */ /* 0x000e220000100800 */
[----:B------:R-:W-:Y:S02]  /*12e60*/  PRMT R85, RZ, 0x7610, R85 ;  /* 0x00007610ff557816 */ /* 0x000fe40000000055 */
[----:B------:R-:W-:-:S02]  /*12e70*/  PRMT R93, RZ, 0x7610, R93 ;  /* 0x00007610ff5d7816 */ /* 0x000fc4000000005d */
[----:B------:R-:W-:Y:S02]  /*12e80*/  PRMT R35, RZ, 0x7610, R35 ;  /* 0x00007610ff237816 */ /* 0x000fe40000000023 */
[----:B------:R-:W-:Y:S02]  /*12e90*/  PRMT R91, RZ, 0x7610, R91 ;  /* 0x00007610ff5b7816 */ /* 0x000fe4000000005b */
[----:B0-----:R-:W-:-:S04]  /*12ea0*/  @P0 LOP3.LUT R39, R39, R38, RZ, 0x3c, !PT ;  /* 0x0000002627270212 */ /* 0x001fc800078e3cff */
[----:B------:R-:W-:-:S04]  /*12eb0*/  @P0 LOP3.LUT R38, R39, R38, RZ, 0x3c, !PT ;  /* 0x0000002627260212 */ /* 0x000fc800078e3cff */
[----:B------:R-:W-:-:S05]  /*12ec0*/  @P0 LOP3.LUT R39, R39, R38, RZ, 0x3c, !PT ;  /* 0x0000002627270212 */ /* 0x000fca00078e3cff */
[----:B------:R0:W2:Y:S02]  /*12ed0*/  @P0 LDG.E.U8 R85, desc[UR18][R38.64] ;  /* 0x0000001226550981 */ /* 0x0000a4000c1e1100 */
[----:B0-----:R-:W-:Y:S02]  /*12ee0*/  @P0 IMAD.MOV.U32 R38, RZ, RZ, R14 ;  /* 0x000000ffff260224 */ /* 0x001fe400078e000e */
[----:B----4-:R-:W-:-:S05]  /*12ef0*/  @P0 IMAD.MOV.U32 R39, RZ, RZ, R4 ;  /* 0x000000ffff270224 */ /* 0x010fca00078e0004 */
[----:B------:R0:W4:Y:S02]  /*12f00*/  @P0 LDG.E.U8 R93, desc[UR18][R38.64] ;  /* 0x00000012265d0981 */ /* 0x000124000c1e1100 */
[----:B0-----:R-:W-:Y:S02]  /*12f10*/  @P0 IMAD.MOV.U32 R38, RZ, RZ, R87 ;  /* 0x000000ffff260224 */ /* 0x001fe400078e0057 */
[----:B---3--:R-:W-:-:S05]  /*12f20*/  @P0 IMAD.MOV.U32 R39, RZ, RZ, R2 ;  /* 0x000000ffff270224 */ /* 0x008fca00078e0002 */
[----:B------:R0:W3:Y:S02]  /*12f30*/  @P0 LDG.E.U8 R35, desc[UR18][R38.64] ;  /* 0x0000001226230981 */ /* 0x0000e4000c1e1100 */
[----:B0-----:R-:W-:Y:S02]  /*12f40*/  @P0 IMAD.MOV.U32 R38, RZ, RZ, R84 ;  /* 0x000000ffff260224 */ /* 0x001fe400078e0054 */
[----:B------:R-:W-:-:S05]  /*12f50*/  @P0 IMAD.MOV.U32 R39, RZ, RZ, R3 ;  /* 0x000000ffff270224 */ /* 0x000fca00078e0003 */
[----:B------:R0:W3:Y:S04]  /*12f60*/  @P0 LDG.E.U8 R91, desc[UR18][R38.64] ;  /* 0x00000012265b0981 */ /* 0x0000e8000c1e1100 */
[----:B--2---:R1:W-:Y:S01]  /*12f70*/  STL [R1+0x14a8], R5 ;  /* 0x0014a80501007387 */ /* 0x0043e20000100800 */
[----:B------:R-:W-:Y:S01]  /*12f80*/  PRMT R89, RZ, 0x7610, R89 ;  /* 0x00007610ff597816 */ /* 0x000fe20000000059 */
[----:B0-----:R-:W-:Y:S02]  /*12f90*/  @P0 IMAD.MOV.U32 R38, RZ, RZ, R82 ;  /* 0x000000ffff260224 */ /* 0x001fe400078e0052 */
[----:B------:R-:W-:-:S05]  /*12fa0*/  @P0 IMAD.MOV.U32 R39, RZ, RZ, R12 ;  /* 0x000000ffff270224 */ /* 0x000fca00078e000c */
[----:B------:R0:W2:Y:S04]  /*12fb0*/  @P0 LDG.E.U8 R89, desc[UR18][R38.64] ;  /* 0x0000001226590981 */ /* 0x0000a8000c1e1100 */
[----:B------:R0:W-:Y:S04]  /*12fc0*/  STL [R1+0x14ac], R85 ;  /* 0x0014ac5501007387 */ /* 0x0001e80000100800 */
[----:B-1----:R-:W2:Y:S04]  /*12fd0*/  LDL R5, [R1+0x6e4] ;  /* 0x0006e40001057983 */ /* 0x002ea80000100800 */
[----:B------:R-:W2:Y:S04]  /*12fe0*/  LDL R14, [R1+0x6e8] ;  /* 0x0006e800010e7983 */ /* 0x000ea80000100800 */
[----:B0-----:R-:W2:Y:S04]  /*12ff0*/  LDL R85, [R1+0x6a4] ;  /* 0x0006a40001557983 */ /* 0x001ea80000100800 */
[----:B----4-:R0:W-:Y:S04]  /*13000*/  STL [R1+0x14b0], R93 ;  /* 0x0014b05d01007387 */ /* 0x0101e80000100800 */
[----:B0-----:R-:W4:Y:S04]  /*13010*/  LDL R93, [R1+0x668] ;  /* 0x00066800015d7983 */ /* 0x001f280000100800 */
[----:B------:R-:W2:Y:S04]  /*13020*/  LDL.LU R87, [R1+0x1610] ;  /* 0x0016100001577983 */ /* 0x000ea80000300800 */
[----:B---3--:R-:W-:Y:S04]  /*13030*/  STL [R1+0x14b4], R35 ;  /* 0x0014b42301007387 */ /* 0x008fe80000100800 */
[----:B------:R-:W3:Y:S04]  /*13040*/  LDL.LU R84, [R1+0x160c] ;  /* 0x00160c0001547983 */ /* 0x000ee80000300800 */
[----:B------:R-:W4:Y:S04]  /*13050*/  LDL R4, [R1+0x724] ;  /* 0x0007240001047983 */ /* 0x000f280000100800 */
[----:B------:R-:W4:Y:S04]  /*13060*/  LDL R2, [R1+0x728] ;  /* 0x0007280001027983 */ /* 0x000f280000100800 */
[----:B------:R0:W-:Y:S04]  /*13070*/  STL [R1+0x14b8], R91 ;  /* 0x0014b85b01007387 */ /* 0x0001e80000100800 */
[----:B0-----:R-:W4:Y:S04]  /*13080*/  LDL R91, [R1+0x664] ;  /* 0x00066400015b7983 */ /* 0x001f280000100800 */
[----:B------:R-:W4:Y:S04]  /*13090*/  LDL.LU R82, [R1+0x1608] ;  /* 0x0016080001527983 */ /* 0x000f280000300800 */
[----:B------:R-:W4:Y:S04]  /*130a0*/  LDL R39, [R1+0x628] ;  /* 0x0006280001277983 */ /* 0x000f280000100800 */
[----:B------:R-:W4:Y:S04]  /*130b0*/  LDL R3, [R1+0x764] ;  /* 0x0007640001037983 */ /* 0x000f280000100800 */
[----:B------:R-:W4:Y:S01]  /*130c0*/  LDL R12, [R1+0x768] ;  /* 0x00076800010c7983 */ /* 0x000f220000100800 */
[----:B--2---:R-:W-:-:S02]  /*130d0*/  PRMT R87, RZ, 0x7610, R87 ;  /* 0x00007610ff577816 */ /* 0x004fc40000000057 */
[----:B---3--:R-:W-:Y:S01]  /*130e0*/  PRMT R84, RZ, 0x7610, R84 ;  /* 0x00007610ff547816 */ /* 0x008fe20000000054 */
[----:B----4-:R-:W-:Y:S02]  /*130f0*/  @P0 IMAD.MOV.U32 R38, RZ, RZ, R39 ;  /* 0x000000ffff260224 */ /* 0x010fe400078e0027 */
[----:B------:R-:W-:-:S05]  /*13100*/  @P0 IMAD.MOV.U32 R39, RZ, RZ, R78 ;  /* 0x000000ffff270224 */ /* 0x000fca00078e004e */
[----:B------:R0:W2:Y:S02]  /*13110*/  @P0 LDG.E.U8 R87, desc[UR18][R38.64] ;  /* 0x0000001226570981 */ /* 0x0000a4000c1e1100 */
[----:B0-----:R-:W-:Y:S02]  /*13120*/  @P0 IMAD.MOV.U32 R38, RZ, RZ, R93 ;  /* 0x000000ffff260224 */ /* 0x001fe400078e005d */
[----:B------:R-:W-:-:S05]  /*13130*/  @P0 IMAD.MOV.U32 R39, RZ, RZ, R91 ;  /* 0x000000ffff270224 */ /* 0x000fca00078e005b */
[----:B------:R0:W3:Y:S04]  /*13140*/  @P0 LDG.E.U8 R84, desc[UR18][R38.64] ;  /* 0x0000001226540981 */ /* 0x0000e8000c1e1100 */
[----:B------:R-:W-:Y:S04]  /*13150*/  STL [R1+0x14bc], R89 ;  /* 0x0014bc5901007387 */ /* 0x000fe80000100800 */
[----:B------:R-:W4:Y:S01]  /*13160*/  LDL.LU R78, [R1+0x1604] ;  /* 0x00160400014e7983 */ /* 0x000f220000300800 */
[----:B0-----:R-:W-:-:S03]  /*13170*/  @P0 IMAD.MOV.U32 R38, RZ, RZ, R76 ;  /* 0x000000ffff260224 */ /* 0x001fc600078e004c */
[----:B--2---:R0:W-:Y:S04]  /*13180*/  STL [R1+0x14c0], R87 ;  /* 0x0014c05701007387 */ /* 0x0041e80000100800 */
[----:B0-----:R-:W2:Y:S04]  /*13190*/  LDL R87, [R1+0x7e4] ;  /* 0x0007e40001577983 */ /* 0x001ea80000100800 */
[----:B---3--:R-:W-:Y:S04]  /*131a0*/  STL [R1+0x14c4], R84 ;  /* 0x0014c45401007387 */ /* 0x008fe80000100800 */
[----:B------:R-:W3:Y:S01]  /*131b0*/  LDL.LU R76, [R1+0x1600] ;  /* 0x00160000014c7983 */ /* 0x000ee20000300800 */
[----:B------:R-:W-:Y:S01]  /*131c0*/  PRMT R82, RZ, 0x7610, R82 ;  /* 0x00007610ff527816 */ /* 0x000fe20000000052 */
[----:B------:R-:W-:Y:S01]  /*131d0*/  @P0 IMAD.MOV.U32 R39, RZ, RZ, R85 ;  /* 0x000000ffff270224 */ /* 0x000fe200078e0055 */
[----:B------:R-:W-:Y:S01]  /*131e0*/  PRMT R80, RZ, 0x7610, R80 ;  /* 0x00007610ff507816 */ /* 0x000fe20000000050 */
[----:B------:R-:W2:Y:S04]  /*131f0*/  LDL R89, [R1+0x828] ;  /* 0x0008280001597983 */ /* 0x000ea80000100800 */
[----:B------:R0:W2:Y:S01]  /*13200*/  @P0 LDG.E.U8 R82, desc[UR18][R38.64] ;  /* 0x0000001226520981 */ /* 0x0000a2000c1e1100 */
[----:B----4-:R-:W-:Y:S01]  /*13210*/  PRMT R78, RZ, 0x7610, R78 ;  /* 0x00007610ff4e7816 */ /* 0x010fe2000000004e */
[----:B0-----:R-:W-:-:S02]  /*13220*/  @P0 IMAD.MOV.U32 R38, RZ, RZ, R14 ;  /* 0x000000ffff260224 */ /* 0x001fc400078e000e */
[----:B------:R-:W-:-:S05]  /*13230*/  @P0 IMAD.MOV.U32 R39, RZ, RZ, R5 ;  /* 0x000000ffff270224 */ /* 0x000fca00078e0005 */
[----:B------:R0:W4:Y:S02]  /*13240*/  @P0 LDG.E.U8 R80, desc[UR18][R38.64] ;  /* 0x0000001226500981 */ /* 0x000124000c1e1100 */
[----:B0-----:R-:W-:Y:S02]  /*13250*/  @P0 IMAD.MOV.U32 R38, RZ, RZ, R2 ;  /* 0x000000ffff260224 */ /* 0x001fe400078e0002 */
[----:B------:R-:W-:-:S05]  /*13260*/  @P0 IMAD.MOV.U32 R39, RZ, RZ, R4 ;  /* 0x000000ffff270224 */ /* 0x000fca00078e0004 */
[----:B------:R0:W4:Y:S02]  /*13270*/  @P0 LDG.E.U8 R78, desc[UR18][R38.64] ;  /* 0x00000012264e0981 */ /* 0x000124000c1e1100 */
[----:B0-----:R-:W-:Y:S02]  /*13280*/  @P0 IMAD.MOV.U32 R38, RZ, RZ, R12 ;  /* 0x000000ffff260224 */ /* 0x001fe400078e000c */
[----:B------:R-:W-:Y:S01]  /*13290*/  @P0 IMAD.MOV.U32 R39, RZ, RZ, R3 ;  /* 0x000000ffff270224 */ /* 0x000fe200078e0003 */
[----:B------:R-:W-:Y:S02]  /*132a0*/  PRMT R74, RZ, 0x7610, R74 ;  /* 0x00007610ff4a7816 */ /* 0x000fe4000000004a */
[----:B------:R-:W-:Y:S02]  /*132b0*/  PRMT R72, RZ, 0x7610, R72 ;  /* 0x00007610ff487816 */ /* 0x000fe40000000048 */
[----:B---3--:R-:W-:-:S06]  /*132c0*/  PRMT R76, RZ, 0x7610, R76 ;  /* 0x00007610ff4c7816 */ /* 0x008fcc000000004c */
[----:B------:R0:W3:Y:S02]  /*132d0*/  @P0 LDG.E.U8 R76, desc[UR18][R38.64] ;  /* 0x00000012264c0981 */ /* 0x0000e4000c1e1100 */
[----:B0-----:R-:W-:Y:S02]  /*132e0*/  @P0 IMAD.MOV.U32 R38, RZ, RZ, R66 ;  /* 0x000000ffff260224 */ /* 0x001fe400078e0042 */
[----:B------:R-:W-:-:S05]  /*132f0*/  @P0 IMAD.MOV.U32 R39, RZ, RZ, R68 ;  /* 0x000000ffff270224 */ /* 0x000fca00078e0044 */
[----:B------:R0:W3:Y:S02]  /*13300*/  @P0 LDG.E.U8 R74, desc[UR18][R38.64] ;  /* 0x00000012264a0981 */ /* 0x0000e4000c1e1100 */
[----:B0-----:R-:W-:Y:S02]  /*13310*/  @P0 IMAD.MOV.U32 R38, RZ, RZ, R64 ;  /* 0x000000ffff260224 */ /* 0x001fe400078e0040 */
[----:B--2---:R-:W-:-:S05]  /*13320*/  @P0 IMAD.MOV.U32 R39, RZ, RZ, R87 ;  /* 0x000000ffff270224 */ /* 0x004fca00078e0057 */
[----:B------:R0:W2:Y:S04]  /*13330*/  @P0 LDG.E.U8 R72, desc[UR18][R38.64] ;  /* 0x0000001226480981 */ /* 0x0000a8000c1e1100 */
[----:B------:R-:W-:Y:S04]  /*13340*/  STL [R1+0x14c8], R82 ;  /* 0x0014c85201007387 */ /* 0x000fe80000100800 */
[----:B------:R-:W2:Y:S04]  /*13350*/  LDL R91, [R1+0x864] ;  /* 0x00086400015b7983 */ /* 0x000ea80000100800 */
[----:B------:R-:W2:Y:S04]  /*13360*/  LDL R14, [R1+0x868] ;  /* 0x00086800010e7983 */ /* 0x000ea80000100800 */
[----:B------:R-:W2:Y:S04]  /*13370*/  LDL R93, [R1+0x8a4] ;  /* 0x0008a400015d7983 */ /* 0x000ea80000100800 */
[----:B------:R-:W2:Y:S04]  /*13380*/  LDL R85, [R1+0x8a8] ;  /* 0x0008a80001557983 */ /* 0x000ea80000100800 */
[----:B----4-:R-:W-:Y:S04]  /*13390*/  STL [R1+0x14cc], R80 ;  /* 0x0014cc5001007387 */ /* 0x010fe80000100800 */
[----:B------:R-:W4:Y:S04]  /*133a0*/  LDL R5, [R1+0x8e8] ;  /* 0x0008e80001057983 */ /* 0x000f280000100800 */
[----:B------:R-:W-:Y:S04]  /*133b0*/  STL [R1+0x14d0], R78 ;  /* 0x0014d04e01007387 */ /* 0x000fe80000100800 */
[----:B------:R-:W4:Y:S04]  /*133c0*/  LDL R4, [R1+0x924] ;  /* 0x0009240001047983 */ /* 0x000f280000100800 */
[----:B------:R-:W4:Y:S01]  /*133d0*/  LDL R2, [R1+0x928] ;  /* 0x0009280001027983 */ /* 0x000f220000100800 */
[----:B0-----:R-:W-:-:S03]  /*133e0*/  @P0 IMAD.MOV.U32 R39, RZ, RZ, R62 ;  /* 0x000000ffff270224 */ /* 0x001fc600078e003e */
[----:B---3--:R-:W-:Y:S04]  /*133f0*/  STL [R1+0x14d4], R76 ;  /* 0x0014d44c01007387 */ /* 0x008fe80000100800 */
[----:B------:R-:W3:Y:S04]  /*13400*/  LDL.LU R68, [R1+0x15fc] ;  /* 0x0015fc0001447983 */ /* 0x000ee80000300800 */
[----:B------:R-:W4:Y:S04]  /*13410*/  LDL.LU R66, [R1+0x15f8] ;  /* 0x0015f80001427983 */ /* 0x000f280000300800 */
[----:B------:R-:W4:Y:S04]  /*13420*/  LDL R3, [R1+0x964] ;  /* 0x0009640001037983 */ /* 0x000f280000100800 */
[----:B------:R-:W4:Y:S04]  /*13430*/  LDL R12, [R1+0x968] ;  /* 0x00096800010c7983 */ /* 0x000f280000100800 */
[----:B------:R-:W-:Y:S04]  /*13440*/  STL [R1+0x14d8], R74 ;  /* 0x0014d84a01007387 */ /* 0x000fe80000100800 */
[----:B------:R-:W4:Y:S04]  /*13450*/  LDL.LU R64, [R1+0x15f4] ;  /* 0x0015f40001407983 */ /* 0x000f280000300800 */
[----:B--2---:R-:W-:Y:S04]  /*13460*/  STL [R1+0x14dc], R72 ;  /* 0x0014dc4801007387 */ /* 0x004fe80000100800 */
[----:B------:R-:W2:Y:S01]  /*13470*/  LDL.LU R62, [R1+0x15f0] ;  /* 0x0015f000013e7983 */ /* 0x000ea20000300800 */
[----:B------:R-:W-:Y:S01]  /*13480*/  PRMT R70, RZ, 0x7610, R70 ;  /* 0x00007610ff467816 */ /* 0x000fe20000000046 */
[----:B------:R-:W-:-:S05]  /*13490*/  @P0 IMAD.MOV.U32 R38, RZ, RZ, R89 ;  /* 0x000000ffff260224 */ /* 0x000fca00078e0059 */
[----:B------:R0:W2:Y:S02]  /*134a0*/  @P0 LDG.E.U8 R70, desc[UR18][R38.64] ;  /* 0x0000001226460981 */ /* 0x0000a4000c1e1100 */
[----:B0-----:R-:W-:Y:S02]  /*134b0*/  @P0 IMAD.MOV.U32 R38, RZ, RZ, R14 ;  /* 0x000000ffff260224 */ /* 0x001fe400078e000e */
[----:B------:R-:W-:Y:S01]  /*134c0*/  @P0 IMAD.MOV.U32 R39, RZ, RZ, R91 ;  /* 0x000000ffff270224 */ /* 0x000fe200078e005b */
[----:B------:R-:W-:Y:S02]  /*134d0*/  PRMT R60, RZ, 0x7610, R60 ;  /* 0x00007610ff3c7816 */ /* 0x000fe4000000003c */
[----:B---3--:R-:W-:Y:S02]  /*134e0*/  PRMT R68, RZ, 0x7610, R68 ;  /* 0x00007610ff447816 */ /* 0x008fe40000000044 */
[----:B----4-:R-:W-:-:S04]  /*134f0*/  PRMT R66, RZ, 0x7610, R66 ;  /* 0x00007610ff427816 */ /* 0x010fc80000000042 */
[----:B------:R0:W3:Y:S02]  /*13500*/  @P0 LDG.E.U8 R68, desc[UR18][R38.64] ;  /* 0x0000001226440981 */ /* 0x0000e4000c1e1100 */
[----:B0-----:R-:W-:Y:S02]  /*13510*/  @P0 IMAD.MOV.U32 R38, RZ, RZ, R85 ;  /* 0x000000ffff260224 */ /* 0x001fe400078e0055 */
[----:B------:R-:W-:Y:S01]  /*13520*/  @P0 IMAD.MOV.U32 R39, RZ, RZ, R93 ;  /* 0x000000ffff270224 */ /* 0x000fe200078e005d */
[----:B------:R-:W-:-:S04]  /*13530*/  PRMT R64, RZ, 0x7610, R64 ;  /* 0x00007610ff407816 */ /* 0x000fc80000000040 */
[----:B------:R0:W4:Y:S02]  /*13540*/  @P0 LDG.E.U8 R66, desc[UR18][R38.64] ;  /* 0x0000001226420981 */ /* 0x000124000c1e1100 */
[----:B0-----:R-:W-:Y:S02]  /*13550*/  @P0 IMAD.MOV.U32 R38, RZ, RZ, R5 ;  /* 0x000000ffff260224 */ /* 0x001fe400078e0005 */
[----:B------:R-:W-:Y:S01]  /*13560*/  @P0 IMAD.MOV.U32 R39, RZ, RZ, R58 ;  /* 0x000000ffff270224 */ /* 0x000fe200078e003a */
[----:B--2---:R-:W-:-:S04]  /*13570*/  PRMT R62, RZ, 0x7610, R62 ;  /* 0x00007610ff3e7816 */ /* 0x004fc8000000003e */
[----:B------:R0:W2:Y:S02]  /*13580*/  @P0 LDG.E.U8 R64, desc[UR18][R38.64] ;  /* 0x0000001226400981 */ /* 0x0000a4000c1e1100 */
[----:B0-----:R-:W-:Y:S02]  /*13590*/  @P0 IMAD.MOV.U32 R38, RZ, RZ, R2 ;  /* 0x000000ffff260224 */ /* 0x001fe400078e0002 */
[----:B------:R-:W-:-:S05]  /*135a0*/  @P0 IMAD.MOV.U32 R39, RZ, RZ, R4 ;  /* 0x000000ffff270224 */ /* 0x000fca00078e0004 */
[----:B------:R0:W2:Y:S02]  /*135b0*/  @P0 LDG.E.U8 R62, desc[UR18][R38.64] ;  /* 0x00000012263e0981 */ /* 0x0000a4000c1e1100 */
[----:B0-----:R-:W-:Y:S02]  /*135c0*/  @P0 IMAD.MOV.U32 R38, RZ, RZ, R12 ;  /* 0x000000ffff260224 */ /* 0x001fe400078e000c */
[----:B------:R-:W-:-:S05]  /*135d0*/  @P0 IMAD.MOV.U32 R39, RZ, RZ, R3 ;  /* 0x000000ffff270224 */ /* 0x000fca00078e0003 */
[----:B------:R0:W2:Y:S04]  /*135e0*/  @P0 LDG.E.U8 R60, desc[UR18][R38.64] ;  /* 0x00000012263c0981 */ /* 0x0000a8000c1e1100 */
[----:B------:R-:W-:Y:S04]  /*135f0*/  STL [R1+0x14e0], R70 ;  /* 0x0014e04601007387 */ /* 0x000fe80000100800 */
[----:B------:R-:W2:Y:S01]  /*13600*/  LDL R14, [R1+0x9e4] ;  /* 0x0009e400010e7983 */ /* 0x000ea20000100800 */
[----:B0-----:R-:W-:Y:S02]  /*13610*/  @P0 IMAD.MOV.U32 R39, RZ, RZ, R56 ;  /* 0x000000ffff270224 */ /* 0x001fe400078e0038 */
[----:B------:R-:W-:Y:S01]  /*13620*/  @P0 IMAD.MOV.U32 R38, RZ, RZ, R32 ;  /* 0x000000ffff260224 */ /* 0x000fe200078e0020 */
[----:B---3--:R-:W-:Y:S04]  /*13630*/  STL [R1+0x14e4], R68 ;  /* 0x0014e44401007387 */ /* 0x008fe80000100800 */
[----:B------:R-:W3:Y:S04]  /*13640*/  LDL R91, [R1+0xa1c] ;  /* 0x000a1c00015b7983 */ /* 0x000ee80000100800 */
[----:B----4-:R-:W-:Y:S04]  /*13650*/  STL [R1+0x14e8], R66 ;  /* 0x0014e84201007387 */ /* 0x010fe80000100800 */
[----:B------:R-:W4:Y:S04]  /*13660*/  LDL.LU R58, [R1+0x15ec] ;  /* 0x0015ec00013a7983 */ /* 0x000f280000300800 */
[----:B------:R-:W3:Y:S04]  /*13670*/  LDL R93, [R1+0xa54] ;  /* 0x000a5400015d7983 */ /* 0x000ee80000100800 */
[----:B------:R-:W3:Y:S04]  /*13680*/  LDL R85, [R1+0x28c] ;  /* 0x00028c0001557983 */ /* 0x000ee80000100800 */
[----:B--2---:R-:W-:Y:S04]  /*13690*/  STL [R1+0x14ec], R64 ;  /* 0x0014ec4001007387 */ /* 0x004fe80000100800 */
[----:B------:R-:W-:Y:S04]  /*136a0*/  STL [R1+0x14f0], R62 ;  /* 0x0014f03e01007387 */ /* 0x000fe80000100800 */
[----:B------:R-:W2:Y:S04]  /*136b0*/  LDL R5, [R1+0x32c] ;  /* 0x00032c0001057983 */ /* 0x000ea80000100800 */
[----:B------:R-:W2:Y:S04]  /*136c0*/  LDL R4, [R1+0x36c] ;  /* 0x00036c0001047983 */ /* 0x000ea80000100800 */
[----:B------:R-:W-:Y:S04]  /*136d0*/  STL [R1+0x14f4], R60 ;  /* 0x0014f43c01007387 */ /* 0x000fe80000100800 */
[----:B------:R-:W2:Y:S04]  /*136e0*/  LDL.LU R56, [R1+0x15e8] ;  /* 0x0015e80001387983 */ /* 0x000ea80000300800 */
[----:B------:R-:W2:Y:S01]  /*136f0*/  LDL.LU R32, [R1+0x15e4] ;  /* 0x0015e40001207983 */ /* 0x000ea20000300800 */
[----:B------:R-:W-:-:S02]  /*13700*/  PRMT R59, RZ, 0x7610, R59 ;  /* 0x00007610ff3b7816 */ /* 0x000fc4000000003b */
[----:B------:R-:W-:Y:S01]  /*13710*/  PRMT R57, RZ, 0x7610, R57 ;  /* 0x00007610ff397816 */ /* 0x000fe20000000039 */
[----:B------:R-:W2:Y:S04]  /*13720*/  LDL R2, [R1+0x3ac] ;  /* 0x0003ac0001027983 */ /* 0x000ea80000100800 */
[----:B------:R0:W2:Y:S04]  /*13730*/  @P0 LDG.E.U8 R59, desc[UR18][R38.64] ;  /* 0x00000012263b0981 */ /* 0x0000a8000c1e1100 */
[----:B------:R-:W2:Y:S04]  /*13740*/  LDL R3, [R1+0x3b0] ;  /* 0x0003b00001037983 */ /* 0x000ea80000100800 */
[----:B------:R-:W2:Y:S01]  /*13750*/  LDL R12, [R1+0x3ec] ;  /* 0x0003ec00010c7983 */ /* 0x000ea20000100800 */
[----:B0-----:R-:W-:-:S02]  /*13760*/  @P0 IMAD.MOV.U32 R38, RZ, RZ, R30 ;  /* 0x000000ffff260224 */ /* 0x001fc400078e001e */
[----:B------:R-:W-:Y:S01]  /*13770*/  @P0 IMAD.MOV.U32 R39, RZ, RZ, R14 ;  /* 0x000000ffff270224 */ /* 0x000fe200078e000e */
[----:B----4-:R-:W-:-:S06]  /*13780*/  PRMT R58, RZ, 0x7610, R58 ;  /* 0x00007610ff3a7816 */ /* 0x010fcc000000003a */
[----:B------:R0:W4:Y:S02]  /*13790*/  @P0 LDG.E.U8 R58, desc[UR18][R38.64] ;  /* 0x00000012263a0981 */ /* 0x000124000c1e1100 */
[----:B0-----:R-:W-:Y:S02]  /*137a0*/  @P0 IMAD.MOV.U32 R38, RZ, RZ, R23 ;  /* 0x000000ffff260224 */ /* 0x001fe400078e0017 */
[----:B---3--:R-:W-:-:S05]  /*137b0*/  @P0 IMAD.MOV.U32 R39, RZ, RZ, R91 ;  /* 0x000000ffff270224 */ /* 0x008fca00078e005b */
[----:B------:R0:W3:Y:S02]  /*137c0*/  @P0 LDG.E.U8 R57, desc[UR18][R38.64] ;  /* 0x0000001226390981 */ /* 0x0000e4000c1e1100 */
[----:B0-----:R-:W-:Y:S02]  /*137d0*/  @P0 IMAD.MOV.U32 R38, RZ, RZ, R22 ;  /* 0x000000ffff260224 */ /* 0x001fe400078e0016 */
[----:B------:R-:W-:Y:S01]  /*137e0*/  @P0 IMAD.MOV.U32 R39, RZ, RZ, R93 ;  /* 0x000000ffff270224 */ /* 0x000fe200078e005d */
[----:B--2---:R-:W-:-:S06]  /*137f0*/  PRMT R56, RZ, 0x7610, R56 ;  /* 0x00007610ff387816 */ /* 0x004fcc0000000038 */
[----:B------:R0:W2:Y:S01]  /*13800*/  @P0 LDG.E.U8 R56, desc[UR18][R38.64] ;  /* 0x0000001226380981 */ /* 0x0000a2000c1e1100 */
[----:B------:R-:W-:Y:S01]  /*13810*/  PRMT R32, RZ, 0x7610, R32 ;  /* 0x00007610ff207816 */ /* 0x000fe20000000020 */
[----:B0-----:R-:W-:Y:S02]  /*13820*/  @P0 IMAD.MOV.U32 R38, RZ, RZ, R24 ;  /* 0x000000ffff260224 */ /* 0x001fe400078e0018 */
[----:B------:R-:W-:-:S05]  /*13830*/  @P0 IMAD.MOV.U32 R39, RZ, RZ, R85 ;  /* 0x000000ffff270224 */ /* 0x000fca00078e0055 */
[----:B------:R0:W2:Y:S04]  /*13840*/  @P0 LDG.E.U8 R32, desc[UR18][R38.64] ;  /* 0x0000001226200981 */ /* 0x0000a8000c1e1100 */
[----:B------:R-:W-:Y:S04]  /*13850*/  STL [R1+0x14f8], R59 ;  /* 0x0014f83b01007387 */ /* 0x000fe80000100800 */
[----:B------:R-:W2:Y:S04]  /*13860*/  LDL.LU R30, [R1+0x15e0] ;  /* 0x0015e000011e7983 */ /* 0x000ea80000300800 */
[----:B------:R-:W2:Y:S01]  /*13870*/  LDL R14, [R1+0x42c] ;  /* 0x00042c00010e7983 */ /* 0x000ea20000100800 */
[----:B0-----:R-:W-:-:S03]  /*13880*/  @P0 IMAD.MOV.U32 R39, RZ, RZ, R25 ;  /* 0x000000ffff270224 */ /* 0x001fc600078e0019 */
[----:B----4-:R-:W-:Y:S04]  /*13890*/  STL [R1+0x14fc], R58 ;  /* 0x0014fc3a01007387 */ /* 0x010fe80000100800 */
[----:B------:R-:W4:Y:S04]  /*138a0*/  LDL.LU R23, [R1+0x15dc] ;  /* 0x0015dc0001177983 */ /* 0x000f280000300800 */
[----:B---3--:R-:W-:Y:S04]  /*138b0*/  STL [R1+0x1500], R57 ;  /* 0x0015003901007387 */ /* 0x008fe80000100800 */
[----:B------:R-:W3:Y:S04]  /*138c0*/  LDL.LU R22, [R1+0x15d8] ;  /* 0x0015d80001167983 */ /* 0x000ee80000300800 */
[----:B--2---:R-:W-:Y:S04]  /*138d0*/  STL [R1+0x1504], R56 ;  /* 0x0015043801007387 */ /* 0x004fe80000100800 */
[----:B------:R-:W2:Y:S04]  /*138e0*/  LDL.LU R24, [R1+0x15d4] ;  /* 0x0015d40001187983 */ /* 0x000ea80000300800 */
[----:B------:R0:W-:Y:S04]  /*138f0*/  STL [R1+0x1508], R32 ;  /* 0x0015082001007387 */ /* 0x0001e80000100800 */
[----:B------:R-:W2:Y:S01]  /*13900*/  LDL.LU R25, [R1+0x15d0] ;  /* 0x0015d00001197983 */ /* 0x000ea20000300800 */
[----:B------:R-:W-:-:S03]  /*13910*/  @P0 IMAD.MOV.U32 R38, RZ, RZ, R27 ;  /* 0x000000ffff260224 */ /* 0x000fc600078e001b */
[----:B------:R-:W2:Y:S01]  /*13920*/  LDL.LU R27, [R1+0x15cc] ;  /* 0x0015cc00011b7983 */ /* 0x000ea20000300800 */
[----:B------:R-:W-:-:S06]  /*13930*/  PRMT R30, RZ, 0x7610, R30 ;  /* 0x00007610ff1e7816 */ /* 0x000fcc000000001e */
[----:B------:R1:W2:Y:S02]  /*13940*/  @P0 LDG.E.U8 R30, desc[UR18][R38.64] ;  /* 0x00000012261e0981 */ /* 0x0002a4000c1e1100 */
[----:B-1----:R-:W-:Y:S02]  /*13950*/  @P0 IMAD.MOV.U32 R38, RZ, RZ, R26 ;  /* 0x000000ffff260224 */ /* 0x002fe400078e001a */
[----:B------:R-:W-:Y:S01]  /*13960*/  @P0 IMAD.MOV.U32 R39, RZ, RZ, R5 ;  /* 0x000000ffff270224 */ /* 0x000fe200078e0005 */
[----:B------:R-:W2:Y:S01]  /*13970*/  LDL.LU R26, [R1+0x15c8] ;  /* 0x0015c800011a7983 */ /* 0x000ea20000300800 */
[----:B----4-:R-:W-:-:S06]  /*13980*/  PRMT R23, RZ, 0x7610, R23 ;  /* 0x00007610ff177816 */ /* 0x010fcc0000000017 */
[----:B------:R1:W4:Y:S02]  /*13990*/  @P0 LDG.E.U8 R23, desc[UR18][R38.64] ;  /* 0x0000001226170981 */ /* 0x000324000c1e1100 */
[----:B-1----:R-:W-:Y:S01]  /*139a0*/  @P0 IMAD.MOV.U32 R38, RZ, RZ, R36 ;  /* 0x000000ffff260224 */ /* 0x002fe200078e0024 */
[----:B---3--:R-:W-:Y:S01]  /*139b0*/  PRMT R22, RZ, 0x7610, R22 ;  /* 0x00007610ff167816 */ /* 0x008fe20000000016 */
[----:B------:R-:W-:Y:S01]  /*139c0*/  @P0 IMAD.MOV.U32 R39, RZ, RZ, R4 ;  /* 0x000000ffff270224 */ /* 0x000fe200078e0004 */
[----:B------:R-:W3:Y:S04]  /*139d0*/  LDL.LU R36, [R1+0x15c4] ;  /* 0x0015c40001247983 */ /* 0x000ee80000300800 */
[----:B------:R1:W4:Y:S02]  /*139e0*/  @P0 LDG.E.U8 R22, desc[UR18][R38.64] ;  /* 0x0000001226160981 */ /* 0x000324000c1e1100 */
[----:B-1----:R-:W-:-:S02]  /*139f0*/  @P0 IMAD.MOV.U32 R38, RZ, RZ, R3 ;  /* 0x000000ffff260224 */ /* 0x002fc400078e0003 */
[----:B------:R-:W-:Y:S01]  /*13a00*/  @P0 IMAD.MOV.U32 R39, RZ, RZ, R2 ;  /* 0x000000ffff270224 */ /* 0x000fe200078e0002 */
[----:B--2---:R-:W-:-:S06]  /*13a10*/  PRMT R24, RZ, 0x7610, R24 ;  /* 0x00007610ff187816 */ /* 0x004fcc0000000018 */
[----:B------:R1:W2:Y:S02]  /*13a20*/  @P0 LDG.E.U8 R24, desc[UR18][R38.64] ;  /* 0x0000001226180981 */ /* 0x0002a4000c1e1100 */
[----:B-1----:R-:W-:Y:S02]  /*13a30*/  @P0 IMAD.MOV.U32 R38, RZ, RZ, R28 ;  /* 0x000000ffff260224 */ /* 0x002fe400078e001c */
[----:B------:R-:W2:Y:S01]  /*13a40*/  LDL.LU R28, [R1+0x15c0] ;  /* 0x0015c000011c7983 */ /* 0x000ea20000300800 */
[----:B------:R-:W-:Y:S01]  /*13a50*/  PRMT R25, RZ, 0x7610, R25 ;  /* 0x00007610ff197816 */ /* 0x000fe20000000019 */
[----:B------:R-:W-:-:S05]  /*13a60*/  @P0 IMAD.MOV.U32 R39, RZ, RZ, R12 ;  /* 0x000000ffff270224 */ /* 0x000fca00078e000c */
[----:B------:R1:W4:Y:S02]  /*13a70*/  @P0 LDG.E.U8 R25, desc[UR18][R38.64] ;  /* 0x0000001226190981 */ /* 0x000324000c1e1100 */
[----:B-1----:R-:W-:Y:S02]  /*13a80*/  @P0 IMAD.MOV.U32 R38, RZ, RZ, R29 ;  /* 0x000000ffff260224 */ /* 0x002fe400078e001d */
[----:B------:R-:W4:Y:S01]  /*13a90*/  LDL.LU R29, [R1+0x15bc] ;  /* 0x0015bc00011d7983 */ /* 0x000f220000300800 */
[----:B------:R-:W-:Y:S01]  /*13aa0*/  PRMT R27, RZ, 0x7610, R27 ;  /* 0x00007610ff1b7816 */ /* 0x000fe2000000001b */
[----:B------:R-:W-:-:S05]  /*13ab0*/  @P0 IMAD.MOV.U32 R39, RZ, RZ, R14 ;  /* 0x000000ffff270224 */ /* 0x000fca00078e000e */
[----:B------:R1:W4:Y:S01]  /*13ac0*/  @P0 LDG.E.U8 R27, desc[UR18][R38.64] ;  /* 0x00000012261b0981 */ /* 0x000322000c1e1100 */
[----:B------:R-:W-:Y:S01]  /*13ad0*/  PRMT R26, RZ, 0x7610, R26 ;  /* 0x00007610ff1a7816 */ /* 0x000fe2000000001a */
[----:B-1----:R-:W-:Y:S02]  /*13ae0*/  @P0 IMAD.MOV.U32 R39, RZ, RZ, R53 ;  /* 0x000000ffff270224 */ /* 0x002fe400078e0035 */
[----:B------:R-:W-:Y:S01]  /*13af0*/  @P0 IMAD.MOV.U32 R38, RZ, RZ, R92 ;  /* 0x000000ffff260224 */ /* 0x000fe200078e005c */
[----:B------:R-:W4:Y:S04]  /*13b00*/  LDL.LU R53, [R1+0x15b8] ;  /* 0x0015b80001357983 */ /* 0x000f280000300800 */
[----:B------:R-:W4:Y:S04]  /*13b10*/  LDL.LU R92, [R1+0x15b4] ;  /* 0x0015b400015c7983 */ /* 0x000f280000300800 */
[----:B------:R1:W4:Y:S02]  /*13b20*/  @P0 LDG.E.U8 R26, desc[UR18][R38.64] ;  /* 0x00000012261a0981 */ /* 0x000324000c1e1100 */
[----:B-1----:R-:W-:-:S02]  /*13b30*/  @P0 IMAD.MOV.U32 R38, RZ, RZ, R90 ;  /* 0x000000ffff260224 */ /* 0x002fc400078e005a */
[----:B------:R-:W-:Y:S02]  /*13b40*/  @P0 IMAD.MOV.U32 R39, RZ, RZ, R55 ;  /* 0x000000ffff270224 */ /* 0x000fe400078e0037 */
[----:B------:R-:W4:Y:S04]  /*13b50*/  LDL.LU R55, [R1+0x15b0] ;  /* 0x0015b00001377983 */ /* 0x000f280000300800 */
[----:B------:R-:W4:Y:S01]  /*13b60*/  LDL.LU R90, [R1+0x15ac] ;  /* 0x0015ac00015a7983 */ /* 0x000f220000300800 */
[----:B---3--:R-:W-:-:S06]  /*13b70*/  PRMT R36, RZ, 0x7610, R36 ;  /* 0x00007610ff247816 */ /* 0x008fcc0000000024 */
[----:B------:R1:W3:Y:S02]  /*13b80*/  @P0 LDG.E.U8 R36, desc[UR18][R38.64] ;  /* 0x0000001226240981 */ /* 0x0002e4000c1e1100 */
[----:B-1----:R-:W-:Y:S02]  /*13b90*/  @P0 IMAD.MOV.U32 R39, RZ, RZ, R63 ;  /* 0x000000ffff270224 */ /* 0x002fe400078e003f */
[----:B------:R-:W-:Y:S01]  /*13ba0*/  @P0 IMAD.MOV.U32 R38, RZ, RZ, R88 ;  /* 0x000000ffff260224 */ /* 0x000fe200078e0058 */
[----:B------:R-:W3:Y:S04]  /*13bb0*/  LDL.LU R63, [R1+0x15a8] ;  /* 0x0015a800013f7983 */ /* 0x000ee80000300800 */
[----:B------:R-:W3:Y:S01]  /*13bc0*/  LDL.LU R88, [R1+0x15a4] ;  /* 0x0015a40001587983 */ /* 0x000ee20000300800 */
[----:B--2---:R-:W-:-:S06]  /*13bd0*/  PRMT R28, RZ, 0x7610, R28 ;  /* 0x00007610ff1c7816 */ /* 0x004fcc000000001c */
[----:B------:R1:W2:Y:S02]  /*13be0*/  @P0 LDG.E.U8 R28, desc[UR18][R38.64] ;  /* 0x00000012261c0981 */ /* 0x0002a4000c1e1100 */
[----:B-1----:R-:W-:Y:S02]  /*13bf0*/  @P0 IMAD.MOV.U32 R39, RZ, RZ, R65 ;  /* 0x000000ffff270224 */ /* 0x002fe400078e0041 */
[----:B------:R-:W-:Y:S01]  /*13c00*/  @P0 IMAD.MOV.U32 R38, RZ, RZ, R86 ;  /* 0x000000ffff260224 */ /* 0x000fe200078e0056 */
[----:B------:R-:W2:Y:S04]  /*13c10*/  LDL.LU R65, [R1+0x15a0] ;  /* 0x0015a00001417983 */ /* 0x000ea80000300800 */
[----:B------:R-:W2:Y:S01]  /*13c20*/  LDL.LU R86, [R1+0x159c] ;  /* 0x00159c0001567983 */ /* 0x000ea20000300800 */
[----:B----4-:R-:W-:-:S06]  /*13c30*/  PRMT R29, RZ, 0x7610, R29 ;  /* 0x00007610ff1d7816 */ /* 0x010fcc000000001d */
[----:B------:R1:W4:Y:S02]  /*13c40*/  @P0 LDG.E.U8 R29, desc[UR18][R38.64] ;  /* 0x00000012261d0981 */ /* 0x000324000c1e1100 */
[----:B-1----:R-:W-:Y:S02]  /*13c50*/  @P0 IMAD.MOV.U32 R39, RZ, RZ, R79 ;  /* 0x000000ffff270224 */ /* 0x002fe400078e004f */
[----:B------:R-:W-:Y:S01]  /*13c60*/  @P0 IMAD.MOV.U32 R38, RZ, RZ, R83 ;  /* 0x000000ffff260224 */ /* 0x000fe200078e0053 */
[----:B------:R-:W4:Y:S04]  /*13c70*/  LDL.LU R79, [R1+0x1598] ;  /* 0x00159800014f7983 */ /* 0x000f280000300800 */
[----:B------:R-:W4:Y:S01]  /*13c80*/  LDL.LU R83, [R1+0x1594] ;  /* 0x0015940001537983 */ /* 0x000f220000300800 */
[----:B------:R-:W-:-:S06]  /*13c90*/  PRMT R92, RZ, 0x7610, R92 ;  /* 0x00007610ff5c7816 */ /* 0x000fcc000000005c */
        /* <DEDUP_REMOVED lines=20> */
[----:B------:R-:W2:Y:S01]  /*13de0*/  LDL.LU R73, [R1+0x1578] ;  /* 0x0015780001497983 */ /* 0x000ea20000300800 */
[----:B------:R-:W-:-:S03]  /*13df0*/  @P0 IMAD.MOV.U32 R38, RZ, RZ, R71 ;  /* 0x000000ffff260224 */ /* 0x000fc600078e0047 */
[----:B------:R-:W2:Y:S01]  /*13e00*/  LDL.LU R71, [R1+0x1574] ;  /* 0x0015740001477983 */ /* 0x000ea20000300800 */
[----:B----4-:R-:W-:-:S06]  /*13e10*/  PRMT R83, RZ, 0x7610, R83 ;  /* 0x00007610ff537816 */ /* 0x010fcc0000000053 */
[----:B------:R1:W4:Y:S02]  /*13e20*/  @P0 LDG.E.U8 R83, desc[UR18][R38.64] ;  /* 0x0000001226530981 */ /* 0x000324000c1e1100 */
[----:B-1----:R-:W-:Y:S02]  /*13e30*/  @P0 IMAD.MOV.U32 R39, RZ, RZ, R69 ;  /* 0x000000ffff270224 */ /* 0x002fe400078e0045 */
[----:B------:R-:W4:Y:S01]  /*13e40*/  LDL.LU R69, [R1+0x1570] ;  /* 0x0015700001457983 */ /* 0x000f220000300800 */
[----:B------:R-:W-:Y:S01]  /*13e50*/  @P0 IMAD.MOV.U32 R38, RZ, RZ, R0 ;  /* 0x000000ffff260224 */ /* 0x000fe200078e0000 */
[----:B------:R-:W-:Y:S02]  /*13e60*/  PRMT R79, RZ, 0x7610, R79 ;  /* 0x00007610ff4f7816 */ /* 0x000fe4000000004f */
[----:B------:R-:W-:Y:S01]  /*13e70*/  PRMT R77, RZ, 0x7610, R77 ;  /* 0x00007610ff4d7816 */ /* 0x000fe2000000004d */
[----:B------:R-:W4:Y:S01]  /*13e80*/  LDL.LU R0, [R1+0x156c] ;  /* 0x00156c0001007983 */ /* 0x000f220000300800 */
[----:B------:R-:W-:-:S03]  /*13e90*/  PRMT R81, RZ, 0x7610, R81 ;  /* 0x00007610ff517816 */ /* 0x000fc60000000051 */
[----:B------:R-:W4:Y:S04]  /*13ea0*/  LDL.LU R12, [R1+0x1c0] ;  /* 0x0001c000010c7983 */ /* 0x000f280000300800 */
[----:B------:R1:W4:Y:S02]  /*13eb0*/  @P0 LDG.E.U8 R81, desc[UR18][R38.64] ;  /* 0x0000001226510981 */ /* 0x000324000c1e1100 */
[----:B-1----:R-:W-:Y:S02]  /*13ec0*/  @P0 IMAD.MOV.U32 R38, RZ, RZ, R20 ;  /* 0x000000ffff260224 */ /* 0x002fe400078e0014 */
[----:B------:R-:W-:Y:S02]  /*13ed0*/  @P0 IMAD.MOV.U32 R39, RZ, RZ, R9 ;  /* 0x000000ffff270224 */ /* 0x000fe400078e0009 */
[----:B------:R-:W4:Y:S04]  /*13ee0*/  LDL.LU R9, [R1+0x1568] ;  /* 0x0015680001097983 */ /* 0x000f280000300800 */
[----:B------:R1:W4:Y:S04]  /*13ef0*/  @P0 LDG.E.U8 R79, desc[UR18][R38.64] ;  /* 0x00000012264f0981 */ /* 0x000328000c1e1100 */
[----:B------:R-:W4:Y:S01]  /*13f00*/  LDL.LU R20, [R1+0x1564] ;  /* 0x0015640001147983 */ /* 0x000f220000300800 */
[----:B-1----:R-:W-:-:S02]  /*13f10*/  @P0 IMAD.MOV.U32 R38, RZ, RZ, R18 ;  /* 0x000000ffff260224 */ /* 0x002fc400078e0012 */
[----:B------:R-:W-:Y:S02]  /*13f20*/  @P0 IMAD.MOV.U32 R39, RZ, RZ, R19 ;  /* 0x000000ffff270224 */ /* 0x000fe400078e0013 */
[----:B------:R-:W4:Y:S04]  /*13f30*/  LDL.LU R19, [R1+0x1560] ;  /* 0x0015600001137983 */ /* 0x000f280000300800 */
[----:B------:R-:W4:Y:S04]  /*13f40*/  LDL.LU R18, [R1+0x155c] ;  /* 0x00155c0001127983 */ /* 0x000f280000300800 */
[----:B------:R1:W4:Y:S04]  /*13f50*/  @P0 LDG.E.U8 R77, desc[UR18][R38.64] ;  /* 0x00000012264d0981 */ /* 0x000328000c1e1100 */
[----:B------:R-:W4:Y:S01]  /*13f60*/  LDL.LU R14, [R1+0x1bc] ;  /* 0x0001bc00010e7983 */ /* 0x000f220000300800 */
[----:B-1----:R-:W-:-:S03]  /*13f70*/  @P0 IMAD.MOV.U32 R38, RZ, RZ, R67 ;  /* 0x000000ffff260224 */ /* 0x002fc600078e0043 */
[----:B------:R-:W4:Y:S01]  /*13f80*/  LDL.LU R67, [R1+0x1558] ;  /* 0x0015580001437983 */ /* 0x000f220000300800 */
[----:B------:R-:W-:-:S03]  /*13f90*/  @P0 IMAD.MOV.U32 R39, RZ, RZ, R40 ;  /* 0x000000ffff270224 */ /* 0x000fc600078e0028 */
[----:B------:R-:W4:Y:S01]  /*13fa0*/  LDL.LU R40, [R1+0x1b8] ;  /* 0x0001b80001287983 */ /* 0x000f220000300800 */
[----:B---3--:R-:W-:-:S06]  /*13fb0*/  PRMT R75, RZ, 0x7610, R75 ;  /* 0x00007610ff4b7816 */ /* 0x008fcc000000004b */
[----:B------:R1:W3:Y:S02]  /*13fc0*/  @P0 LDG.E.U8 R75, desc[UR18][R38.64] ;  /* 0x00000012264b0981 */ /* 0x0002e4000c1e1100 */
[----:B-1----:R-:W-:Y:S02]  /*13fd0*/  @P0 IMAD.MOV.U32 R38, RZ, RZ, R17 ;  /* 0x000000ffff260224 */ /* 0x002fe400078e0011 */
[----:B------:R-:W-:Y:S02]  /*13fe0*/  @P0 IMAD.MOV.U32 R39, RZ, RZ, R21 ;  /* 0x000000ffff270224 */ /* 0x000fe400078e0015 */
[----:B------:R-:W3:Y:S04]  /*13ff0*/  LDL.LU R21, [R1+0x1554] ;  /* 0x0015540001157983 */ /* 0x000ee80000300800 */
[----:B------:R-:W3:Y:S01]  /*14000*/  LDL.LU R17, [R1+0x1550] ;  /* 0x0015500001117983 */ /* 0x000ee20000300800 */
[----:B--2---:R-:W-:-:S06]  /*14010*/  PRMT R73, RZ, 0x7610, R73 ;  /* 0x00007610ff497816 */ /* 0x004fcc0000000049 */
[----:B------:R1:W2:Y:S01]  /*14020*/  @P0 LDG.E.U8 R73, desc[UR18][R38.64] ;  /* 0x0000001226490981 */ /* 0x0002a2000c1e1100 */
[----:B------:R-:W-:Y:S01]  /*14030*/  PRMT R71, RZ, 0x7610, R71 ;  /* 0x00007610ff477816 */ /* 0x000fe20000000047 */
[----:B-1----:R-:W-:Y:S02]  /*14040*/  @P0 IMAD.MOV.U32 R39, RZ, RZ, R16 ;  /* 0x000000ffff270224 */ /* 0x002fe400078e0010 */
[----:B------:R-:W-:Y:S01]  /*14050*/  @P0 IMAD.MOV.U32 R38, RZ, RZ, R11 ;  /* 0x000000ffff260224 */ /* 0x000fe200078e000b */
[----:B------:R-:W2:Y:S04]  /*14060*/  LDL.LU R16, [R1+0x154c] ;  /* 0x00154c0001107983 */ /* 0x000ea80000300800 */
[----:B------:R-:W2:Y:S01]  /*14070*/  LDL.LU R11, [R1+0x1548] ;  /* 0x00154800010b7983 */ /* 0x000ea20000300800 */
[----:B----4-:R-:W-:-:S03]  /*14080*/  PRMT R69, RZ, 0x7610, R69 ;  /* 0x00007610ff457816 */ /* 0x010fc60000000045 */
[----:B------:R1:W4:Y:S02]  /*14090*/  @P0 LDG.E.U8 R71, desc[UR18][R38.64] ;  /* 0x0000001226470981 */ /* 0x000324000c1e1100 */
[----:B-1----:R-:W-:Y:S02]  /*140a0*/  @P0 IMAD.MOV.U32 R38, RZ, RZ, R33 ;  /* 0x000000ffff260224 */ /* 0x002fe400078e0021 */
[----:B------:R-:W-:Y:S02]  /*140b0*/  @P0 IMAD.MOV.U32 R39, RZ, RZ, R10 ;  /* 0x000000ffff270224 */ /* 0x000fe400078e000a */
[----:B------:R-:W4:Y:S04]  /*140c0*/  LDL.LU R10, [R1+0x1544] ;  /* 0x00154400010a7983 */ /* 0x000f280000300800 */
[----:B------:R1:W4:Y:S04]  /*140d0*/  @P0 LDG.E.U8 R69, desc[UR18][R38.64] ;  /* 0x0000001226450981 */ /* 0x000328000c1e1100 */
[----:B------:R-:W4:Y:S01]  /*140e0*/  LDL.LU R33, [R1+0x1540] ;  /* 0x0015400001217983 */ /* 0x000f220000300800 */
[----:B-1----:R-:W-:-:S02]  /*140f0*/  @P0 IMAD.MOV.U32 R39, RZ, RZ, R15 ;  /* 0x000000ffff270224 */ /* 0x002fc400078e000f */
[----:B------:R-:W-:Y:S01]  /*14100*/  @P0 IMAD.MOV.U32 R38, RZ, RZ, R13 ;  /* 0x000000ffff260224 */ /* 0x000fe200078e000d */
[----:B------:R-:W4:Y:S04]  /*14110*/  LDL.LU R15, [R1+0x153c] ;  /* 0x00153c00010f7983 */ /* 0x000f280000300800 */
[----:B------:R-:W4:Y:S01]  /*14120*/  LDL.LU R13, [R1+0x1538] ;  /* 0x00153800010d7983 */ /* 0x000f220000300800 */
[----:B------:R-:W-:Y:S02]  /*14130*/  PRMT R65, RZ, 0x7610, R65 ;  /* 0x00007610ff417816 */ /* 0x000fe40000000041 */
[----:B------:R-:W-:Y:S02]  /*14140*/  PRMT R63, RZ, 0x7610, R63 ;  /* 0x00007610ff3f7816 */ /* 0x000fe4000000003f */
[----:B------:R-:W-:-:S02]  /*14150*/  PRMT R35, RZ, 0x7610, R35 ;  /* 0x00007610ff237816 */ /* 0x000fc40000000023 */
[----:B------:R-:W-:-:S06]  /*14160*/  PRMT R67, RZ, 0x7610, R67 ;  /* 0x00007610ff437816 */ /* 0x000fcc0000000043 */
        /* <DEDUP_REMOVED lines=9> */
[----:B------:R3:W4:Y:S01]  /*14200*/  @P0 LDG.E.U8 R63, desc[UR18][R38.64] ;  /* 0x00000012263f0981 */ /* 0x000722000c1e1100 */
[----:B------:R-:W-:Y:S02]  /*14210*/  PRMT R61, RZ, 0x7610, R61 ;  /* 0x00007610ff3d7816 */ /* 0x000fe4000000003d */
[----:B------:R-:W-:Y:S01]  /*14220*/  PRMT R55, RZ, 0x7610, R55 ;  /* 0x00007610ff377816 */ /* 0x000fe20000000037 */
[----:B---3--:R-:W-:-:S02]  /*14230*/  @!P3 IMAD.MOV.U32 R39, RZ, RZ, R17 ;  /* 0x000000ffff27b224 */ /* 0x008fc400078e0011 */
[----:B------:R-:W3:Y:S01]  /*14240*/  LDL.LU R17, [R1+0x1528] ;  /* 0x0015280001117983 */ /* 0x000ee20000300800 */
[----:B--2---:R-:W-:-:S03]  /*14250*/  @!P3 IMAD.MOV.U32 R38, RZ, RZ, R16 ;  /* 0x000000ffff26b224 */ /* 0x004fc600078e0010 */
[----:B------:R-:W2:Y:S01]  /*14260*/  LDL.LU R16, [R1+0x1524] ;  /* 0x0015240001107983 */ /* 0x000ea20000300800 */
[C---:B------:R-:W-:Y:S02]  /*14270*/  SEL R12, R11.reuse, R12, !P4 ;  /* 0x0000000c0b0c7207 */ /* 0x040fe40006000000 */
[C---:B------:R-:W-:Y:S01]  /*14280*/  SEL R14, R11.reuse, R14, !P4 ;  /* 0x0000000e0b0e7207 */ /* 0x040fe20006000000 */
[----:B------:R1:W2:Y:S02]  /*14290*/  @!P3 LDG.E.U8 R35, desc[UR18][R38.64] ;  /* 0x000000122623b981 */ /* 0x0002a4000c1e1100 */
[----:B------:R-:W-:Y:S01]  /*142a0*/  IMAD R37, R12, UR5, RZ ;  /* 0x000000050c257c24 */ /* 0x000fe2000f8e02ff */
[----:B------:R-:W4:Y:S01]  /*142b0*/  LDCU UR5, c[0x0][0x3b0] ;  /* 0x00007600ff0577ac */ /* 0x000f220008000800 */
[----:B------:R-:W-:-:S03]  /*142c0*/  SEL R12, R11, R40, !P4 ;  /* 0x000000280b0c7207 */ /* 0x000fc60006000000 */
[----:B------:R-:W-:Y:S01]  /*142d0*/  IADD3 R2, P3, PT, R37, R7, RZ ;  /* 0x0000000725027210 */ /* 0x000fe20007f7e0ff */
[----:B-1----:R-:W-:-:S03]  /*142e0*/  IMAD R38, R14, UR12, RZ ;  /* 0x0000000c0e267c24 */ /* 0x002fc6000f8e02ff */
[----:B------:R-:W-:Y:S01]  /*142f0*/  LEA.HI.X.SX32 R3, R37, R6, 0x1, P3 ;  /* 0x0000000625037211 */ /* 0x000fe200018f0eff */
[----:B------:R-:W-:Y:S01]  /*14300*/  IMAD R37, R12, UR13, RZ ;  /* 0x0000000d0c257c24 */ /* 0x000fe2000f8e02ff */
[----:B------:R1:W-:Y:S01]  /*14310*/  STL [R1+0x930], R2 ;  /* 0x0009300201007387 */ /* 0x0003e20000100800 */
[----:B------:R-:W-:Y:S01]  /*14320*/  PRMT R52, RZ, 0x7610, R52 ;  /* 0x00007610ff347816 */ /* 0x000fe20000000034 */
[----:B------:R-:W2:Y:S01]  /*14330*/  LDCU UR12, c[0x0][0x3b0] ;  /* 0x00007600ff0c77ac */ /* 0x000ea20008000800 */
[CC--:B------:R-:W-:Y:S01]  /*14340*/  IADD3 R5, P3, PT, R38.reuse, R7.reuse, RZ ;  /* 0x0000000726057210 */ /* 0x0c0fe20007f7e0ff */
[----:B------:R-:W-:Y:S01]  /*14350*/  @P0 IMAD.MOV.U32 R12, RZ, RZ, R2 ;  /* 0x000000ffff0c0224 */ /* 0x000fe200078e0002 */
[----:B----4-:R-:W-:Y:S01]  /*14360*/  SEL R10, R11, R10, !P4 ;  /* 0x0000000a0b0a7207 */ /* 0x010fe20006000000 */
[----:B------:R-:W4:Y:S01]  /*14370*/  LDCU UR13, c[0x0][0x3b0] ;  /* 0x00007600ff0d77ac */ /* 0x000f220008000800 */
[----:B0-----:R-:W-:Y:S01]  /*14380*/  LEA.HI.X.SX32 R32, R38, R6, 0x1, P3 ;  /* 0x0000000626207211 */ /* 0x001fe200018f0eff */
[----:B------:R0:W-:Y:S01]  /*14390*/  STL [R1+0x92c], R3 ;  /* 0x00092c0301007387 */ /* 0x0001e20000100800 */
[----:B-1----:R-:W-:-:S03]  /*143a0*/  IADD3 R2, P3, PT, R37, R7, RZ ;  /* 0x0000000725027210 */ /* 0x002fc60007f7e0ff */
[----:B------:R-:W2:Y:S01]  /*143b0*/  LDL R85, [R1+0xf64] ;  /* 0x000f640001557983 */ /* 0x000ea20000100800 */
[C---:B------:R-:W-:Y:S01]  /*143c0*/  SEL R14, R11.reuse, R13, !P4 ;  /* 0x0000000d0b0e7207 */ /* 0x040fe20006000000 */
[----:B------:R-:W-:Y:S01]  /*143d0*/  @P0 IMAD.MOV.U32 R13, RZ, RZ, R3 ;  /* 0x000000ffff0d0224 */ /* 0x000fe200078e0003 */
[----:B------:R-:W-:-:S03]  /*143e0*/  SEL R15, R11, R15, !P4 ;  /* 0x0000000f0b0f7207 */ /* 0x000fc60006000000 */
[----:B------:R-:W-:Y:S01]  /*143f0*/  IMAD R14, R14, UR14, RZ ;  /* 0x0000000e0e0e7c24 */ /* 0x000fe2000f8e02ff */
[-C--:B0-----:R-:W-:Y:S01]  /*14400*/  LEA.HI.X.SX32 R3, R37, R6.reuse, 0x1, P3 ;  /* 0x0000000625037211 */ /* 0x081fe200018f0eff */
[----:B------:R0:W3:Y:S01]  /*14410*/  @P0 LDG.E.U8 R61, desc[UR18][R12.64] ;  /* 0x000000120c3d0981 */ /* 0x0000e2000c1e1100 */
[----:B------:R-:W-:Y:S01]  /*14420*/  IMAD R15, R15, UR5, RZ ;  /* 0x000000050f0f7c24 */ /* 0x000fe2000f8e02ff */
[----:B------:R-:W-:Y:S01]  /*14430*/  PRMT R51, RZ, 0x7610, R51 ;  /* 0x00007610ff337816 */ /* 0x000fe20000000033 */
[----:B------:R-:W-:Y:S01]  /*14440*/  IMAD R10, R10, UR15, RZ ;  /* 0x0000000f0a0a7c24 */ /* 0x000fe2000f8e02ff */
[CC--:B------:R-:W-:Y:S01]  /*14450*/  IADD3 R4, P3, PT, R14.reuse, R7.reuse, RZ ;  /* 0x000000070e047210 */ /* 0x0c0fe20007f7e0ff */
[----:B------:R-:W-:Y:S01]  /*14460*/  STL [R1+0x970], R5 ;  /* 0x0009700501007387 */ /* 0x000fe20000100800 */
[----:B------:R-:W-:Y:S01]  /*14470*/  PRMT R50, RZ, 0x7610, R50 ;  /* 0x00007610ff327816 */ /* 0x000fe20000000032 */
[----:B------:R-:W1:Y:S02]  /*14480*/  LDCU UR5, c[0x0][0x3b0] ;  /* 0x00007600ff0577ac */ /* 0x000e640008000800 */
[----:B------:R0:W-:Y:S02]  /*14490*/  STL [R1+0x96c], R32 ;  /* 0x00096c2001007387 */ /* 0x0001e40000100800 */
[----:B0-----:R-:W-:Y:S01]  /*144a0*/  @P0 IMAD.MOV.U32 R12, RZ, RZ, R5 ;  /* 0x000000ffff0c0224 */ /* 0x001fe200078e0005 */
[----:B------:R-:W-:Y:S01]  /*144b0*/  PRMT R49, RZ, 0x7610, R49 ;  /* 0x00007610ff317816 */ /* 0x000fe20000000031 */
[----:B------:R-:W-:Y:S01]  /*144c0*/  @P0 IMAD.MOV.U32 R13, RZ, RZ, R32 ;  /* 0x000000ffff0d0224 */ /* 0x000fe200078e0020 */
[----:B------:R-:W-:Y:S01]  /*144d0*/  STL [R1+0x9b0], R2 ;  /* 0x0009b00201007387 */ /* 0x000fe20000100800 */
[----:B------:R-:W-:Y:S01]  /*144e0*/  PRMT R54, RZ, 0x7610, R54 ;  /* 0x00007610ff367816 */ /* 0x000fe20000000036 */
[----:B------:R-:W0:Y:S01]  /*144f0*/  LDCU UR14, c[0x0][0x3b0] ;  /* 0x00007600ff0e77ac */ /* 0x000e220008000800 */
[----:B------:R-:W-:Y:S01]  /*14500*/  LEA.HI.X.SX32 R32, R14, R6, 0x1, P3 ;  /* 0x000000060e207211 */ /* 0x000fe200018f0eff */
[----:B------:R0:W-:Y:S01]  /*14510*/  STL [R1+0x9ac], R3 ;  /* 0x0009ac0301007387 */ /* 0x0001e20000100800 */
[----:B------:R-:W-:-:S03]  /*14520*/  IADD3 R5, P3, PT, R15, R7, RZ ;  /* 0x000000070f057210 */ /* 0x000fc60007f7e0ff */
[----:B------:R1:W3:Y:S04]  /*14530*/  @P0 LDG.E.U8 R55, desc[UR18][R12.64] ;  /* 0x000000120c370981 */ /* 0x0002e8000c1e1100 */
[----:B------:R0:W-:Y:S04]  /*14540*/  STL [R1+0x9f0], R4 ;  /* 0x0009f00401007387 */ /* 0x0001e80000100800 */
[----:B------:R-:W-:Y:S01]  /*14550*/  STL [R1+0x9ec], R32 ;  /* 0x0009ec2001007387 */ /* 0x000fe20000100800 */
[----:B-1----:R-:W-:-:S03]  /*14560*/  @P0 IMAD.MOV.U32 R13, RZ, RZ, R3 ;  /* 0x000000ffff0d0224 */ /* 0x002fc600078e0003 */
[----:B0-----:R-:W3:Y:S04]  /*14570*/  LDL.LU R3, [R1+0x2d4] ;  /* 0x0002d40001037983 */ /* 0x001ee80000300800 */
[----:B------:R-:W-:Y:S04]  /*14580*/  STL [R1+0xa28], R5 ;  /* 0x000a280501007387 */ /* 0x000fe80000100800 */
[----:B------:R-:W4:Y:S01]  /*14590*/  LDL R40, [R1+0xf88] ;  /* 0x000f880001287983 */ /* 0x000f220000100800 */
[----:B------:R-:W-:Y:S01]  /*145a0*/  @P0 IMAD.MOV.U32 R12, RZ, RZ, R2 ;  /* 0x000000ffff0c0224 */ /* 0x000fe200078e0002 */
[----:B------:R-:W-:-:S04]  /*145b0*/  LEA.HI.X.SX32 R14, R15, R6, 0x1, P3 ;  /* 0x000000060f0e7211 */ /* 0x000fc800018f0eff */
[----:B------:R0:W4:Y:S01]  /*145c0*/  @P0 LDG.E.U8 R52, desc[UR18][R12.64] ;  /* 0x000000120c340981 */ /* 0x000122000c1e1100 */
[C---:B------:R-:W-:Y:S01]  /*145d0*/  IADD3 R2, P3, PT, R10.reuse, R7, RZ ;  /* 0x000000070a027210 */ /* 0x040fe20007f7e0ff */
[----:B0-----:R-:W-:Y:S02]  /*145e0*/  @P0 IMAD.MOV.U32 R12, RZ, RZ, R4 ;  /* 0x000000ffff0c0224 */ /* 0x001fe400078e0004 */
[----:B------:R-:W-:Y:S01]  /*145f0*/  @P0 IMAD.MOV.U32 R13, RZ, RZ, R32 ;  /* 0x000000ffff0d0224 */ /* 0x000fe200078e0020 */
[----:B------:R-:W-:-:S04]  /*14600*/  LEA.HI.X.SX32 R4, R10, R6, 0x1, P3 ;  /* 0x000000060a047211 */ /* 0x000fc800018f0eff */
[----:B------:R0:W4:Y:S02]  /*14610*/  @P0 LDG.E.U8 R51, desc[UR18][R12.64] ;  /* 0x000000120c330981 */ /* 0x000124000c1e1100 */
[----:B0-----:R-:W-:Y:S02]  /*14620*/  @P0 IMAD.MOV.U32 R12, RZ, RZ, R5 ;  /* 0x000000ffff0c0224 */ /* 0x001fe400078e0005 */
[----:B------:R-:W-:-:S05]  /*14630*/  @P0 IMAD.MOV.U32 R13, RZ, RZ, R14 ;  /* 0x000000ffff0d0224 */ /* 0x000fca00078e000e */
[----:B------:R0:W4:Y:S04]  /*14640*/  @P0 LDG.E.U8 R50, desc[UR18][R12.64] ;  /* 0x000000120c320981 */ /* 0x000128000c1e1100 */
[----:B------:R-:W-:Y:S01]  /*14650*/  STL [R1+0xa24], R14 ;  /* 0x000a240e01007387 */ /* 0x000fe20000100800 */
[----:B0-----:R-:W-:Y:S02]  /*14660*/  @P0 IMAD.MOV.U32 R12, RZ, RZ, R2 ;  /* 0x000000ffff0c0224 */ /* 0x001fe400078e0002 */
[----:B------:R-:W-:Y:S01]  /*14670*/  @P0 IMAD.MOV.U32 R13, RZ, RZ, R4 ;  /* 0x000000ffff0d0224 */ /* 0x000fe200078e0004 */
[----:B------:R0:W-:Y:S04]  /*14680*/  STL [R1+0xa60], R2 ;  /* 0x000a600201007387 */ /* 0x0001e80000100800 */
[----:B------:R1:W4:Y:S04]  /*14690*/  @P0 LDG.E.U8 R49, desc[UR18][R12.64] ;  /* 0x000000120c310981 */ /* 0x000328000c1e1100 */
[----:B------:R0:W-:Y:S01]  /*146a0*/  STL [R1+0xa5c], R4 ;  /* 0x000a5c0401007387 */ /* 0x0001e20000100800 */
[----:B-1----:R-:W-:-:S02]  /*146b0*/  @!P1 IMAD.MOV.U32 R13, RZ, RZ, R18 ;  /* 0x000000ffff0d9224 */ /* 0x002fc400078e0012 */
[----:B------:R-:W-:Y:S01]  /*146c0*/  @!P1 IMAD.MOV.U32 R12, RZ, RZ, R21 ;  /* 0x000000ffff0c9224 */ /* 0x000fe200078e0015 */
[----:B------:R-:W4:Y:S04]  /*146d0*/  LDL.LU R18, [R1+0x1520] ;  /* 0x0015200001127983 */ /* 0x000f280000300800 */
[----:B------:R-:W4:Y:S04]  /*146e0*/  LDL.LU R21, [R1+0x151c] ;  /* 0x00151c0001157983 */ /* 0x000f280000300800 */
[----:B------:R1:W4:Y:S01]  /*146f0*/  @!P1 LDG.E.U8 R54, desc[UR18][R12.64] ;  /* 0x000000120c369981 */ /* 0x000322000c1e1100 */
[----:B------:R-:W-:Y:S01]  /*14700*/  PRMT R53, RZ, 0x7610, R53 ;  /* 0x00007610ff357816 */ /* 0x000fe20000000035 */
[----:B-1----:R-:W-:-:S02]  /*14710*/  @!P5 IMAD.MOV.U32 R13, RZ, RZ, R20 ;  /* 0x000000ffff0dd224 */ /* 0x002fc400078e0014 */
[----:B------:R-:W4:Y:S01]  /*14720*/  LDL.LU R20, [R1+0x1518] ;  /* 0x0015180001147983 */ /* 0x000f220000300800 */
[----:B------:R-:W-:-:S03]  /*14730*/  @!P5 IMAD.MOV.U32 R12, RZ, RZ, R19 ;  /* 0x000000ffff0cd224 */ /* 0x000fc600078e0013 */
[----:B------:R-:W4:Y:S04]  /*14740*/  LDL.LU R19, [R1+0x1514] ;  /* 0x0015140001137983 */ /* 0x000f280000300800 */
[----:B------:R1:W4:Y:S01]  /*14750*/  @!P5 LDG.E.U8 R53, desc[UR18][R12.64] ;  /* 0x000000120c35d981 */ /* 0x000322000c1e1100 */
[----:B------:R-:W-:Y:S01]  /*14760*/  PRMT R48, RZ, 0x7610, R48 ;  /* 0x00007610ff307816 */ /* 0x000fe20000000030 */
[----:B-1----:R-:W-:Y:S02]  /*14770*/  @!P6 IMAD.MOV.U32 R13, RZ, RZ, R0 ;  /* 0x000000ffff0de224 */ /* 0x002fe400078e0000 */
[----:B------:R-:W-:-:S05]  /*14780*/  @!P6 IMAD.MOV.U32 R12, RZ, RZ, R9 ;  /* 0x000000ffff0ce224 */ /* 0x000fca00078e0009 */
[----:B------:R1:W4:Y:S01]  /*14790*/  @!P6 LDG.E.U8 R48, desc[UR18][R12.64] ;  /* 0x000000120c30e981 */ /* 0x000322000c1e1100 */
[----:B--2---:R-:W-:-:S03]  /*147a0*/  ISETP.GE.AND P3, PT, R85, RZ, PT ;  /* 0x000000ff5500720c */ /* 0x004fc60003f66270 */
[----:B------:R-:W2:Y:S04]  /*147b0*/  LDL R85, [R1+0xfac] ;  /* 0x000fac0001557983 */ /* 0x000ea80000100800 */
[----:B------:R-:W2:Y:S04]  /*147c0*/  LDL.LU R0, [R1+0x1510] ;  /* 0x0015100001007983 */ /* 0x000ea80000300800 */
[----:B------:R-:W2:Y:S04]  /*147d0*/  LDL.LU R9, [R1+0x150c] ;  /* 0x00150c0001097983 */ /* 0x000ea80000300800 */
[----:B0-----:R-:W2:Y:S01]  /*147e0*/  LDL R2, [R1+0x1024] ;  /* 0x0010240001027983 */ /* 0x001ea20000100800 */
[----:B---3--:R-:W-:-:S03]  /*147f0*/  SEL R10, R11, R3, !P4 ;  /* 0x000000030b0a7207 */ /* 0x008fc60006000000 */
[----:B------:R-:W3:Y:S01]  /*14800*/  LDL R3, [R1+0x1128] ;  /* 0x0011280001037983 */ /* 0x000ee20000100800 */
[----:B----4-:R-:W-:-:S03]  /*14810*/  ISETP.GE.AND P6, PT, R40, RZ, PT ;  /* 0x000000ff2800720c */ /* 0x010fc60003fc6270 */
[----:B------:R-:W4:Y:S01]  /*14820*/  LDL R40, [R1+0x10c0] ;  /* 0x0010c00001287983 */ /* 0x000f220000100800 */
[----:B------:R-:W-:Y:S01]  /*14830*/  ISETP.GT.U32.AND P1, PT, R8, R17, PT ;  /* 0x000000110800720c */ /* 0x000fe20003f24070 */
[----:B------:R-:W-:Y:S02]  /*14840*/  @!P3 IMAD.MOV R16, RZ, RZ, -R16 ;  /* 0x000000ffff10b224 */ /* 0x000fe400078e0a10 */
[----:B------:R-:W-:-:S03]  /*14850*/  IMAD R10, R10, UR11, RZ ;  /* 0x0000000b0a0a7c24 */ /* 0x000fc6000f8e02ff */
[----:B------:R-:W-:-:S05]  /*14860*/  SEL R16, R11, R16, !P4 ;  /* 0x000000100b107207 */ /* 0x000fca0006000000 */
[----:B------:R-:W-:Y:S02]  /*14870*/  IMAD R16, R16, UR11, RZ ;  /* 0x0000000b10107c24 */ /* 0x000fe4000f8e02ff */
[----:B------:R-:W-:-:S04]  /*14880*/  @!P1 IMAD.IADD R17, R17, 0x1, -R8 ;  /* 0x0000000111119824 */ /* 0x000fc800078e0a08 */
[----:B------:R-:W-:Y:S01]  /*14890*/  @!P6 IMAD.MOV R17, RZ, RZ, -R17 ;  /* 0x000000ffff11e224 */ /* 0x000fe200078e0a11 */
[----:B------:R-:W-:-:S04]  /*148a0*/  PRMT R47, RZ, 0x7610, R47 ;  /* 0x00007610ff2f7816 */ /* 0x000fc8000000002f */
[----:B------:R-:W-:Y:S02]  /*148b0*/  SEL R17, R11, R17, !P4 ;  /* 0x000000110b117207 */ /* 0x000fe40006000000 */
[----:B------:R-:W-:-:S03]  /*148c0*/  PRMT R46, RZ, 0x7610, R46 ;  /* 0x00007610ff2e7816 */ /* 0x000fc6000000002e */
[----:B------:R-:W-:Y:S01]  /*148d0*/  IMAD R17, R17, UR5, RZ ;  /* 0x0000000511117c24 */ /* 0x000fe2000f8e02ff */
[----:B------:R-:W0:Y:S01]  /*148e0*/  LDCU UR5, c[0x0][0x3b0] ;  /* 0x00007600ff0577ac */ /* 0x000e220008000800 */
[C---:B------:R-:W-:Y:S02]  /*148f0*/  ISETP.GT.U32.AND P5, PT, R8.reuse, R18, PT ;  /* 0x000000120800720c */ /* 0x040fe40003fa4070 */
[----:B------:R-:W-:-:S11]  /*14900*/  ISETP.GT.U32.AND P3, PT, R8, R21, PT ;  /* 0x000000150800720c */ /* 0x000fd60003f64070 */
[--C-:B------:R-:W-:Y:S01]  /*14910*/  @!P5 IMAD.IADD R18, R18, 0x1, -R8.reuse ;  /* 0x000000011212d824 */ /* 0x100fe200078e0a08 */
[-C--:B------:R-:W-:Y:S01]  /*14920*/  IADD3 R4, P5, PT, R16, R7.reuse, RZ ;  /* 0x0000000710047210 */ /* 0x080fe20007fbe0ff */
[--C-:B------:R-:W-:Y:S01]  /*14930*/  @!P3 IMAD.IADD R21, R21, 0x1, -R8.reuse ;  /* 0x000000011515b824 */ /* 0x100fe200078e0a08 */
[----:B-1----:R-:W-:Y:S02]  /*14940*/  IADD3 R12, P3, PT, R10, R7, RZ ;  /* 0x000000070a0c7210 */ /* 0x002fe40007f7e0ff */
[----:B------:R-:W-:Y:S02]  /*14950*/  ISETP.GT.U32.AND P1, PT, R8, R20, PT ;  /* 0x000000140800720c */ /* 0x000fe40003f24070 */
[-C--:B------:R-:W-:Y:S02]  /*14960*/  LEA.HI.X.SX32 R13, R10, R6.reuse, 0x1, P3 ;  /* 0x000000060a0d7211 */ /* 0x080fe400018f0eff */
[----:B------:R-:W-:Y:S02]  /*14970*/  ISETP.GT.U32.AND P3, PT, R8, R19, PT ;  /* 0x000000130800720c */ /* 0x000fe40003f64070 */
[----:B------:R-:W-:Y:S01]  /*14980*/  LEA.HI.X.SX32 R5, R16, R6, 0x1, P5 ;  /* 0x0000000610057211 */ /* 0x000fe200028f0eff */
[----:B------:R1:W-:Y:S04]  /*14990*/  STL [R1+0x298], R12 ;  /* 0x0002980c01007387 */ /* 0x0003e80000100800 */
[----:B------:R1:W4:Y:S02]  /*149a0*/  @P0 LDG.E.U8 R47, desc[UR18][R12.64] ;  /* 0x000000120c2f0981 */ /* 0x000324000c1e1100 */
[----:B------:R-:W-:-:S04]  /*149b0*/  @!P1 IMAD.IADD R20, R20, 0x1, -R8 ;  /* 0x0000000114149824 */ /* 0x000fc800078e0a08 */
[----:B------:R-:W-:Y:S01]  /*149c0*/  @!P3 IMAD.IADD R19, R19, 0x1, -R8 ;  /* 0x000000011313b824 */ /* 0x000fe200078e0a08 */
[----:B------:R-:W-:Y:S01]  /*149d0*/  STL [R1+0x2d8], R4 ;  /* 0x0002d80401007387 */ /* 0x000fe20000100800 */
[----:B-1----:R-:W-:-:S03]  /*149e0*/  @P0 IMAD.MOV.U32 R12, RZ, RZ, R4 ;  /* 0x000000ffff0c0224 */ /* 0x002fc600078e0004 */
[----:B------:R1:W-:Y:S04]  /*149f0*/  STL [R1+0x294], R13 ;  /* 0x0002940d01007387 */ /* 0x0003e80000100800 */
[----:B------:R-:W-:Y:S01]  /*14a00*/  STL [R1+0x2d4], R5 ;  /* 0x0002d40501007387 */ /* 0x000fe20000100800 */
[----:B-1----:R-:W-:Y:S01]  /*14a10*/  @P0 IMAD.MOV.U32 R13, RZ, RZ, R5 ;  /* 0x000000ffff0d0224 */ /* 0x002fe200078e0005 */
[----:B------:R-:W-:-:S04]  /*14a20*/  PRMT R45, RZ, 0x7610, R45 ;  /* 0x00007610ff2d7816 */ /* 0x000fc8000000002d */
[----:B------:R1:W4:Y:S01]  /*14a30*/  @P0 LDG.E.U8 R46, desc[UR18][R12.64] ;  /* 0x000000120c2e0981 */ /* 0x000322000c1e1100 */
[----:B------:R-:W-:Y:S02]  /*14a40*/  PRMT R43, RZ, 0x7610, R43 ;  /* 0x00007610ff2b7816 */ /* 0x000fe4000000002b */
[----:B------:R-:W-:Y:S02]  /*14a50*/  PRMT R42, RZ, 0x7610, R42 ;  /* 0x00007610ff2a7816 */ /* 0x000fe4000000002a */
[----:B------:R-:W-:Y:S02]  /*14a60*/  PRMT R41, RZ, 0x7610, R41 ;  /* 0x00007610ff297816 */ /* 0x000fe40000000029 */
[----:B------:R-:W-:Y:S02]  /*14a70*/  PRMT R44, RZ, 0x7610, R44 ;  /* 0x00007610ff2c7816 */ /* 0x000fe4000000002c */
[----:B--2---:R-:W-:Y:S02]  /*14a80*/  ISETP.GE.AND P5, PT, R85, RZ, PT ;  /* 0x000000ff5500720c */ /* 0x004fe40003fa6270 */
[----:B------:R-:W-:-:S11]  /*14a90*/  ISETP.GE.AND P1, PT, R2, RZ, PT ;  /* 0x000000ff0200720c */ /* 0x000fd60003f26270 */
[----:B------:R-:W-:Y:S01]  /*14aa0*/  @!P5 IMAD.MOV R18, RZ, RZ, -R18 ;  /* 0x000000ffff12d224 */ /* 0x000fe200078e0a12 */
[----:B------:R-:W-:-:S04]  /*14ab0*/  IADD3 R2, P6, PT, R17, R7, RZ ;  /* 0x0000000711027210 */ /* 0x000fc80007fde0ff */
[----:B------:R-:W-:Y:S01]  /*14ac0*/  SEL R18, R11, R18, !P4 ;  /* 0x000000120b127207 */ /* 0x000fe20006000000 */
[----:B------:R-:W-:-:S04]  /*14ad0*/  @!P1 IMAD.MOV R21, RZ, RZ, -R21 ;  /* 0x000000ffff159224 */ /* 0x000fc800078e0a15 */
[----:B------:R-:W-:Y:S01]  /*14ae0*/  IMAD R18, R18, UR12, RZ ;  /* 0x0000000c12127c24 */ /* 0x000fe2000f8e02ff */
[----:B------:R2:W-:Y:S01]  /*14af0*/  STL [R1+0x338], R2 ;  /* 0x0003380201007387 */ /* 0x0005e20000100800 */
[----:B-1----:R-:W-:Y:S01]  /*14b00*/  @P0 IMAD.MOV.U32 R12, RZ, RZ, R2 ;  /* 0x000000ffff0c0224 */ /* 0x002fe200078e0002 */
[----:B------:R-:W-:Y:S01]  /*14b10*/  SEL R21, R11, R21, !P4 ;  /* 0x000000150b157207 */ /* 0x000fe20006000000 */
[----:B------:R-:W1:Y:S04]  /*14b20*/  LDCU UR12, c[0x0][0x3b0] ;  /* 0x00007600ff0c77ac */ /* 0x000e680008000800 */
[----:B------:R-:W-:Y:S01]  /*14b30*/  IMAD R21, R21, UR13, RZ ;  /* 0x0000000d15157c24 */ /* 0x000fe2000f8e02ff */
[----:B------:R-:W0:Y:S01]  /*14b40*/  LDCU UR13, c[0x0][0x3b0] ;  /* 0x00007600ff0d77ac */ /* 0x000e220008000800 */
[----:B--2---:R-:W-:-:S02]  /*14b50*/  IADD3 R2, P1, PT, R18, R7, RZ ;  /* 0x0000000712027210 */ /* 0x004fc40007f3e0ff */
[----:B---3--:R-:W-:Y:S02]  /*14b60*/  ISETP.GE.AND P3, PT, R3, RZ, PT ;  /* 0x000000ff0300720c */ /* 0x008fe40003f66270 */
[----:B----4-:R-:W-:Y:S02]  /*14b70*/  ISETP.GE.AND P5, PT, R40, RZ, PT ;  /* 0x000000ff2800720c */ /* 0x010fe40003fa6270 */
[----:B------:R-:W-:-:S09]  /*14b80*/  LEA.HI.X.SX32 R3, R17, R6, 0x1, P6 ;  /* 0x0000000611037211 */ /* 0x000fd200030f0eff */
[----:B------:R-:W-:Y:S01]  /*14b90*/  @!P3 IMAD.MOV R20, RZ, RZ, -R20 ;  /* 0x000000ffff14b224 */ /* 0x000fe200078e0a14 */
[----:B------:R2:W-:Y:S01]  /*14ba0*/  STL [R1+0x334], R3 ;  /* 0x0003340301007387 */ /* 0x0005e20000100800 */
[----:B------:R-:W-:-:S03]  /*14bb0*/  @P0 IMAD.MOV.U32 R13, RZ, RZ, R3 ;  /* 0x000000ffff0d0224 */ /* 0x000fc600078e0003 */
[----:B------:R-:W-:Y:S01]  /*14bc0*/  SEL R20, R11, R20, !P4 ;  /* 0x000000140b147207 */ /* 0x000fe20006000000 */
[----:B------:R-:W-:Y:S01]  /*14bd0*/  @!P5 IMAD.MOV R19, RZ, RZ, -R19 ;  /* 0x000000ffff13d224 */ /* 0x000fe200078e0a13 */
[----:B------:R3:W4:Y:S01]  /*14be0*/  @P0 LDG.E.U8 R45, desc[UR18][R12.64] ;  /* 0x000000120c2d0981 */ /* 0x000722000c1e1100 */
[----:B--2---:R-:W-:-:S03]  /*14bf0*/  LEA.HI.X.SX32 R3, R18, R6, 0x1, P1 ;  /* 0x0000000612037211 */ /* 0x004fc600008f0eff */
[----:B------:R-:W-:Y:S01]  /*14c00*/  SEL R19, R11, R19, !P4 ;  /* 0x000000130b137207 */ /* 0x000fe20006000000 */
[----:B------:R-:W-:Y:S01]  /*14c10*/  IMAD R20, R20, UR14, RZ ;  /* 0x0000000e14147c24 */ /* 0x000fe2000f8e02ff */
[----:B------:R-:W-:Y:S01]  /*14c20*/  IADD3 R10, P1, PT, R21, R7, RZ ;  /* 0x00000007150a7210 */ /* 0x000fe20007f3e0ff */
[----:B---3--:R-:W-:-:S03]  /*14c30*/  @P0 IMAD.MOV.U32 R12, RZ, RZ, R2 ;  /* 0x000000ffff0c0224 */ /* 0x008fc600078e0002 */
[-C--:B------:R-:W-:Y:S01]  /*14c40*/  LEA.HI.X.SX32 R14, R21, R6.reuse, 0x1, P1 ;  /* 0x00000006150e7211 */ /* 0x080fe200008f0eff */
[----:B------:R-:W-:Y:S02]  /*14c50*/  @P0 IMAD.MOV.U32 R13, RZ, RZ, R3 ;  /* 0x000000ffff0d0224 */ /* 0x000fe400078e0003 */
[----:B0-----:R-:W-:Y:S01]  /*14c60*/  IMAD R19, R19, UR5, RZ ;  /* 0x0000000513137c24 */ /* 0x001fe2000f8e02ff */
[C---:B------:R-:W-:Y:S01]  /*14c70*/  IADD3 R4, P3, PT, R20.reuse, R7, RZ ;  /* 0x0000000714047210 */ /* 0x040fe20007f7e0ff */
[----:B------:R0:W-:Y:S04]  /*14c80*/  STL [R1+0x378], R2 ;  /* 0x0003780201007387 */ /* 0x0001e80000100800 */
[----:B------:R2:W3:Y:S01]  /*14c90*/  @P0 LDG.E.U8 R43, desc[UR18][R12.64] ;  /* 0x000000120c2b0981 */ /* 0x0004e2000c1e1100 */
[----:B------:R-:W-:-:S02]  /*14ca0*/  LEA.HI.X.SX32 R5, R20, R6, 0x1, P3 ;  /* 0x0000000614057211 */ /* 0x000fc400018f0eff */
[C---:B0-----:R-:W-:Y:S01]  /*14cb0*/  IADD3 R2, P5, PT, R19.reuse, R7, RZ ;  /* 0x0000000713027210 */ /* 0x041fe20007fbe0ff */
[----:B------:R0:W-:Y:S01]  /*14cc0*/  STL [R1+0x374], R3 ;  /* 0x0003740301007387 */ /* 0x0001e20000100800 */
[----:B--2---:R-:W-:Y:S02]  /*14cd0*/  @P0 IMAD.MOV.U32 R12, RZ, RZ, R10 ;  /* 0x000000ffff0c0224 */ /* 0x004fe400078e000a */
[----:B------:R-:W-:Y:S01]  /*14ce0*/  @P0 IMAD.MOV.U32 R13, RZ, RZ, R14 ;  /* 0x000000ffff0d0224 */ /* 0x000fe200078e000e */
[----:B------:R2:W-:Y:S01]  /*14cf0*/  STL [R1+0x3b8], R10 ;  /* 0x0003b80a01007387 */ /* 0x0005e20000100800 */
[----:B0-----:R-:W-:-:S03]  /*14d00*/  LEA.HI.X.SX32 R3, R19, R6, 0x1, P5 ;  /* 0x0000000613037211 */ /* 0x001fc600028f0eff */
[----:B------:R-:W-:Y:S04]  /*14d10*/  STL [R1+0x3f8], R4 ;  /* 0x0003f80401007387 */ /* 0x000fe80000100800 */
[----:B------:R0:W3:Y:S01]  /*14d20*/  @P0 LDG.E.U8 R42, desc[UR18][R12.64] ;  /* 0x000000120c2a0981 */ /* 0x0000e2000c1e1100 */
[----:B--2---:R-:W-:-:S03]  /*14d30*/  VIADD R10, R0, 0xd6 ;  /* 0x000000d6000a7836 */ /* 0x004fc60000000000 */
[----:B------:R-:W-:Y:S04]  /*14d40*/  STL [R1+0x3b4], R14 ;  /* 0x0003b40e01007387 */ /* 0x000fe80000100800 */
[----:B------:R-:W-:Y:S01]  /*14d50*/  STL [R1+0x438], R2 ;  /* 0x0004380201007387 */ /* 0x000fe20000100800 */
[----:B0-----:R-:W-:Y:S02]  /*14d60*/  @P0 IMAD.MOV.U32 R12, RZ, RZ, R4 ;  /* 0x000000ffff0c0224 */ /* 0x001fe400078e0004 */
[----:B------:R-:W-:Y:S01]  /*14d70*/  @P0 IMAD.MOV.U32 R13, RZ, RZ, R5 ;  /* 0x000000ffff0d0224 */ /* 0x000fe200078e0005 */
[----:B------:R0:W-:Y:S04]  /*14d80*/  STL [R1+0x3f4], R5 ;  /* 0x0003f40501007387 */ /* 0x0001e80000100800 */
[----:B------:R-:W-:Y:S04]  /*14d90*/  STL [R1+0x434], R3 ;  /* 0x0004340301007387 */ /* 0x000fe80000100800 */
[----:B------:R2:W-:Y:S01]  /*14da0*/  STL [R1+0xf30], R10 ;  /* 0x000f300a01007387 */ /* 0x0005e20000100800 */
[----:B0-----:R-:W-:-:S03]  /*14db0*/  VIADD R5, R0, 0xd7 ;  /* 0x000000d700057836 */ /* 0x001fc60000000000 */
[----:B------:R0:W3:Y:S01]  /*14dc0*/  @P0 LDG.E.U8 R41, desc[UR18][R12.64] ;  /* 0x000000120c290981 */ /* 0x0000e2000c1e1100 */
[----:B--2---:R-:W-:Y:S01]  /*14dd0*/  IABS R10, R10 ;  /* 0x0000000a000a7213 */ /* 0x004fe20000000000 */
[----:B0-----:R-:W-:Y:S02]  /*14de0*/  @P0 IMAD.MOV.U32 R12, RZ, RZ, R2 ;  /* 0x000000ffff0c0224 */ /* 0x001fe400078e0002 */
[----:B------:R-:W-:Y:S02]  /*14df0*/  @P0 IMAD.MOV.U32 R13, RZ, RZ, R3 ;  /* 0x000000ffff0d0224 */ /* 0x000fe400078e0003 */
[----:B------:R-:W-:-:S03]  /*14e00*/  IMAD.HI.U32 R15, R9, R10, RZ ;  /* 0x0000000a090f7227 */ /* 0x000fc600078e00ff */
[----:B------:R0:W2:Y:S01]  /*14e10*/  @P0 LDG.E.U8 R44, desc[UR18][R12.64] ;  /* 0x000000120c2c0981 */ /* 0x0000a2000c1e1100 */
[----:B------:R-:W-:Y:S02]  /*14e20*/  IMAD.MOV R15, RZ, RZ, -R15 ;  /* 0x000000ffff0f7224 */ /* 0x000fe400078e0a0f */
[C---:B------:R-:W-:Y:S02]  /*14e30*/  VIADD R4, R0.reuse, 0xda ;  /* 0x000000da00047836 */ /* 0x040fe40000000000 */
[C---:B------:R-:W-:Y:S01]  /*14e40*/  VIADD R3, R0.reuse, 0xdb ;  /* 0x000000db00037836 */ /* 0x040fe20000000000 */
[----:B0-----:R-:W-:Y:S01]  /*14e50*/  IABS R12, R5 ;  /* 0x00000005000c7213 */ /* 0x001fe20000000000 */
[----:B------:R-:W-:Y:S01]  /*14e60*/  VIADD R2, R0, 0xdc ;  /* 0x000000dc00027836 */ /* 0x000fe20000000000 */
[----:B------:R0:W-:Y:S01]  /*14e70*/  STL [R1+0xf34], R5 ;  /* 0x000f340501007387 */ /* 0x0001e20000100800 */
[----:B------:R-:W-:Y:S02]  /*14e80*/  IMAD R10, R8, R15, R10 ;  /* 0x0000000f080a7224 */ /* 0x000fe400078e020a */
[----:B------:R-:W-:Y:S01]  /*14e90*/  IMAD.HI.U32 R17, R9, R12, RZ ;  /* 0x0000000c09117227 */ /* 0x000fe200078e00ff */
[----:B------:R0:W-:Y:S01]  /*14ea0*/  STL [R1+0xf3c], R4 ;  /* 0x000f3c0401007387 */ /* 0x0001e20000100800 */
[----:B------:R-:W-:-:S02]  /*14eb0*/  IABS R13, R4 ;  /* 0x00000004000d7213 */ /* 0x000fc40000000000 */
[----:B------:R-:W-:Y:S01]  /*14ec0*/  IMAD.MOV R17, RZ, RZ, -R17 ;  /* 0x000000ffff117224 */ /* 0x000fe200078e0a11 */
[----:B------:R0:W-:Y:S04]  /*14ed0*/  STL [R1+0xf38], R3 ;  /* 0x000f380301007387 */ /* 0x0001e80000100800 */
[----:B------:R-:W-:Y:S01]  /*14ee0*/  STL [R1+0xf40], R2 ;  /* 0x000f400201007387 */ /* 0x000fe20000100800 */
[----:B------:R-:W-:-:S03]  /*14ef0*/  IMAD.HI.U32 R18, R9, R13, RZ ;  /* 0x0000000d09127227 */ /* 0x000fc600078e00ff */
[----:B------:R-:W-:Y:S01]  /*14f00*/  STL [R1+0x1300], R10 ;  /* 0x0013000a01007387 */ /* 0x000fe20000100800 */
[----:B------:R-:W-:-:S03]  /*14f10*/  IMAD R12, R8, R17, R12 ;  /* 0x00000011080c7224 */ /* 0x000fc600078e020c */
[----:B------:R-:W-:Y:S01]  /*14f20*/  STL [R1+0x1320], R10 ;  /* 0x0013200a01007387 */ /* 0x000fe20000100800 */
[----:B------:R-:W-:-:S03]  /*14f30*/  IABS R14, R3 ;  /* 0x00000003000e7213 */ /* 0x000fc60000000000 */
[----:B------:R-:W-:Y:S01]  /*14f40*/  STL [R1+0x1340], R10 ;  /* 0x0013400a01007387 */ /* 0x000fe20000100800 */
[----:B------:R-:W-:-:S03]  /*14f50*/  IMAD.MOV R18, RZ, RZ, -R18 ;  /* 0x000000ffff127224 */ /* 0x000fc600078e0a12 */
[----:B------:R-:W-:Y:S04]  /*14f60*/  STL [R1+0x1354], R10 ;  /* 0x0013540a01007387 */ /* 0x000fe80000100800 */
[----:B------:R-:W-:Y:S04]  /*14f70*/  STL [R1+0x138c], R10 ;  /* 0x00138c0a01007387 */ /* 0x000fe80000100800 */
[----:B------:R-:W-:Y:S04]  /*14f80*/  STL [R1+0x13c4], R10 ;  /* 0x0013c40a01007387 */ /* 0x000fe80000100800 */
[----:B------:R-:W-:Y:S01]  /*14f90*/  STL [R1+0x13fc], R10 ;  /* 0x0013fc0a01007387 */ /* 0x000fe20000100800 */
[----:B------:R-:W-:-:S03]  /*14fa0*/  IMAD.HI.U32 R19, R9, R14, RZ ;  /* 0x0000000e09137227 */ /* 0x000fc600078e00ff */
[----:B------:R-:W-:Y:S01]  /*14fb0*/  STL [R1+0x12f4], R12 ;  /* 0x0012f40c01007387 */ /* 0x000fe20000100800 */
[----:B------:R-:W-:-:S03]  /*14fc0*/  IMAD R13, R8, R18, R13 ;  /* 0x00000012080d7224 */ /* 0x000fc600078e020d */
[----:B------:R-:W-:Y:S04]  /*14fd0*/  STL [R1+0x1310], R12 ;  /* 0x0013100c01007387 */ /* 0x000fe80000100800 */
        /* <DEDUP_REMOVED lines=12> */
[----:B------:R-:W-:Y:S04]  /*150a0*/  STL [R1+0x1348], R13 ;  /* 0x0013480d01007387 */ /* 0x000fe80000100800 */
[----:B------:R-:W-:Y:S01]  /*150b0*/  STL [R1+0x135c], R13 ;  /* 0x00135c0d01007387 */ /* 0x000fe20000100800 */
[----:B------:R-:W-:-:S03]  /*150c0*/  IMAD.MOV R20, RZ, RZ, -R20 ;  /* 0x000000ffff147224 */ /* 0x000fc600078e0a14 */
[----:B------:R-:W-:Y:S01]  /*150d0*/  STL [R1+0x1374], R13 ;  /* 0x0013740d01007387 */ /* 0x000fe20000100800 */
[----:B------:R-:W-:-:S03]  /*150e0*/  VIADD R21, R0, 0xdd ;  /* 0x000000dd00157836 */ /* 0x000fc60000000000 */
[----:B------:R-:W-:Y:S04]  /*150f0*/  STL [R1+0x13ac], R13 ;  /* 0x0013ac0d01007387 */ /* 0x000fe80000100800 */
[----:B------:R-:W-:Y:S04]  /*15100*/  STL [R1+0x13e4], R13 ;  /* 0x0013e40d01007387 */ /* 0x000fe80000100800 */
[----:B------:R-:W-:Y:S01]  /*15110*/  STL [R1+0x141c], R13 ;  /* 0x00141c0d01007387 */ /* 0x000fe20000100800 */
[----:B------:R-:W-:-:S03]  /*15120*/  IMAD R16, R8, R20, R16 ;  /* 0x0000001408107224 */ /* 0x000fc600078e0210 */
[----:B------:R-:W-:Y:S04]  /*15130*/  STL [R1+0x12f0], R14 ;  /* 0x0012f00e01007387 */ /* 0x000fe80000100800 */
[----:B------:R-:W-:Y:S01]  /*15140*/  STL [R1+0x1378], R14 ;  /* 0x0013780e01007387 */ /* 0x000fe20000100800 */
[----:B------:R-:W-:-:S03]  /*15150*/  IABS R15, R21 ;  /* 0x00000015000f7213 */ /* 0x000fc60000000000 */
[----:B------:R-:W-:Y:S04]  /*15160*/  STL [R1+0x1394], R14 ;  /* 0x0013940e01007387 */ /* 0x000fe80000100800 */
[----:B------:R-:W-:Y:S04]  /*15170*/  STL [R1+0x13b0], R14 ;  /* 0x0013b00e01007387 */ /* 0x000fe80000100800 */
[----:B------:R-:W-:Y:S04]  /*15180*/  STL [R1+0x13cc], R14 ;  /* 0x0013cc0e01007387 */ /* 0x000fe80000100800 */
[----:B------:R-:W-:Y:S04]  /*15190*/  STL [R1+0x13e8], R14 ;  /* 0x0013e80e01007387 */ /* 0x000fe80000100800 */
[----:B------:R-:W-:Y:S01]  /*151a0*/  STL [R1+0x1404], R14 ;  /* 0x0014040e01007387 */ /* 0x000fe20000100800 */
[----:B0-----:R-:W-:-:S03]  /*151b0*/  VIADD R5, R0, 0xde ;  /* 0x000000de00057836 */ /* 0x001fc60000000000 */
[----:B------:R-:W-:Y:S04]  /*151c0*/  STL [R1+0x1420], R14 ;  /* 0x0014200e01007387 */ /* 0x000fe80000100800 */
[----:B------:R-:W-:Y:S04]  /*151d0*/  STL [R1+0x12f8], R16 ;  /* 0x0012f81001007387 */ /* 0x000fe80000100800 */
[----:B------:R0:W-:Y:S01]  /*151e0*/  STL [R1+0xf2c], R21 ;  /* 0x000f2c1501007387 */ /* 0x0001e20000100800 */
[C---:B------:R-:W-:Y:S01]  /*151f0*/  VIADD R4, R0.reuse, 0xdf ;  /* 0x000000df00047836 */ /* 0x040fe20000000000 */
[----:B------:R-:W-:Y:S01]  /*15200*/  IABS R17, R5 ;  /* 0x0000000500117213 */ /* 0x000fe20000000000 */
[----:B------:R-:W-:-:S02]  /*15210*/  VIADD R3, R0, 0xe2 ;  /* 0x000000e200037836 */ /* 0x000fc40000000000 */
[----:B0-----:R-:W-:-:S04]  /*15220*/  IMAD.HI.U32 R21, R9, R15, RZ ;  /* 0x0000000f09157227 */ /* 0x001fc800078e00ff */
[----:B------:R-:W-:Y:S02]  /*15230*/  IMAD.MOV R21, RZ, RZ, -R21 ;  /* 0x000000ffff157224 */ /* 0x000fe400078e0a15 */
[----:B------:R-:W-:Y:S01]  /*15240*/  VIADD R2, R0, 0xe3 ;  /* 0x000000e300027836 */ /* 0x000fe20000000000 */
[----:B------:R-:W-:Y:S01]  /*15250*/  STL [R1+0xf28], R5 ;  /* 0x000f280501007387 */ /* 0x000fe20000100800 */
[----:B------:R-:W-:Y:S02]  /*15260*/  IMAD R15, R8, R21, R15 ;  /* 0x00000015080f7224 */ /* 0x000fe400078e020f */
[----:B------:R-:W-:Y:S01]  /*15270*/  IMAD.HI.U32 R39, R9, R17, RZ ;  /* 0x0000001109277227 */ /* 0x000fe200078e00ff */
[----:B------:R-:W-:Y:S01]  /*15280*/  STL [R1+0xf24], R4 ;  /* 0x000f240401007387 */ /* 0x000fe20000100800 */
[----:B------:R-:W-:-:S03]  /*15290*/  IABS R18, R4 ;  /* 0x0000000400127213 */ /* 0x000fc60000000000 */
[----:B------:R-:W-:Y:S01]  /*152a0*/  STL [R1+0xf20], R3 ;  /* 0x000f200301007387 */ /* 0x000fe20000100800 */
[----:B------:R-:W-:-:S03]  /*152b0*/  IMAD.MOV R39, RZ, RZ, -R39 ;  /* 0x000000ffff277224 */ /* 0x000fc600078e0a27 */
[----:B------:R0:W-:Y:S01]  /*152c0*/  STL [R1+0xf1c], R2 ;  /* 0x000f1c0201007387 */ /* 0x0001e20000100800 */
[----:B------:R-:W-:-:S03]  /*152d0*/  IABS R19, R3 ;  /* 0x0000000300137213 */ /* 0x000fc60000000000 */
[----:B------:R-:W-:Y:S04]  /*152e0*/  STL [R1+0x1304], R15 ;  /* 0x0013040f01007387 */ /* 0x000fe80000100800 */
[----:B------:R-:W-:Y:S01]  /*152f0*/  STL [R1+0x1330], R15 ;  /* 0x0013300f01007387 */ /* 0x000fe20000100800 */
[----:B------:R-:W-:-:S03]  /*15300*/  IMAD R17, R8, R39, R17 ;  /* 0x0000002708117224 */ /* 0x000fc600078e0211 */
[----:B------:R-:W-:Y:S01]  /*15310*/  STL [R1+0x1360], R15 ;  /* 0x0013600f01007387 */ /* 0x000fe20000100800 */
[----:B------:R-:W-:-:S03]  /*15320*/  IMAD.HI.U32 R38, R9, R18, RZ ;  /* 0x0000001209267227 */ /* 0x000fc600078e00ff */
[----:B------:R-:W-:Y:S01]  /*15330*/  STL [R1+0x137c], R15 ;  /* 0x00137c0f01007387 */ /* 0x000fe20000100800 */
[----:B------:R-:W-:-:S03]  /*15340*/  IABS R20, R2 ;  /* 0x0000000200147213 */ /* 0x000fc60000000000 */
[----:B------:R-:W-:Y:S01]  /*15350*/  STL [R1+0x1398], R15 ;  /* 0x0013980f01007387 */ /* 0x000fe20000100800 */
[----:B------:R-:W-:-:S03]  /*15360*/  IMAD.HI.U32 R37, R9, R19, RZ ;  /* 0x0000001309257227 */ /* 0x000fc600078e00ff */
[----:B------:R-:W-:Y:S04]  /*15370*/  STL [R1+0x13b4], R15 ;  /* 0x0013b40f01007387 */ /* 0x000fe80000100800 */
[----:B------:R-:W-:Y:S01]  /*15380*/  STL [R1+0x13d0], R15 ;  /* 0x0013d00f01007387 */ /* 0x000fe20000100800 */
[----:B------:R-:W-:-:S03]  /*15390*/  IMAD.MOV R38, RZ, RZ, -R38 ;  /* 0x000000ffff267224 */ /* 0x000fc600078e0a26 */
[----:B------:R-:W-:Y:S01]  /*153a0*/  STL [R1+0x13ec], R15 ;  /* 0x0013ec0f01007387 */ /* 0x000fe20000100800 */
[----:B------:R-:W-:-:S03]  /*153b0*/  IMAD.MOV R37, RZ, RZ, -R37 ;  /* 0x000000ffff257224 */ /* 0x000fc600078e0a25 */
[----:B------:R-:W-:Y:S01]  /*153c0*/  STL [R1+0x1408], R15 ;  /* 0x0014080f01007387 */ /* 0x000fe20000100800 */
[----:B------:R-:W-:-:S03]  /*153d0*/  IMAD.HI.U32 R40, R9, R20, RZ ;  /* 0x0000001409287227 */ /* 0x000fc600078e00ff */
[----:B------:R-:W-:Y:S04]  /*153e0*/  STL [R1+0x1424], R15 ;  /* 0x0014240f01007387 */ /* 0x000fe80000100800 */
[----:B------:R-:W-:Y:S01]  /*153f0*/  STL [R1+0x1308], R17 ;  /* 0x0013081101007387 */ /* 0x000fe20000100800 */
[----:B------:R-:W-:-:S03]  /*15400*/  IMAD R18, R8, R38, R18 ;  /* 0x0000002608127224 */ /* 0x000fc600078e0212 */
[----:B------:R-:W-:Y:S01]  /*15410*/  STL [R1+0x1364], R17 ;  /* 0x0013641101007387 */ /* 0x000fe20000100800 */
[----:B------:R-:W-:-:S03]  /*15420*/  IMAD R19, R8, R37, R19 ;  /* 0x0000002508137224 */ /* 0x000fc600078e0213 */
[----:B------:R-:W-:Y:S01]  /*15430*/  STL [R1+0x1380], R17 ;  /* 0x0013801101007387 */ /* 0x000fe20000100800 */
[----:B------:R-:W-:-:S03]  /*15440*/  IMAD.MOV R21, RZ, RZ, -R40 ;  /* 0x000000ffff157224 */ /* 0x000fc600078e0a28 */
[----:B------:R-:W-:Y:S01]  /*15450*/  STL [R1+0x139c], R17 ;  /* 0x00139c1101007387 */ /* 0x000fe20000100800 */
[----:B0-----:R-:W-:-:S03]  /*15460*/  VIADD R2, R0, 0xe4 ;  /* 0x000000e400027836 */ /* 0x001fc60000000000 */
[----:B------:R-:W-:Y:S04]  /*15470*/  STL [R1+0x13b8], R17 ;  /* 0x0013b81101007387 */ /* 0x000fe80000100800 */
[----:B------:R-:W-:Y:S01]  /*15480*/  STL [R1+0x13d4], R17 ;  /* 0x0013d41101007387 */ /* 0x000fe20000100800 */
[----:B------:R-:W-:-:S03]  /*15490*/  VIADD R5, R0, 0xe5 ;  /* 0x000000e500057836 */ /* 0x000fc60000000000 */
[----:B------:R-:W-:Y:S01]  /*154a0*/  STL [R1+0x13f0], R17 ;  /* 0x0013f01101007387 */ /* 0x000fe20000100800 */
[----:B------:R-:W-:-:S03]  /*154b0*/  IMAD R20, R8, R21, R20 ;  /* 0x0000001508147224 */ /* 0x000fc600078e0214 */
[----:B------:R-:W-:Y:S01]  /*154c0*/  STL [R1+0x140c], R17 ;  /* 0x00140c1101007387 */ /* 0x000fe20000100800 */
[----:B------:R-:W-:-:S03]  /*154d0*/  VIADD R4, R0, 0xe6 ;  /* 0x000000e600047836 */ /* 0x000fc60000000000 */
[----:B------:R-:W-:Y:S01]  /*154e0*/  STL [R1+0x1428], R17 ;  /* 0x0014281101007387 */ /* 0x000fe20000100800 */
[----:B------:R-:W-:Y:S01]  /*154f0*/  IABS R21, R2 ;  /* 0x0000000200157213 */ /* 0x000fe20000000000 */
[C---:B------:R-:W-:Y:S02]  /*15500*/  VIADD R3, R0.reuse, 0xe7 ;  /* 0x000000e700037836 */ /* 0x040fe40000000000 */
[----:B------:R-:W-:Y:S04]  /*15510*/  STL [R1+0x1314], R18 ;  /* 0x0013141201007387 */ /* 0x000fe80000100800 */
[----:B------:R-:W-:Y:S04]  /*15520*/  STL [R1+0x1318], R19 ;  /* 0x0013181301007387 */ /* 0x000fe80000100800 */
[----:B------:R0:W-:Y:S04]  /*15530*/  STL [R1+0xf18], R2 ;  /* 0x000f180201007387 */ /* 0x0001e80000100800 */
[----:B------:R-:W-:Y:S01]  /*15540*/  STL [R1+0xf14], R5 ;  /* 0x000f140501007387 */ /* 0x000fe20000100800 */
[----:B0-----:R-:W-:-:S03]  /*15550*/  VIADD R2, R0, 0xea ;  /* 0x000000ea00027836 */ /* 0x001fc60000000000 */
[----:B------:R-:W-:Y:S04]  /*15560*/  STL [R1+0xf10], R4 ;  /* 0x000f100401007387 */ /* 0x000fe80000100800 */
[----:B------:R0:W-:Y:S04]  /*15570*/  STL [R1+0xf0c], R3 ;  /* 0x000f0c0301007387 */ /* 0x0001e80000100800 */
[----:B------:R0:W-:Y:S04]  /*15580*/  STL [R1+0xf08], R2 ;  /* 0x000f080201007387 */ /* 0x0001e80000100800 */
[----:B------:R-:W2:Y:S01]  /*15590*/  LDL.LU R78, [R1+0x658] ;  /* 0x00065800014e7983 */ /* 0x000ea20000300800 */
[----:B------:R-:W-:-:S03]  /*155a0*/  IABS R40, R2 ;  /* 0x0000000200287213 */ /* 0x000fc60000000000 */
[----:B------:R-:W3:Y:S01]  /*155b0*/  LDL.LU R80, [R1+0x654] ;  /* 0x0006540001507983 */ /* 0x000ee20000300800 */
[----:B------:R-:W-:-:S03]  /*155c0*/  IABS R37, R3 ;  /* 0x0000000300257213 */ /* 0x000fc60000000000 */
[----:B------:R-:W4:Y:S01]  /*155d0*/  LDL.LU R82, [R1+0x650] ;  /* 0x0006500001527983 */ /* 0x000f220000300800 */
[----:B------:R-:W-:-:S03]  /*155e0*/  IABS R38, R4 ;  /* 0x0000000400267213 */ /* 0x000fc60000000000 */
[----:B------:R-:W4:Y:S01]  /*155f0*/  LDL.LU R84, [R1+0x648] ;  /* 0x0006480001547983 */ /* 0x000f220000300800 */
[----:B0-----:R-:W-:-:S03]  /*15600*/  IMAD.HI.U32 R3, R9, R21, RZ ;  /* 0x0000001509037227 */ /* 0x001fc600078e00ff */
[----:B------:R-:W4:Y:S04]  /*15610*/  LDL.LU R87, [R1+0x640] ;  /* 0x0006400001577983 */ /* 0x000f280000300800 */
[----:B------:R-:W4:Y:S01]  /*15620*/  LDL.LU R2, [R1+0x638] ;  /* 0x0006380001027983 */ /* 0x000f220000300800 */
[----:B------:R-:W-:-:S03]  /*15630*/  IMAD.MOV R56, RZ, RZ, -R3 ;  /* 0x000000ffff387224 */ /* 0x000fc600078e0a03 */
[----:B------:R-:W4:Y:S01]  /*15640*/  LDL.LU R91, [R1+0x634] ;  /* 0x00063400015b7983 */ /* 0x000f220000300800 */
[----:B------:R-:W-:-:S03]  /*15650*/  IMAD.HI.U32 R32, R9, R38, RZ ;  /* 0x0000002609207227 */ /* 0x000fc600078e00ff */
[----:B------:R-:W4:Y:S01]  /*15660*/  LDL.LU R93, [R1+0x618] ;  /* 0x00061800015d7983 */ /* 0x000f220000300800 */
[----:B------:R-:W-:-:S03]  /*15670*/  IMAD.HI.U32 R4, R9, R37, RZ ;  /* 0x0000002509047227 */ /* 0x000fc600078e00ff */
[----:B------:R-:W4:Y:S01]  /*15680*/  LDL.LU R85, [R1+0x614] ;  /* 0x0006140001557983 */ /* 0x000f220000300800 */
[----:B------:R-:W-:-:S04]  /*15690*/  IMAD.HI.U32 R3, R9, R40, RZ ;  /* 0x0000002809037227 */ /* 0x000fc800078e00ff */
[----:B------:R-:W-:Y:S02]  /*156a0*/  IMAD R21, R8, R56, R21 ;  /* 0x0000003808157224 */ /* 0x000fe400078e0215 */
[----:B------:R-:W-:Y:S02]  /*156b0*/  IMAD.MOV R56, RZ, RZ, -R32 ;  /* 0x000000ffff387224 */ /* 0x000fe400078e0a20 */
[----:B------:R-:W-:Y:S02]  /*156c0*/  IMAD.MOV R32, RZ, RZ, -R4 ;  /* 0x000000ffff207224 */ /* 0x000fe400078e0a04 */
[----:B------:R-:W-:Y:S02]  /*156d0*/  IMAD.MOV R4, RZ, RZ, -R3 ;  /* 0x000000ffff047224 */ /* 0x000fe400078e0a03 */
[----:B------:R-:W4:Y:S01]  /*156e0*/  LDL.LU R3, [R1+0x608] ;  /* 0x0006080001037983 */ /* 0x000f220000300800 */
[----:B------:R-:W-:Y:S01]  /*156f0*/  IABS R39, R5 ;  /* 0x0000000500277213 */ /* 0x000fe20000000000 */
[----:B------:R-:W-:-:S04]  /*15700*/  @!UP1 UIADD3 UR4, UPT, UPT, -UR4, 0x100000, URZ ;  /* 0x0010000004049890 */ /* 0x000fc8000fffe1ff */
[----:B------:R-:W-:Y:S02]  /*15710*/  @!UP1 USHF.L.U32 UR5, UR4, 0xb, URZ ;  /* 0x0000000b04059899 */ /* 0x000fe400080006ff */
[----:B------:R-:W-:Y:S01]  /*15720*/  @!UP1 USHF.L.U32 UR4, UR4, 0x1, URZ ;  /* 0x0000000104049899 */ /* 0x000fe200080006ff */
[----:B------:R-:W-:Y:S01]  /*15730*/  IMAD.HI.U32 R5, R9, R39, RZ ;  /* 0x0000002709057227 */ /* 0x000fe200078e00ff */
[----:B------:R-:W-:-:S03]  /*15740*/  VOTEU.ALL UP1, P2 ;  /* 0x0000000000ff7886 */ /* 0x000fc60001020000 */
[----:B------:R-:W-:-:S04]  /*15750*/  IMAD.MOV R5, RZ, RZ, -R5 ;  /* 0x000000ffff057224 */ /* 0x000fc800078e0a05 */
[----:B------:R-:W-:-:S03]  /*15760*/  IMAD R39, R8, R5, R39 ;  /* 0x0000000508277224 */ /* 0x000fc600078e0227 */
[----:B------:R0:W1:Y:S01]  /*15770*/  @!UP1 SYNCS.EXCH.64 URZ, [UR9+0x18008], UR4 ;  /* 0x0180080409ff95b2 */ /* 0x0000620008000100 */
[----:B------:R-:W4:Y:S01]  /*15780*/  LDL.LU R5, [R1+0x600] ;  /* 0x0006000001057983 */ /* 0x000f220000300800 */
[----:B------:R-:W-:-:S03]  /*15790*/  IMAD R40, R8, R4, R40 ;  /* 0x0000000408287224 */ /* 0x000fc600078e0228 */
[----:B------:R-:W4:Y:S04]  /*157a0*/  LDL.LU R89, [R1+0x5f8] ;  /* 0x0005f80001597983 */ /* 0x000f280000300800 */
[----:B------:R-:W4:Y:S01]  /*157b0*/  LDL.LU R4, [R1+0x5e0] ;  /* 0x0005e00001047983 */ /* 0x000f220000300800 */
[C---:B------:R-:W-:Y:S02]  /*157c0*/  IMAD R37, R8.reuse, R32, R37 ;  /* 0x0000002008257224 */ /* 0x040fe400078e0225 */
[----:B------:R-:W-:Y:S01]  /*157d0*/  IMAD R38, R8, R56, R38 ;  /* 0x0000003808267224 */ /* 0x000fe200078e0226 */
[----:B------:R-:W4:Y:S01]  /*157e0*/  LDL.LU R60, [R1+0x5d8] ;  /* 0x0005d800013c7983 */ /* 0x000f220000300800 */
[----:B0-----:R-:W0:Y:S01]  /*157f0*/  LDCU UR4, c[0x0][0x3b0] ;  /* 0x00007600ff0477ac */ /* 0x001e220008000800 */
[----:B------:R-:W-:Y:S01]  /*15800*/  PRMT R13, RZ, 0x7610, R13 ;  /* 0x00007610ff0d7816 */ /* 0x000fe2000000000d */
[----:B------:R-:W0:Y:S01]  /*15810*/  LDCU UR5, c[0x0][0x3b0] ;  /* 0x00007600ff0577ac */ /* 0x000e220008000800 */
[----:B--2---:R-:W-:Y:S04]  /*15820*/  STS.U8 [R33+UR9+0x10000], R78 ;  /* 0x0100004e21007988 */ /* 0x004fe80008000009 */
[----:B---3--:R-:W-:Y:S04]  /*15830*/  STS.U8 [R33+UR9+0x10400], R80 ;  /* 0x0104005021007988 */ /* 0x008fe80008000009 */
[----:B----4-:R-:W-:Y:S04]  /*15840*/  STS.U8 [R33+UR9+0x10800], R82 ;  /* 0x0108005221007988 */ /* 0x010fe80008000009 */
[----:B------:R-:W-:Y:S04]  /*15850*/  STS.U8 [R33+UR9+0x10c00], R84 ;  /* 0x010c005421007988 */ /* 0x000fe80008000009 */
[----:B------:R-:W-:Y:S04]  /*15860*/  STS.U8 [R33+UR9+0x11000], R87 ;  /* 0x0110005721007988 */ /* 0x000fe80008000009 */
[----:B------:R2:W-:Y:S04]  /*15870*/  STS.U8 [R33+UR9+0x11400], R2 ;  /* 0x0114000221007988 */ /* 0x0005e80008000009 */
[----:B------:R3:W-:Y:S04]  /*15880*/  STS.U8 [R33+UR9+0x11800], R91 ;  /* 0x0118005b21007988 */ /* 0x0007e80008000009 */
[----:B--2---:R-:W2:Y:S04]  /*15890*/  LDL.LU R2, [R1+0x5c8] ;  /* 0x0005c80001027983 */ /* 0x004ea80000300800 */
[----:B------:R-:W4:Y:S04]  /*158a0*/  LDL.LU R62, [R1+0x5d4] ;  /* 0x0005d400013e7983 */ /* 0x000f280000300800 */
[----:B---3--:R-:W3:Y:S04]  /*158b0*/  LDL.LU R91, [R1+0x5c4] ;  /* 0x0005c400015b7983 */ /* 0x008ee80000300800 */
[----:B------:R-:W3:Y:S04]  /*158c0*/  LDL.LU R64, [R1+0x5b8] ;  /* 0x0005b80001407983 */ /* 0x000ee80000300800 */
[----:B------:R-:W3:Y:S04]  /*158d0*/  LDL.LU R66, [R1+0x5a0] ;  /* 0x0005a00001427983 */ /* 0x000ee80000300800 */
[----:B------:R-:W3:Y:S04]  /*158e0*/  LDL.LU R68, [R1+0x598] ;  /* 0x0005980001447983 */ /* 0x000ee80000300800 */
[----:B------:R-:W3:Y:S04]  /*158f0*/  LDL.LU R70, [R1+0x590] ;  /* 0x0005900001467983 */ /* 0x000ee80000300800 */
[----:B------:R-:W3:Y:S04]  /*15900*/  LDL.LU R72, [R1+0x588] ;  /* 0x0005880001487983 */ /* 0x000ee80000300800 */
[----:B------:R-:W3:Y:S04]  /*15910*/  LDL.LU R74, [R1+0x584] ;  /* 0x00058400014a7983 */ /* 0x000ee80000300800 */
[----:B------:R-:W3:Y:S04]  /*15920*/  LDL.LU R76, [R1+0x578] ;  /* 0x00057800014c7983 */ /* 0x000ee80000300800 */
[----:B------:R0:W-:Y:S04]  /*15930*/  STS.U8 [R33+UR9+0x11c00], R93 ;  /* 0x011c005d21007988 */ /* 0x0001e80008000009 */
[----:B------:R-:W3:Y:S04]  /*15940*/  LDL.LU R84, [R1+0x574] ;  /* 0x0005740001547983 */ /* 0x000ee80000300800 */
[----:B------:R-:W-:Y:S04]  /*15950*/  STS.U8 [R33+UR9+0x12000], R85 ;  /* 0x0120005521007988 */ /* 0x000fe80008000009 */
[----:B0-----:R-:W3:Y:S04]  /*15960*/  LDL.LU R93, [R1+0x558] ;  /* 0x00055800015d7983 */ /* 0x001ee80000300800 */
[----:B------:R0:W-:Y:S04]  /*15970*/  STS.U8 [R33+UR9+0x12400], R3 ;  /* 0x0124000321007988 */ /* 0x0001e80008000009 */
[----:B0-----:R-:W3:Y:S04]  /*15980*/  LDL.LU R3, [R1+0x550] ;  /* 0x0005500001037983 */ /* 0x001ee80000300800 */
[----:B------:R0:W-:Y:S04]  /*15990*/  STS.U8 [R33+UR9+0x12800], R5 ;  /* 0x0128000521007988 */ /* 0x0001e80008000009 */
[----:B------:R-:W3:Y:S04]  /*159a0*/  LDL.LU R85, [R1+0x548] ;  /* 0x0005480001557983 */ /* 0x000ee80000300800 */
[----:B------:R1:W-:Y:S04]  /*159b0*/  STS.U8 [R33+UR9+0x12c00], R31 ;  /* 0x012c001f21007988 */ /* 0x0003e80008000009 */
[----:B0-----:R-:W3:Y:S04]  /*159c0*/  LDL.LU R5, [R1+0x540] ;  /* 0x0005400001057983 */ /* 0x001ee80000300800 */
[----:B------:R-:W3:Y:S01]  /*159d0*/  LDL.LU R78, [R1+0x534] ;  /* 0x00053400014e7983 */ /* 0x000ee20000300800 */
[----:B-1----:R-:W-:-:S03]  /*159e0*/  LOP3.LUT R31, R33, 0x10, RZ, 0x3c, !PT ;  /* 0x00000010211f7812 */ /* 0x002fc600078e3cff */
[----:B------:R-:W3:Y:S04]  /*159f0*/  LDL.LU R80, [R1+0x538] ;  /* 0x0005380001507983 */ /* 0x000ee80000300800 */
[----:B------:R-:W3:Y:S04]  /*15a00*/  LDL.LU R82, [R1+0x518] ;  /* 0x0005180001527983 */ /* 0x000ee80000300800 */
[----:B------:R0:W-:Y:S04]  /*15a10*/  STS.U8 [R33+UR9+0x13000], R89 ;  /* 0x0130005921007988 */ /* 0x0001e80008000009 */
[----:B------:R-:W3:Y:S04]  /*15a20*/  LDL.LU R87, [R1+0x510] ;  /* 0x0005100001577983 */ /* 0x000ee80000300800 */
[----:B------:R1:W-:Y:S04]  /*15a30*/  STS.U8 [R33+UR9+0x13400], R4 ;  /* 0x0134000421007988 */ /* 0x0003e80008000009 */
[----:B0-----:R-:W3:Y:S04]  /*15a40*/  LDL.LU R89, [R1+0x508] ;  /* 0x0005080001597983 */ /* 0x001ee80000300800 */
[----:B------:R-:W-:Y:S04]  /*15a50*/  STS.U8 [R33+UR9+0x13800], R60 ;  /* 0x0138003c21007988 */ /* 0x000fe80008000009 */
[----:B-1----:R-:W3:Y:S04]  /*15a60*/  LDL.LU R4, [R1+0x500] ;  /* 0x0005000001047983 */ /* 0x002ee80000300800 */
[----:B--2---:R0:W-:Y:S04]  /*15a70*/  STS.U8 [R33+UR9+0x13c00], R2 ;  /* 0x013c000221007988 */ /* 0x0041e80008000009 */
[----:B----4-:R-:W-:Y:S04]  /*15a80*/  STS.U8 [R31+UR9+0x10080], R62 ;  /* 0x0100803e1f007988 */ /* 0x010fe80008000009 */
[----:B---3--:R1:W-:Y:S04]  /*15a90*/  STS.U8 [R31+UR9+0x10480], R91 ;  /* 0x0104805b1f007988 */ /* 0x0083e80008000009 */
[----:B0-----:R-:W2:Y:S04]  /*15aa0*/  LDL.LU R2, [R1+0x4fc] ;  /* 0x0004fc0001027983 */ /* 0x001ea80000300800 */
[----:B------:R-:W-:Y:S04]  /*15ab0*/  STS.U8 [R31+UR9+0x10880], R64 ;  /* 0x010880401f007988 */ /* 0x000fe80008000009 */
[----:B------:R-:W-:Y:S04]  /*15ac0*/  STS.U8 [R31+UR9+0x10c80], R66 ;  /* 0x010c80421f007988 */ /* 0x000fe80008000009 */
[----:B------:R-:W-:Y:S04]  /*15ad0*/  STS.U8 [R31+UR9+0x11080], R68 ;  /* 0x011080441f007988 */ /* 0x000fe80008000009 */
[----:B------:R-:W-:Y:S04]  /*15ae0*/  STS.U8 [R31+UR9+0x11480], R70 ;  /* 0x011480461f007988 */ /* 0x000fe80008000009 */
[----:B------:R-:W-:Y:S04]  /*15af0*/  STS.U8 [R31+UR9+0x11880], R72 ;  /* 0x011880481f007988 */ /* 0x000fe80008000009 */
[----:B------:R-:W-:Y:S04]  /*15b00*/  STS.U8 [R31+UR9+0x11c80], R74 ;  /* 0x011c804a1f007988 */ /* 0x000fe80008000009 */
[----:B------:R-:W-:Y:S04]  /*15b10*/  STS.U8 [R31+UR9+0x12080], R76 ;  /* 0x0120804c1f007988 */ /* 0x000fe80008000009 */
[----:B------:R-:W-:Y:S04]  /*15b20*/  STS.U8 [R31+UR9+0x12480], R84 ;  /* 0x012480541f007988 */ /* 0x000fe80008000009 */
[----:B-1----:R-:W3:Y:S04]  /*15b30*/  LDL.LU R91, [R1+0x4f8] ;  /* 0x0004f800015b7983 */ /* 0x002ee80000300800 */
[----:B------:R-:W-:Y:S04]  /*15b40*/  STS.U8 [R31+UR9+0x12880], R93 ;  /* 0x0128805d1f007988 */ /* 0x000fe80008000009 */
[----:B------:R-:W-:Y:S04]  /*15b50*/  STS.U8 [R31+UR9+0x12c80], R34 ;  /* 0x012c80221f007988 */ /* 0x000fe80008000009 */
[----:B------:R0:W-:Y:S04]  /*15b60*/  STS.U8 [R31+UR9+0x13080], R3 ;  /* 0x013080031f007988 */ /* 0x0001e80008000009 */
[----:B0-----:R-:W4:Y:S01]  /*15b70*/  LDL.LU R3, [R1+0x4f4] ;  /* 0x0004f40001037983 */ /* 0x001f220000300800 */
[----:B------:R-:W-:-:S03]  /*15b80*/  LOP3.LUT R34, R33, 0x20, RZ, 0x3c, !PT ;  /* 0x0000002021227812 */ /* 0x000fc600078e3cff */
[----:B------:R-:W4:Y:S04]  /*15b90*/  LDL.LU R93, [R1+0x4e0] ;  /* 0x0004e000015d7983 */ /* 0x000f280000300800 */
[----:B------:R0:W-:Y:S04]  /*15ba0*/  STS.U8 [R31+UR9+0x13480], R85 ;  /* 0x013480551f007988 */ /* 0x0001e80008000009 */
[----:B------:R1:W-:Y:S04]  /*15bb0*/  STS.U8 [R31+UR9+0x13880], R5 ;  /* 0x013880051f007988 */ /* 0x0003e80008000009 */
[----:B------:R-:W-:Y:S04]  /*15bc0*/  STS.U8 [R31+UR9+0x13c80], R78 ;  /* 0x013c804e1f007988 */ /* 0x000fe80008000009 */
[----:B------:R-:W-:Y:S04]  /*15bd0*/  STS.U8 [R34+UR9+0x10100], R80 ;  /* 0x0101005022007988 */ /* 0x000fe80008000009 */
[----:B------:R-:W4:Y:S04]  /*15be0*/  LDL.LU R84, [R1+0x4dc] ;  /* 0x0004dc0001547983 */ /* 0x000f280000300800 */
[----:B------:R-:W-:Y:S04]  /*15bf0*/  STS.U8 [R34+UR9+0x10500], R82 ;  /* 0x0105005222007988 */ /* 0x000fe80008000009 */
[----:B0-----:R-:W4:Y:S04]  /*15c00*/  LDL.LU R85, [R1+0x4d8] ;  /* 0x0004d80001557983 */ /* 0x001f280000300800 */
[----:B------:R-:W-:Y:S04]  /*15c10*/  STS.U8 [R34+UR9+0x10900], R87 ;  /* 0x0109005722007988 */ /* 0x000fe80008000009 */
[----:B-1----:R-:W4:Y:S04]  /*15c20*/  LDL.LU R5, [R1+0x4d0] ;  /* 0x0004d00001057983 */ /* 0x002f280000300800 */
[----:B------:R-:W-:Y:S04]  /*15c30*/  STS.U8 [R34+UR9+0x10d00], R89 ;  /* 0x010d005922007988 */ /* 0x000fe80008000009 */
[----:B------:R0:W-:Y:S04]  /*15c40*/  STS.U8 [R34+UR9+0x11100], R4 ;  /* 0x0111000422007988 */ /* 0x0001e80008000009 */
[----:B------:R-:W4:Y:S04]  /*15c50*/  LDL.LU R59, [R1+0x4d4] ;  /* 0x0004d400013b7983 */ /* 0x000f280000300800 */
[----:B0-----:R-:W4:Y:S04]  /*15c60*/  LDL.LU R4, [R1+0x4cc] ;  /* 0x0004cc0001047983 */ /* 0x001f280000300800 */
[----:B------:R-:W4:Y:S04]  /*15c70*/  LDL.LU R60, [R1+0x4c8] ;  /* 0x0004c800013c7983 */ /* 0x000f280000300800 */
[----:B--2---:R0:W-:Y:S04]  /*15c80*/  STS.U8 [R34+UR9+0x11500], R2 ;  /* 0x0115000222007988 */ /* 0x0041e80008000009 */
[----:B0-----:R-:W2:Y:S04]  /*15c90*/  LDL.LU R2, [R1+0x4c0] ;  /* 0x0004c00001027983 */ /* 0x001ea80000300800 */
[----:B------:R-:W2:Y:S04]  /*15ca0*/  LDL.LU R62, [R1+0x4c4] ;  /* 0x0004c400013e7983 */ /* 0x000ea80000300800 */
        /* <DEDUP_REMOVED lines=9> */
[----:B---3--:R0:W-:Y:S04]  /*15d40*/  STS.U8 [R34+UR9+0x11900], R91 ;  /* 0x0119005b22007988 */ /* 0x0081e80008000009 */
[----:B------:R-:W3:Y:S04]  /*15d50*/  LDL.LU R89, [R1+0x488] ;  /* 0x0004880001597983 */ /* 0x000ee80000300800 */
[----:B0-----:R-:W3:Y:S04]  /*15d60*/  LDL.LU R91, [R1+0x480] ;  /* 0x00048000015b7983 */ /* 0x001ee80000300800 */
[----:B----4-:R0:W-:Y:S04]  /*15d70*/  STS.U8 [R34+UR9+0x11d00], R3 ;  /* 0x011d000322007988 */ /* 0x0101e80008000009 */
[----:B0-----:R-:W4:Y:S04]  /*15d80*/  LDL.LU R3, [R1+0x484] ;  /* 0x0004840001037983 */ /* 0x001f280000300800 */
[----:B------:R0:W-:Y:S01]  /*15d90*/  STS.U8 [R34+UR9+0x12100], R93 ;  /* 0x0121005d22007988 */ /* 0x0001e20008000009 */
[----:B------:R-:W-:-:S03]  /*15da0*/  LOP3.LUT R32, R33, 0x30, RZ, 0x3c, !PT ;  /* 0x0000003021207812 */ /* 0x000fc600078e3cff */
[----:B0-----:R-:W4:Y:S04]  /*15db0*/  LDL.LU R93, [R1+0x47c] ;  /* 0x00047c00015d7983 */ /* 0x001f280000300800 */
[----:B------:R0:W-:Y:S04]  /*15dc0*/  STS.U8 [R34+UR9+0x12500], R84 ;  /* 0x0125005422007988 */ /* 0x0001e80008000009 */
[----:B------:R1:W-:Y:S04]  /*15dd0*/  STS.U8 [R34+UR9+0x12900], R85 ;  /* 0x0129005522007988 */ /* 0x0003e80008000009 */
[----:B------:R0:W-:Y:S04]  /*15de0*/  STS.U8 [R34+UR9+0x12d00], R5 ;  /* 0x012d000522007988 */ /* 0x0001e80008000009 */
[----:B------:R-:W4:Y:S04]  /*15df0*/  LDL.LU R80, [R1+0x478] ;  /* 0x0004780001507983 */ /* 0x000f280000300800 */
[----:B------:R-:W4:Y:S04]  /*15e00*/  LDL.LU R82, [R1+0x460] ;  /* 0x0004600001527983 */ /* 0x000f280000300800 */
[----:B------:R-:W-:Y:S04]  /*15e10*/  STS.U8 [R34+UR9+0x13100], R59 ;  /* 0x0131003b22007988 */ /* 0x000fe80008000009 */
[----:B0-----:R-:W4:Y:S04]  /*15e20*/  LDL.LU R84, [R1+0x474] ;  /* 0x0004740001547983 */ /* 0x001f280000300800 */
[----:B------:R0:W-:Y:S04]  /*15e30*/  STS.U8 [R34+UR9+0x13500], R4 ;  /* 0x0135000422007988 */ /* 0x0001e80008000009 */
[----:B-1----:R-:W4:Y:S04]  /*15e40*/  LDL.LU R85, [R1+0x45c] ;  /* 0x00045c0001557983 */ /* 0x002f280000300800 */
[----:B------:R-:W-:Y:S04]  /*15e50*/  STS.U8 [R34+UR9+0x13900], R60 ;  /* 0x0139003c22007988 */ /* 0x000fe80008000009 */
[----:B------:R-:W4:Y:S04]  /*15e60*/  LDL.LU R5, [R1+0x458] ;  /* 0x0004580001057983 */ /* 0x000f280000300800 */
[----:B0-----:R-:W4:Y:S04]  /*15e70*/  LDL.LU R4, [R1+0x454] ;  /* 0x0004540001047983 */ /* 0x001f280000300800 */
[----:B--2---:R0:W-:Y:S04]  /*15e80*/  STS.U8 [R34+UR9+0x13d00], R2 ;  /* 0x013d000222007988 */ /* 0x0041e80008000009 */
        /* <DEDUP_REMOVED lines=10> */
[----:B0-----:R-:W2:Y:S04]  /*15f30*/  LDL.LU R2, [R1+0x450] ;  /* 0x0004500001027983 */ /* 0x001ea80000300800 */
[----:B---3--:R-:W-:Y:S04]  /*15f40*/  STS.U8 [R32+UR9+0x12980], R89 ;  /* 0x0129805920007988 */ /* 0x008fe80008000009 */
[----:B------:R-:W-:Y:S04]  /*15f50*/  STS.U8 [R32+UR9+0x12d80], R91 ;  /* 0x012d805b20007988 */ /* 0x000fe80008000009 */
[----:B----4-:R0:W-:Y:S04]  /*15f60*/  STS.U8 [R32+UR9+0x13180], R3 ;  /* 0x0131800320007988 */ /* 0x0101e80008000009 */
[----:B0-----:R-:W3:Y:S04]  /*15f70*/  LDL.LU R3, [R1+0x44c] ;  /* 0x00044c0001037983 */ /* 0x001ee80000300800 */
[----:B------:R-:W4:Y:S04]  /*15f80*/  LDL.LU R87, [R1+0x448] ;  /* 0x0004480001577983 */ /* 0x000f280000300800 */
[----:B------:R-:W4:Y:S04]  /*15f90*/  LDL.LU R89, [R1+0x444] ;  /* 0x0004440001597983 */ /* 0x000f280000300800 */
[----:B------:R0:W-:Y:S04]  /*15fa0*/  STS.U8 [R32+UR9+0x13580], R93 ;  /* 0x0135805d20007988 */ /* 0x0001e80008000009 */
[----:B------:R-:W4:Y:S01]  /*15fb0*/  LDL.LU R91, [R1+0x440] ;  /* 0x00044000015b7983 */ /* 0x000f220000300800 */
[----:B------:R-:W-:-:S03]  /*15fc0*/  LOP3.LUT R56, R33, 0x40, RZ, 0x3c, !PT ;  /* 0x0000004021387812 */ /* 0x000fc600078e3cff */
[----:B0-----:R-:W4:Y:S04]  /*15fd0*/  LDL.LU R93, [R1+0x43c] ;  /* 0x00043c00015d7983 */ /* 0x001f280000300800 */
[----:B------:R-:W-:Y:S04]  /*15fe0*/  STS.U8 [R32+UR9+0x13980], R80 ;  /* 0x0139805020007988 */ /* 0x000fe80008000009 */
[----:B------:R-:W-:Y:S04]  /*15ff0*/  STS.U8 [R32+UR9+0x13d80], R82 ;  /* 0x013d805220007988 */ /* 0x000fe80008000009 */
[----:B------:R-:W4:Y:S04]  /*16000*/  LDL.LU R58, [R1+0x420] ;  /* 0x00042000013a7983 */ /* 0x000f280000300800 */
[----:B------:R-:W-:Y:S04]  /*16010*/  STS.U8 [R56+UR9+0x10200], R84 ;  /* 0x0102005438007988 */ /* 0x000fe80008000009 */
[----:B------:R-:W4:Y:S04]  /*16020*/  LDL.LU R59, [R1+0x41c] ;  /* 0x00041c00013b7983 */ /* 0x000f280000300800 */
[----:B------:R0:W-:Y:S04]  /*16030*/  STS.U8 [R56+UR9+0x10600], R85 ;  /* 0x0106005538007988 */ /* 0x0001e80008000009 */
[----:B------:R-:W4:Y:S04]  /*16040*/  LDL.LU R60, [R1+0x418] ;  /* 0x00041800013c7983 */ /* 0x000f280000300800 */
[----:B0-----:R-:W4:Y:S04]  /*16050*/  LDL.LU R85, [R1+0x414] ;  /* 0x0004140001557983 */ /* 0x001f280000300800 */
[----:B------:R-:W4:Y:S04]  /*16060*/  LDL.LU R62, [R1+0x410] ;  /* 0x00041000013e7983 */ /* 0x000f280000300800 */
        /* <DEDUP_REMOVED lines=9> */
[----:B------:R0:W-:Y:S04]  /*16100*/  STS.U8 [R56+UR9+0x10a00], R5 ;  /* 0x010a000538007988 */ /* 0x0001e80008000009 */
[----:B------:R-:W4:Y:S04]  /*16110*/  LDL.LU R82, [R1+0x3d0] ;  /* 0x0003d00001527983 */ /* 0x000f280000300800 */
[----:B------:R1:W-:Y:S04]  /*16120*/  STS.U8 [R56+UR9+0x10e00], R4 ;  /* 0x010e000438007988 */ /* 0x0003e80008000009 */
[----:B0-----:R-:W4:Y:S04]  /*16130*/  LDL.LU R5, [R1+0x3cc] ;  /* 0x0003cc0001057983 */ /* 0x001f280000300800 */
[----:B-1----:R-:W4:Y:S04]  /*16140*/  LDL.LU R4, [R1+0x3c8] ;  /* 0x0003c80001047983 */ /* 0x002f280000300800 */
[----:B--2---:R0:W-:Y:S04]  /*16150*/  STS.U8 [R56+UR9+0x11200], R2 ;  /* 0x0112000238007988 */ /* 0x0041e80008000009 */
[----:B0-----:R-:W2:Y:S04]  /*16160*/  LDL.LU R2, [R1+0x3c4] ;  /* 0x0003c40001027983 */ /* 0x001ea80000300800 */
[----:B---3--:R0:W-:Y:S04]  /*16170*/  STS.U8 [R56+UR9+0x11600], R3 ;  /* 0x0116000338007988 */ /* 0x0081e80008000009 */
[----:B0-----:R-:W3:Y:S04]  /*16180*/  LDL.LU R3, [R1+0x3c0] ;  /* 0x0003c00001037983 */ /* 0x001ee80000300800 */
[----:B----4-:R0:W-:Y:S04]  /*16190*/  STS.U8 [R56+UR9+0x11a00], R87 ;  /* 0x011a005738007988 */ /* 0x0101e80008000009 */
[----:B------:R-:W4:Y:S04]  /*161a0*/  LDL.LU R84, [R1+0x3bc] ;  /* 0x0003bc0001547983 */ /* 0x000f280000300800 */
[----:B------:R1:W-:Y:S04]  /*161b0*/  STS.U8 [R56+UR9+0x11e00], R89 ;  /* 0x011e005938007988 */ /* 0x0003e80008000009 */
[----:B0-----:R-:W4:Y:S04]  /*161c0*/  LDL.LU R87, [R1+0x3a0] ;  /* 0x0003a00001577983 */ /* 0x001f280000300800 */
[----:B------:R0:W-:Y:S04]  /*161d0*/  STS.U8 [R56+UR9+0x12200], R91 ;  /* 0x0122005b38007988 */ /* 0x0001e80008000009 */
[----:B-1----:R-:W4:Y:S04]  /*161e0*/  LDL.LU R89, [R1+0x39c] ;  /* 0x00039c0001597983 */ /* 0x002f280000300800 */
[----:B------:R1:W-:Y:S04]  /*161f0*/  STS.U8 [R56+UR9+0x12600], R93 ;  /* 0x0126005d38007988 */ /* 0x0003e80008000009 */
[----:B0-----:R-:W4:Y:S04]  /*16200*/  LDL.LU R91, [R1+0x398] ;  /* 0x00039800015b7983 */ /* 0x001f280000300800 */
[----:B-1----:R-:W4:Y:S01]  /*16210*/  LDL.LU R93, [R1+0x394] ;  /* 0x00039400015d7983 */ /* 0x002f220000300800 */
[----:B------:R-:W-:-:S03]  /*16220*/  LOP3.LUT R32, R33, 0x50, RZ, 0x3c, !PT ;  /* 0x0000005021207812 */ /* 0x000fc600078e3cff */
[----:B------:R-:W-:Y:S04]  /*16230*/  STS.U8 [R56+UR9+0x12a00], R58 ;  /* 0x012a003a38007988 */ /* 0x000fe80008000009 */
[----:B------:R-:W-:Y:S04]  /*16240*/  STS.U8 [R56+UR9+0x12e00], R59 ;  /* 0x012e003b38007988 */ /* 0x000fe80008000009 */
[----:B------:R-:W-:Y:S04]  /*16250*/  STS.U8 [R56+UR9+0x13200], R60 ;  /* 0x0132003c38007988 */ /* 0x000fe80008000009 */
[----:B------:R0:W-:Y:S04]  /*16260*/  STS.U8 [R56+UR9+0x13600], R85 ;  /* 0x0136005538007988 */ /* 0x0001e80008000009 */
        /* <DEDUP_REMOVED lines=11> */
[----:B0-----:R-:W4:Y:S04]  /*16320*/  LDL.LU R85, [R1+0x390] ;  /* 0x0003900001557983 */ /* 0x001f280000300800 */
[----:B------:R0:W-:Y:S04]  /*16330*/  STS.U8 [R32+UR9+0x12680], R5 ;  /* 0x0126800520007988 */ /* 0x0001e80008000009 */
[----:B------:R1:W-:Y:S04]  /*16340*/  STS.U8 [R32+UR9+0x12a80], R4 ;  /* 0x012a800420007988 */ /* 0x0003e80008000009 */
[----:B0-----:R-:W4:Y:S04]  /*16350*/  LDL.LU R5, [R1+0x38c] ;  /* 0x00038c0001057983 */ /* 0x001f280000300800 */
[----:B-1----:R-:W4:Y:S04]  /*16360*/  LDL.LU R4, [R1+0x388] ;  /* 0x0003880001047983 */ /* 0x002f280000300800 */
[----:B--2---:R0:W-:Y:S04]  /*16370*/  STS.U8 [R32+UR9+0x12e80], R2 ;  /* 0x012e800220007988 */ /* 0x0041e80008000009 */
[----:B0-----:R-:W2:Y:S04]  /*16380*/  LDL.LU R2, [R1+0x384] ;  /* 0x0003840001027983 */ /* 0x001ea80000300800 */
[----:B---3--:R0:W-:Y:S04]  /*16390*/  STS.U8 [R32+UR9+0x13280], R3 ;  /* 0x0132800320007988 */ /* 0x0081e80008000009 */
[----:B0-----:R-:W3:Y:S01]  /*163a0*/  LDL.LU R3, [R1+0x380] ;  /* 0x0003800001037983 */ /* 0x001ee20000300800 */
[----:B------:R-:W-:-:S03]  /*163b0*/  LOP3.LUT R64, R33, 0x60, RZ, 0x3c, !PT ;  /* 0x0000006021407812 */ /* 0x000fc600078e3cff */
[----:B----4-:R-:W-:Y:S04]  /*163c0*/  STS.U8 [R32+UR9+0x13680], R84 ;  /* 0x0136805420007988 */ /* 0x010fe80008000009 */
[----:B------:R-:W-:Y:S04]  /*163d0*/  STS.U8 [R32+UR9+0x13a80], R87 ;  /* 0x013a805720007988 */ /* 0x000fe80008000009 */
[----:B------:R0:W-:Y:S04]  /*163e0*/  STS.U8 [R32+UR9+0x13e80], R89 ;  /* 0x013e805920007988 */ /* 0x0001e80008000009 */
[----:B------:R-:W-:Y:S04]  /*163f0*/  STS.U8 [R64+UR9+0x10300], R91 ;  /* 0x0103005b40007988 */ /* 0x000fe80008000009 */
[----:B0-----:R-:W4:Y:S04]  /*16400*/  LDL.LU R32, [R1+0x37c] ;  /* 0x00037c0001207983 */ /* 0x001f280000300800 */
[----:B------:R-:W4:Y:S04]  /*16410*/  LDL.LU R56, [R1+0x360] ;  /* 0x0003600001387983 */ /* 0x000f280000300800 */
        /* <DEDUP_REMOVED lines=21> */
[----:B------:R1:W-:Y:S04]  /*16570*/  STS.U8 [R64+UR9+0x10f00], R5 ;  /* 0x010f000540007988 */ /* 0x0003e80008000009 */
[----:B------:R1:W-:Y:S04]  /*16580*/  STS.U8 [R64+UR9+0x11300], R4 ;  /* 0x0113000440007988 */ /* 0x0003e80008000009 */
[----:B0-----:R-:W4:Y:S04]  /*16590*/  LDL.LU R85, [R1+0x2bc] ;  /* 0x0002bc0001557983 */ /* 0x001f280000300800 */
[----:B-1----:R-:W4:Y:S04]  /*165a0*/  LDL.LU R5, [R1+0x2b4] ;  /* 0x0002b40001057983 */ /* 0x002f280000300800 */
[----:B------:R-:W4:Y:S04]  /*165b0*/  LDL.LU R4, [R1+0x2a4] ;  /* 0x0002a40001047983 */ /* 0x000f280000300800 */
[----:B--2---:R0:W-:Y:S04]  /*165c0*/  STS.U8 [R64+UR9+0x11700], R2 ;  /* 0x0117000240007988 */ /* 0x0041e80008000009 */
[----:B0-----:R-:W2:Y:S04]  /*165d0*/  LDL.LU R2, [R1+0x29c] ;  /* 0x00029c0001027983 */ /* 0x001ea80000300800 */
[----:B---3--:R0:W-:Y:S04]  /*165e0*/  STS.U8 [R64+UR9+0x11b00], R3 ;  /* 0x011b000340007988 */ /* 0x0081e80008000009 */
[----:B0-----:R-:W3:Y:S04]  /*165f0*/  LDL.LU R3, [R1+0x7c] ;  /* 0x00007c0001037983 */ /* 0x001ee80000300800 */
[----:B----4-:R0:W-:Y:S04]  /*16600*/  STS.U8 [R64+UR9+0x11f00], R32 ;  /* 0x011f002040007988 */ /* 0x0101e80008000009 */
[----:B------:R1:W-:Y:S04]  /*16610*/  STS.U8 [R64+UR9+0x12300], R56 ;  /* 0x0123003840007988 */ /* 0x0003e80008000009 */
[----:B------:R4:W-:Y:S04]  /*16620*/  STS.U8 [R64+UR9+0x12700], R57 ;  /* 0x0127003940007988 */ /* 0x0009e80008000009 */
[----:B0-----:R-:W3:Y:S04]  /*16630*/  LDL.LU R32, [R1+0x1508] ;  /* 0x0015080001207983 */ /* 0x001ee80000300800 */
[----:B------:R-:W-:Y:S04]  /*16640*/  STS.U8 [R64+UR9+0x12b00], R58 ;  /* 0x012b003a40007988 */ /* 0x000fe80008000009 */
[----:B-1----:R-:W3:Y:S04]  /*16650*/  LDL.LU R56, [R1+0x1504] ;  /* 0x0015040001387983 */ /* 0x002ee80000300800 */
[----:B------:R0:W-:Y:S04]  /*16660*/  STS.U8 [R64+UR9+0x12f00], R93 ;  /* 0x012f005d40007988 */ /* 0x0001e80008000009 */
[----:B----4-:R-:W4:Y:S04]  /*16670*/  LDL.LU R57, [R1+0x1500] ;  /* 0x0015000001397983 */ /* 0x010f280000300800 */
[----:B------:R1:W-:Y:S01]  /*16680*/  STS.U8 [R64+UR9+0x13300], R59 ;  /* 0x0133003b40007988 */ /* 0x0003e20008000009 */
[----:B0-----:R-:W-:-:S03]  /*16690*/  LOP3.LUT R93, R33, 0x70, RZ, 0x3c, !PT ;  /* 0x00000070215d7812 */ /* 0x001fc600078e3cff */
[----:B------:R-:W4:Y:S04]  /*166a0*/  LDL.LU R58, [R1+0x14fc] ;  /* 0x0014fc00013a7983 */ /* 0x000f280000300800 */
[----:B------:R0:W-:Y:S04]  /*166b0*/  STS.U8 [R64+UR9+0x13700], R60 ;  /* 0x0137003c40007988 */ /* 0x0001e80008000009 */
[----:B-1----:R-:W4:Y:S04]  /*166c0*/  LDL.LU R59, [R1+0x14f8] ;  /* 0x0014f800013b7983 */ /* 0x002f280000300800 */
[----:B------:R1:W-:Y:S04]  /*166d0*/  STS.U8 [R64+UR9+0x13b00], R62 ;  /* 0x013b003e40007988 */ /* 0x0003e80008000009 */
[----:B0-----:R-:W4:Y:S04]  /*166e0*/  LDL.LU R60, [R1+0x14f4] ;  /* 0x0014f400013c7983 */ /* 0x001f280000300800 */
[----:B------:R0:W-:Y:S04]  /*166f0*/  STS.U8 [R64+UR9+0x13f00], R66 ;  /* 0x013f004240007988 */ /* 0x0001e80008000009 */
[----:B-1----:R-:W4:Y:S04]  /*16700*/  LDL.LU R62, [R1+0x14f0] ;  /* 0x0014f000013e7983 */ /* 0x002f280000300800 */
[----:B------:R1:W-:Y:S04]  /*16710*/  STS.U8 [R93+UR9+0x10380], R68 ;  /* 0x010380445d007988 */ /* 0x0003e80008000009 */
[----:B0-----:R-:W4:Y:S04]  /*16720*/  LDL.LU R64, [R1+0x14ec] ;  /* 0x0014ec0001407983 */ /* 0x001f280000300800 */
[----:B------:R0:W-:Y:S04]  /*16730*/  STS.U8 [R93+UR9+0x10780], R70 ;  /* 0x010780465d007988 */ /* 0x0001e80008000009 */
[----:B------:R-:W4:Y:S04]  /*16740*/  LDL.LU R66, [R1+0x14e8] ;  /* 0x0014e80001427983 */ /* 0x000f280000300800 */
        /* <DEDUP_REMOVED lines=22> */
[----:B------:R-:W-:Y:S04]  /*168b0*/  STS.U8 [R93+UR9+0x13780], R54 ;  /* 0x013780365d007988 */ /* 0x000fe80008000009 */
[----:B------:R-:W4:Y:S04]  /*168c0*/  LDL.LU R91, [R1+0x14b8] ;  /* 0x0014b800015b7983 */ /* 0x000f280000300800 */
[----:B------:R-:W-:Y:S04]  /*168d0*/  STS.U8 [R93+UR9+0x13b80], R53 ;  /* 0x013b80355d007988 */ /* 0x000fe80008000009 */
[----:B-1----:R-:W4:Y:S04]  /*168e0*/  LDL.LU R35, [R1+0x14b4] ;  /* 0x0014b40001237983 */ /* 0x002f280000300800 */
[----:B------:R0:W-:Y:S04]  /*168f0*/  STS.U8 [R93+UR9+0x13f80], R48 ;  /* 0x013f80305d007988 */ /* 0x0001e80008000009 */
[----:B------:R1:W-:Y:S04]  /*16900*/  STS.U8 [R33+UR9], R85 ;  /* 0x0000005521007988 */ /* 0x0003e80008000009 */
[----:B------:R1:W-:Y:S04]  /*16910*/  STS.U8 [R33+UR9+0x400], R5 ;  /* 0x0004000521007988 */ /* 0x0003e80008000009 */
[----:B0-----:R-:W4:Y:S04]  /*16920*/  LDL.LU R93, [R1+0x14b0] ;  /* 0x0014b000015d7983 */ /* 0x001f280000300800 */
[----:B-1----:R-:W4:Y:S04]  /*16930*/  LDL.LU R85, [R1+0x14ac] ;  /* 0x0014ac0001557983 */ /* 0x002f280000300800 */
[----:B------:R-:W4:Y:S04]  /*16940*/  LDL.LU R5, [R1+0x14a8] ;  /* 0x0014a80001057983 */ /* 0x000f280000300800 */
[----:B------:R0:W-:Y:S04]  /*16950*/  STS.U8 [R33+UR9+0x800], R4 ;  /* 0x0008000421007988 */ /* 0x0001e80008000009 */
[----:B0-----:R-:W4:Y:S04]  /*16960*/  LDL.LU R4, [R1+0x14a4] ;  /* 0x0014a40001047983 */ /* 0x001f280000300800 */
[----:B--2---:R0:W-:Y:S04]  /*16970*/  STS.U8 [R33+UR9+0xc00], R2 ;  /* 0x000c000221007988 */ /* 0x0041e80008000009 */
[----:B0-----:R-:W2:Y:S04]  /*16980*/  LDL.LU R2, [R1+0x14a0] ;  /* 0x0014a00001027983 */ /* 0x001ea80000300800 */
[----:B---3--:R0:W-:Y:S04]  /*16990*/  STS.U8 [R33+UR9+0x1000], R3 ;  /* 0x0010000321007988 */ /* 0x0081e80008000009 */
[----:B0-----:R-:W3:Y:S04]  /*169a0*/  LDL.LU R3, [R1+0x149c] ;  /* 0x00149c0001037983 */ /* 0x001ee80000300800 */
[----:B---3--:R0:W-:Y:S04]  /*169b0*/  STS.U8 [R33+UR9+0x1400], R3 ;  /* 0x0014000321007988 */ /* 0x0081e80008000009 */
[----:B--2---:R1:W-:Y:S04]  /*169c0*/  STS.U8 [R33+UR9+0x1800], R2 ;  /* 0x0018000221007988 */ /* 0x0043e80008000009 */
[----:B----4-:R2:W-:Y:S04]  /*169d0*/  STS.U8 [R33+UR9+0x1c00], R4 ;  /* 0x001c000421007988 */ /* 0x0105e80008000009 */
[----:B------:R3:W-:Y:S04]  /*169e0*/  STS.U8 [R33+UR9+0x2000], R5 ;  /* 0x0020000521007988 */ /* 0x0007e80008000009 */
[----:B------:R4:W-:Y:S04]  /*169f0*/  STS.U8 [R33+UR9+0x2400], R85 ;  /* 0x0024005521007988 */ /* 0x0009e80008000009 */
[----:B------:R0:W-:Y:S04]  /*16a00*/  STS.U8 [R33+UR9+0x2800], R93 ;  /* 0x0028005d21007988 */ /* 0x0001e80008000009 */
        /* <DEDUP_REMOVED lines=15> */
[----:B------:R-:W-:Y:S04]  /*16b00*/  STS.U8 [R33+UR9+0x6400], R64 ;  /* 0x0064004021007988 */ /* 0x000fe80008000009 */
[----:B-1----:R-:W4:Y:S04]  /*16b10*/  LDL.LU R2, [R1+0x1494] ;  /* 0x0014940001027983 */ /* 0x002f280000300800 */
[----:B------:R-:W-:Y:S04]  /*16b20*/  STS.U8 [R33+UR9+0x6800], R62 ;  /* 0x0068003e21007988 */ /* 0x000fe80008000009 */
[----:B--2---:R-:W2:Y:S04]  /*16b30*/  LDL.LU R4, [R1+0x1490] ;  /* 0x0014900001047983 */ /* 0x004ea80000300800 */
[----:B------:R-:W-:Y:S04]  /*16b40*/  STS.U8 [R33+UR9+0x6c00], R60 ;  /* 0x006c003c21007988 */ /* 0x000fe80008000009 */
[----:B---3--:R-:W3:Y:S04]  /*16b50*/  LDL.LU R5, [R1+0x148c] ;  /* 0x00148c0001057983 */ /* 0x008ee80000300800 */
[----:B------:R-:W-:Y:S04]  /*16b60*/  STS.U8 [R33+UR9+0x7000], R59 ;  /* 0x0070003b21007988 */ /* 0x000fe80008000009 */
[----:B----4-:R-:W4:Y:S04]  /*16b70*/  LDL.LU R85, [R1+0x1488] ;  /* 0x0014880001557983 */ /* 0x010f280000300800 */
[----:B------:R-:W-:Y:S04]  /*16b80*/  STS.U8 [R33+UR9+0x7400], R58 ;  /* 0x0074003a21007988 */ /* 0x000fe80008000009 */
[----:B------:R-:W2:Y:S04]  /*16b90*/  LDL.LU R93, [R1+0x1484] ;  /* 0x00148400015d7983 */ /* 0x000ea80000300800 */
[----:B------:R-:W-:Y:S04]  /*16ba0*/  STS.U8 [R33+UR9+0x7800], R57 ;  /* 0x0078003921007988 */ /* 0x000fe80008000009 */
[----:B------:R-:W2:Y:S04]  /*16bb0*/  LDL.LU R35, [R1+0x1480] ;  /* 0x0014800001237983 */ /* 0x000ea80000300800 */
[----:B------:R0:W-:Y:S04]  /*16bc0*/  STS.U8 [R33+UR9+0x7c00], R56 ;  /* 0x007c003821007988 */ /* 0x0001e80008000009 */
[----:B------:R1:W-:Y:S04]  /*16bd0*/  STS.U8 [R31+UR9+0x80], R32 ;  /* 0x000080201f007988 */ /* 0x0003e80008000009 */
[----:B------:R1:W-:Y:S04]  /*16be0*/  STS.U8 [R31+UR9+0x480], R30 ;  /* 0x0004801e1f007988 */ /* 0x0003e80008000009 */
[----:B0-----:R-:W2:Y:S04]  /*16bf0*/  LDL.LU R33, [R1+0x147c] ;  /* 0x00147c0001217983 */ /* 0x001ea80000300800 */
[----:B-1----:R-:W2:Y:S04]  /*16c00*/  LDL.LU R32, [R1+0x1478] ;  /* 0x0014780001207983 */ /* 0x002ea80000300800 */
[----:B------:R-:W2:Y:S04]  /*16c10*/  LDL.LU R30, [R1+0x1474] ;  /* 0x00147400011e7983 */ /* 0x000ea80000300800 */
[----:B------:R0:W-:Y:S04]  /*16c20*/  STS.U8 [R31+UR9+0x880], R23 ;  /* 0x000880171f007988 */ /* 0x0001e80008000009 */
[----:B------:R1:W-:Y:S04]  /*16c30*/  STS.U8 [R31+UR9+0xc80], R22 ;  /* 0x000c80161f007988 */ /* 0x0003e80008000009 */
[----:B0-----:R-:W2:Y:S04]  /*16c40*/  LDL.LU R23, [R1+0x1470] ;  /* 0x0014700001177983 */ /* 0x001ea80000300800 */
[----:B-1----:R-:W2:Y:S04]  /*16c50*/  LDL.LU R22, [R1+0x146c] ;  /* 0x00146c0001167983 */ /* 0x002ea80000300800 */
[----:B------:R0:W-:Y:S04]  /*16c60*/  STS.U8 [R31+UR9+0x1080], R24 ;  /* 0x001080181f007988 */ /* 0x0001e80008000009 */
[----:B------:R1:W-:Y:S04]  /*16c70*/  STS.U8 [R31+UR9+0x1480], R25 ;  /* 0x001480191f007988 */ /* 0x0003e80008000009 */
[----:B------:R1:W-:Y:S04]  /*16c80*/  STS.U8 [R31+UR9+0x1880], R27 ;  /* 0x0018801b1f007988 */ /* 0x0003e80008000009 */
[----:B0-----:R-:W3:Y:S04]  /*16c90*/  LDL.LU R24, [R1+0x1468] ;  /* 0x0014680001187983 */ /* 0x001ee80000300800 */
[----:B-1----:R-:W3:Y:S04]  /*16ca0*/  LDL.LU R25, [R1+0x1464] ;  /* 0x0014640001197983 */ /* 0x002ee80000300800 */
[----:B------:R0:W-:Y:S04]  /*16cb0*/  STS.U8 [R31+UR9+0x1c80], R26 ;  /* 0x001c801a1f007988 */ /* 0x0001e80008000009 */
[----:B------:R-:W3:Y:S04]  /*16cc0*/  LDL.LU R27, [R1+0x1460] ;  /* 0x00146000011b7983 */ /* 0x000ee80000300800 */
[----:B------:R1:W-:Y:S04]  /*16cd0*/  STS.U8 [R31+UR9+0x2080], R36 ;  /* 0x002080241f007988 */ /* 0x0003e80008000009 */
[----:B0-----:R-:W3:Y:S04]  /*16ce0*/  LDL.LU R26, [R1+0x145c] ;  /* 0x00145c00011a7983 */ /* 0x001ee80000300800 */
[----:B------:R0:W-:Y:S04]  /*16cf0*/  STS.U8 [R31+UR9+0x2480], R28 ;  /* 0x0024801c1f007988 */ /* 0x0001e80008000009 */
[----:B-1----:R-:W3:Y:S04]  /*16d00*/  LDL R36, [R1+0xf54] ;  /* 0x000f540001247983 */ /* 0x002ee80000100800 */
[----:B0-----:R-:W3:Y:S04]  /*16d10*/  LDL R28, [R1+0xf4c] ;  /* 0x000f4c00011c7983 */ /* 0x001ee80000100800 */
[----:B------:R0:W-:Y:S04]  /*16d20*/  STS.U8 [R31+UR9+0x2880], R29 ;  /* 0x0028801d1f007988 */ /* 0x0001e80008000009 */
[----:B------:R-:W-:Y:S04]  /*16d30*/  STS.U8 [R31+UR9+0x2c80], R92 ;  /* 0x002c805c1f007988 */ /* 0x000fe80008000009 */
[----:B------:R-:W-:Y:S04]  /*16d40*/  STS.U8 [R31+UR9+0x3080], R90 ;  /* 0x0030805a1f007988 */ /* 0x000fe80008000009 */
[----:B------:R-:W-:Y:S04]  /*16d50*/  STS.U8 [R31+UR9+0x3480], R88 ;  /* 0x003480581f007988 */ /* 0x000fe80008000009 */
[----:B0-----:R-:W4:Y:S04]  /*16d60*/  LDL R29, [R1+0xf48] ;  /* 0x000f4800011d7983 */ /* 0x001f280000100800 */
        /* <DEDUP_REMOVED lines=21> */
[----:B------:R0:W-:Y:S01]  /*16ec0*/  STS.U8 [R34+UR9+0xd00], R43 ;  /* 0x000d002b22007988 */ /* 0x0001e20008000009 */
[----:B--2---:R-:W-:-:S13]  /*16ed0*/  ISETP.GT.U32.AND P6, PT, R8, R22, PT ;  /* 0x000000160800720c */ /* 0x004fda0003fc4070 */
[--C-:B------:R-:W-:Y:S01]  /*16ee0*/  @!P6 IMAD.IADD R22, R22, 0x1, -R8.reuse ;  /* 0x000000011616e824 */ /* 0x100fe200078e0a08 */
[----:B---3--:R-:W-:Y:S02]  /*16ef0*/  ISETP.GE.AND P6, PT, R28, RZ, PT ;  /* 0x000000ff1c00720c */ /* 0x008fe40003fc6270 */
[----:B------:R-:W2:Y:S04]  /*16f00*/  LDL.LU R28, [R1+0x1458] ;  /* 0x00145800011c7983 */ /* 0x000ea80000300800 */
[----:B0-----:R-:W3:Y:S01]  /*16f10*/  LDL R43, [R1+0xf58] ;  /* 0x000f5800012b7983 */ /* 0x001ee20000100800 */
[C---:B------:R-:W-:Y:S02]  /*16f20*/  ISETP.GT.U32.AND P1, PT, R8.reuse, R23, PT ;  /* 0x000000170800720c */ /* 0x040fe40003f24070 */
[----:B------:R-:W-:Y:S01]  /*16f30*/  ISETP.GT.U32.AND P3, PT, R8, R24, PT ;  /* 0x000000180800720c */ /* 0x000fe20003f64070 */
[----:B------:R-:W-:Y:S04]  /*16f40*/  STS.U8 [R34+UR9+0x1100], R42 ;  /* 0x0011002a22007988 */ /* 0x000fe80008000009 */
[----:B------:R-:W2:Y:S06]  /*16f50*/  LDL R31, [R1+0xf68] ;  /* 0x000f6800011f7983 */ /* 0x000eac0000100800 */
[----:B------:R-:W-:-:S05]  /*16f60*/  @!P1 IMAD.IADD R23, R23, 0x1, -R8 ;  /* 0x0000000117179824 */ /* 0x000fca00078e0a08 */
[----:B------:R-:W-:Y:S01]  /*16f70*/  ISETP.GT.U32.AND P5, PT, R8, R23, PT ;  /* 0x000000170800720c */ /* 0x000fe20003fa4070 */
[----:B------:R-:W-:Y:S01]  /*16f80*/  @!P3 IMAD.IADD R24, R24, 0x1, -R8 ;  /* 0x000000011818b824 */ /* 0x000fe200078e0a08 */
[----:B------:R-:W-:-:S11]  /*16f90*/  ISETP.GT.U32.AND P3, PT, R8, R22, PT ;  /* 0x000000160800720c */ /* 0x000fd60003f64070 */
[----:B------:R-:W-:-:S04]  /*16fa0*/  @!P5 IMAD.IADD R23, R23, 0x1, -R8 ;  /* 0x000000011717d824 */ /* 0x000fc800078e0a08 */
[----:B------:R-:W-:Y:S01]  /*16fb0*/  @!P6 IMAD.MOV R23, RZ, RZ, -R23 ;  /* 0x000000ffff17e224 */ /* 0x000fe200078e0a17 */
[----:B----4-:R-:W-:Y:S02]  /*16fc0*/  ISETP.GE.AND P6, PT, R29, RZ, PT ;  /* 0x000000ff1d00720c */ /* 0x010fe40003fc6270 */
[----:B------:R-:W-:Y:S01]  /*16fd0*/  ISETP.GT.U32.AND P5, PT, R8, R24, PT ;  /* 0x000000180800720c */ /* 0x000fe20003fa4070 */
[----:B------:R-:W-:Y:S01]  /*16fe0*/  @!P3 IMAD.IADD R22, R22, 0x1, -R8 ;  /* 0x000000011616b824 */ /* 0x000fe200078e0a08 */
[----:B------:R-:W-:Y:S01]  /*16ff0*/  SEL R23, R11, R23, !P4 ;  /* 0x000000170b177207 */ /* 0x000fe20006000000 */
[----:B------:R-:W-:Y:S04]  /*17000*/  STS.U8 [R34+UR9+0x1500], R41 ;  /* 0x0015002922007988 */ /* 0x000fe80008000009 */
[----:B------:R-:W-:Y:S01]  /*17010*/  IMAD R23, R23, UR11, RZ ;  /* 0x0000000b17177c24 */ /* 0x000fe2000f8e02ff */
[----:B------:R0:W-:Y:S03]  /*17020*/  STS.U8 [R34+UR9+0x1900], R44 ;  /* 0x0019002c22007988 */ /* 0x0001e60008000009 */
[----:B------:R-:W-:Y:S01]  /*17030*/  @!P6 IMAD.MOV R22, RZ, RZ, -R22 ;  /* 0x000000ffff16e224 */ /* 0x000fe200078e0a16 */
[----:B------:R-:W4:Y:S01]  /*17040*/  LDL.LU R29, [R1+0x1454] ;  /* 0x00145400011d7983 */ /* 0x000f220000300800 */
[----:B------:R-:W-:Y:S01]  /*17050*/  @!P5 IMAD.IADD R24, R24, 0x1, -R8 ;  /* 0x000000011818d824 */ /* 0x000fe200078e0a08 */
[----:B0-----:R-:W-:-:S02]  /*17060*/  IADD3 R34, P6, PT, R23, R7, RZ ;  /* 0x0000000717227210 */ /* 0x001fc40007fde0ff */
[----:B------:R-:W-:Y:S02]  /*17070*/  ISETP.GE.AND P5, PT, R36, RZ, PT ;  /* 0x000000ff2400720c */ /* 0x000fe40003fa6270 */
[----:B------:R-:W-:Y:S01]  /*17080*/  LEA.HI.X.SX32 R42, R23, R6, 0x1, P6 ;  /* 0x00000006172a7211 */ /* 0x000fe200030f0eff */
[----:B------:R-:W4:Y:S01]  /*17090*/  LDL R36, [R1+0xf6c] ;  /* 0x000f6c0001247983 */ /* 0x000f220000100800 */
[----:B------:R-:W-:-:S03]  /*170a0*/  PRMT R32, RZ, 0x7610, R32 ;  /* 0x00007610ff207816 */ /* 0x000fc60000000020 */
[----:B------:R-:W-:Y:S04]  /*170b0*/  STL [R1+0x2a0], R34 ;  /* 0x0002a02201007387 */ /* 0x000fe80000100800 */
[----:B------:R0:W-:Y:S01]  /*170c0*/  STL [R1+0x29c], R42 ;  /* 0x00029c2a01007387 */ /* 0x0001e20000100800 */
[----:B---3--:R-:W-:Y:S01]  /*170d0*/  ISETP.GE.AND P6, PT, R43, RZ, PT ;  /* 0x000000ff2b00720c */ /* 0x008fe20003fc6270 */
[----:B------:R-:W-:Y:S02]  /*170e0*/  @P0 IMAD.MOV.U32 R43, RZ, RZ, R42 ;  /* 0x000000ffff2b0224 */ /* 0x000fe400078e002a */
[----:B0-----:R-:W-:Y:S01]  /*170f0*/  @P0 IMAD.MOV.U32 R42, RZ, RZ, R34 ;  /* 0x000000ffff2a0224 */ /* 0x001fe200078e0022 */
[C---:B------:R-:W-:Y:S02]  /*17100*/  ISETP.GT.U32.AND P3, PT, R8.reuse, R27, PT ;  /* 0x0000001b0800720c */ /* 0x040fe40003f64070 */
[----:B------:R-:W-:Y:S01]  /*17110*/  ISETP.GT.U32.AND P1, PT, R8, R25, PT ;  /* 0x000000190800720c */ /* 0x000fe20003f24070 */
[----:B------:R-:W-:Y:S01]  /*17120*/  @!P5 IMAD.MOV R24, RZ, RZ, -R24 ;  /* 0x000000ffff18d224 */ /* 0x000fe200078e0a18 */
[----:B------:R-:W3:Y:S01]  /*17130*/  @P0 LDG.E.U8 R32, desc[UR18][R42.64] ;  /* 0x000000122a200981 */ /* 0x000ee2000c1e1100 */
[----:B------:R-:W-:-:S03]  /*17140*/  SEL R22, R11, R22, !P4 ;  /* 0x000000160b167207 */ /* 0x000fc60006000000 */
[----:B------:R-:W4:Y:S05]  /*17150*/  LDL R34, [R1+0xf70] ;  /* 0x000f700001227983 */ /* 0x000f2a0000100800 */
[--C-:B------:R-:W-:Y:S02]  /*17160*/  @!P3 IMAD.IADD R27, R27, 0x1, -R8.reuse ;  /* 0x000000011b1bb824 */ /* 0x100fe400078e0a08 */
[----:B------:R-:W-:-:S03]  /*17170*/  @!P1 IMAD.IADD R25, R25, 0x1, -R8 ;  /* 0x0000000119199824 */ /* 0x000fc600078e0a08 */
[C---:B------:R-:W-:Y:S02]  /*17180*/  ISETP.GT.U32.AND P5, PT, R8.reuse, R27, PT ;  /* 0x0000001b0800720c */ /* 0x040fe40003fa4070 */
[----:B------:R-:W-:Y:S01]  /*17190*/  ISETP.GT.U32.AND P1, PT, R8, R25, PT ;  /* 0x000000190800720c */ /* 0x000fe20003f24070 */
[----:B------:R-:W-:Y:S01]  /*171a0*/  IMAD R22, R22, UR11, RZ ;  /* 0x0000000b16167c24 */ /* 0x000fe2000f8e02ff */
[----:B------:R-:W-:-:S05]  /*171b0*/  SEL R24, R11, R24, !P4 ;  /* 0x000000180b187207 */ /* 0x000fca0006000000 */
[----:B------:R-:W-:-:S04]  /*171c0*/  IMAD R24, R24, UR11, RZ ;  /* 0x0000000b18187c24 */ /* 0x000fc8000f8e02ff */
[--C-:B------:R-:W-:Y:S01]  /*171d0*/  @!P5 IMAD.IADD R27, R27, 0x1, -R8.reuse ;  /* 0x000000011b1bd824 */ /* 0x100fe200078e0a08 */
[----:B------:R-:W-:Y:S01]  /*171e0*/  IADD3 R23, P5, PT, R22, R7, RZ ;  /* 0x0000000716177210 */ /* 0x000fe20007fbe0ff */
[----:B------:R-:W-:Y:S01]  /*171f0*/  @!P1 IMAD.IADD R25, R25, 0x1, -R8 ;  /* 0x0000000119199824 */ /* 0x000fe200078e0a08 */
[----:B------:R-:W-:Y:S02]  /*17200*/  ISETP.GT.U32.AND P1, PT, R8, R26, PT ;  /* 0x0000001a0800720c */ /* 0x000fe40003f24070 */
[----:B------:R-:W-:Y:S01]  /*17210*/  LEA.HI.X.SX32 R22, R22, R6, 0x1, P5 ;  /* 0x0000000616167211 */ /* 0x000fe200028f0eff */
[----:B------:R-:W-:Y:S01]  /*17220*/  @!P6 IMAD.MOV R25, RZ, RZ, -R25 ;  /* 0x000000ffff19e224 */ /* 0x000fe200078e0a19 */
[----:B------:R-:W-:Y:S02]  /*17230*/  PRMT R30, RZ, 0x7610, R30 ;  /* 0x00007610ff1e7816 */ /* 0x000fe4000000001e */
[----:B------:R-:W-:-:S07]  /*17240*/  PRMT R33, RZ, 0x7610, R33 ;  /* 0x00007610ff217816 */ /* 0x000fce0000000021 */
[----:B------:R-:W-:Y:S01]  /*17250*/  @!P1 IMAD.IADD R26, R26, 0x1, -R8 ;  /* 0x000000011a1a9824 */ /* 0x000fe200078e0a08 */
[----:B--2---:R-:W-:Y:S01]  /*17260*/  ISETP.GE.AND P1, PT, R31, RZ, PT ;  /* 0x000000ff1f00720c */ /* 0x004fe20003f26270 */
[----:B---3--:R0:W-:Y:S04]  /*17270*/  STL [R1+0xec0], R32 ;  /* 0x000ec02001007387 */ /* 0x0081e80000100800 */
[----:B------:R1:W-:Y:S01]  /*17280*/  STL [R1+0x2a8], R23 ;  /* 0x0002a81701007387 */ /* 0x0003e20000100800 */
[----:B0-----:R-:W-:Y:S02]  /*17290*/  IADD3 R32, P6, PT, R24, R7, RZ ;  /* 0x0000000718207210 */ /* 0x001fe40007fde0ff */
[----:B-1----:R-:W-:-:S03]  /*172a0*/  @P0 LOP3.LUT R23, R23, R22, RZ, 0x3c, !PT ;  /* 0x0000001617170212 */ /* 0x002fc600078e3cff */
[----:B------:R-:W-:Y:S04]  /*172b0*/  STL [R1+0x2b8], R32 ;  /* 0x0002b82001007387 */ /* 0x000fe80000100800 */
[----:B------:R0:W-:Y:S01]  /*172c0*/  STL [R1+0x2a4], R22 ;  /* 0x0002a41601007387 */ /* 0x0001e20000100800 */
[----:B------:R-:W-:Y:S02]  /*172d0*/  LEA.HI.X.SX32 R31, R24, R6, 0x1, P6 ;  /* 0x00000006181f7211 */ /* 0x000fe400030f0eff */
[----:B0-----:R-:W-:-:S04]  /*172e0*/  @P0 LOP3.LUT R22, R23, R22, RZ, 0x3c, !PT ;  /* 0x0000001617160212 */ /* 0x001fc800078e3cff */
[----:B------:R-:W-:-:S05]  /*172f0*/  @P0 LOP3.LUT R23, R23, R22, RZ, 0x3c, !PT ;  /* 0x0000001617170212 */ /* 0x000fca00078e3cff */
[----:B------:R0:W2:Y:S02]  /*17300*/  @P0 LDG.E.U8 R30, desc[UR18][R22.64] ;  /* 0x00000012161e0981 */ /* 0x0000a4000c1e1100 */
[----:B0-----:R-:W-:Y:S02]  /*17310*/  @P0 IMAD.MOV.U32 R22, RZ, RZ, R32 ;  /* 0x000000ffff160224 */ /* 0x001fe400078e0020 */
[----:B------:R-:W-:-:S05]  /*17320*/  @P0 IMAD.MOV.U32 R23, RZ, RZ, R31 ;  /* 0x000000ffff170224 */ /* 0x000fca00078e001f */
[----:B------:R0:W3:Y:S01]  /*17330*/  @P0 LDG.E.U8 R33, desc[UR18][R22.64] ;  /* 0x0000001216210981 */ /* 0x0000e2000c1e1100 */
[C---:B------:R-:W-:Y:S01]  /*17340*/  ISETP.GT.U32.AND P3, PT, R8.reuse, R28, PT ;  /* 0x0000001c0800720c */ /* 0x040fe20003f64070 */
[----:B------:R-:W-:Y:S01]  /*17350*/  @!P1 IMAD.MOV R27, RZ, RZ, -R27 ;  /* 0x000000ffff1b9224 */ /* 0x000fe200078e0a1b */
[----:B----4-:R-:W-:Y:S02]  /*17360*/  ISETP.GT.U32.AND P6, PT, R8, R29, PT ;  /* 0x0000001d0800720c */ /* 0x010fe40003fc4070 */
[----:B------:R-:W-:-:S09]  /*17370*/  ISETP.GE.AND P1, PT, R36, RZ, PT ;  /* 0x000000ff2400720c */ /* 0x000fd20003f26270 */
[----:B------:R-:W-:Y:S01]  /*17380*/  @!P3 IMAD.IADD R28, R28, 0x1, -R8 ;  /* 0x000000011c1cb824 */ /* 0x000fe200078e0a08 */
[C---:B------:R-:W-:Y:S02]  /*17390*/  ISETP.GT.U32.AND P3, PT, R8.reuse, R26, PT ;  /* 0x0000001a0800720c */ /* 0x040fe40003f64070 */
[C---:B------:R-:W-:Y:S02]  /*173a0*/  SEL R25, R11.reuse, R25, !P4 ;  /* 0x000000190b197207 */ /* 0x040fe40006000000 */
[----:B------:R-:W-:Y:S02]  /*173b0*/  ISETP.GT.U32.AND P5, PT, R8, R28, PT ;  /* 0x0000001c0800720c */ /* 0x000fe40003fa4070 */
[----:B------:R-:W-:Y:S01]  /*173c0*/  SEL R27, R11, R27, !P4 ;  /* 0x0000001b0b1b7207 */ /* 0x000fe20006000000 */
[----:B------:R-:W-:Y:S01]  /*173d0*/  IMAD R25, R25, UR11, RZ ;  /* 0x0000000b19197c24 */ /* 0x000fe2000f8e02ff */
[----:B------:R-:W-:Y:S03]  /*173e0*/  STL [R1+0x2b4], R31 ;  /* 0x0002b41f01007387 */ /* 0x000fe60000100800 */
[----:B------:R-:W-:-:S02]  /*173f0*/  IMAD R27, R27, UR11, RZ ;  /* 0x0000000b1b1b7c24 */ /* 0x000fc4000f8e02ff */
[--C-:B------:R-:W-:Y:S02]  /*17400*/  @!P3 IMAD.IADD R26, R26, 0x1, -R8.reuse ;  /* 0x000000011a1ab824 */ /* 0x100fe400078e0a08 */
[----:B------:R-:W-:Y:S01]  /*17410*/  @!P6 IMAD.IADD R29, R29, 0x1, -R8 ;  /* 0x000000011d1de824 */ /* 0x000fe200078e0a08 */
[-C--:B0-----:R-:W-:Y:S01]  /*17420*/  IADD3 R22, P6, PT, R25, R7.reuse, RZ ;  /* 0x0000000719167210 */ /* 0x081fe20007fde0ff */
[----:B------:R-:W-:Y:S01]  /*17430*/  @!P1 IMAD.MOV R26, RZ, RZ, -R26 ;  /* 0x000000ffff1a9224 */ /* 0x000fe200078e0a1a */
[----:B------:R-:W-:Y:S01]  /*17440*/  IADD3 R36, P1, PT, R27, R7, RZ ;  /* 0x000000071b247210 */ /* 0x000fe20007f3e0ff */
[----:B------:R-:W-:Y:S01]  /*17450*/  @!P5 IMAD.IADD R28, R28, 0x1, -R8 ;  /* 0x000000011c1cd824 */ /* 0x000fe200078e0a08 */
[----:B------:R-:W-:Y:S02]  /*17460*/  PRMT R35, RZ, 0x7610, R35 ;  /* 0x00007610ff237816 */ /* 0x000fe40000000023 */
[----:B------:R-:W-:Y:S02]  /*17470*/  LEA.HI.X.SX32 R23, R25, R6, 0x1, P6 ;  /* 0x0000000619177211 */ /* 0x000fe400030f0eff */
[----:B------:R-:W-:-:S02]  /*17480*/  ISETP.GE.AND P5, PT, R34, RZ, PT ;  /* 0x000000ff2200720c */ /* 0x000fc40003fa6270 */
[----:B------:R-:W-:Y:S01]  /*17490*/  LEA.HI.X.SX32 R34, R27, R6, 0x1, P1 ;  /* 0x000000061b227211 */ /* 0x000fe200008f0eff */
[----:B------:R0:W4:Y:S01]  /*174a0*/  @P0 LDG.E.U8 R35, desc[UR18][R22.64] ;  /* 0x0000001216230981 */ /* 0x000122000c1e1100 */
[----:B------:R-:W-:-:S03]  /*174b0*/  PRMT R93, RZ, 0x7610, R93 ;  /* 0x00007610ff5d7816 */ /* 0x000fc6000000005d */
[----:B--2---:R1:W-:Y:S04]  /*174c0*/  STL [R1+0xebc], R30 ;  /* 0x000ebc1e01007387 */ /* 0x0043e80000100800 */
[----:B-1----:R-:W2:Y:S04]  /*174d0*/  LDL.LU R30, [R1+0x1450] ;  /* 0x00145000011e7983 */ /* 0x002ea80000300800 */
[----:B------:R-:W2:Y:S04]  /*174e0*/  LDL.LU R31, [R1+0x144c] ;  /* 0x00144c00011f7983 */ /* 0x000ea80000300800 */
[----:B------:R-:W2:Y:S04]  /*174f0*/  LDL.LU R32, [R1+0x1448] ;  /* 0x0014480001207983 */ /* 0x000ea80000300800 */
[----:B---3--:R1:W-:Y:S04]  /*17500*/  STL [R1+0xeb8], R33 ;  /* 0x000eb82101007387 */ /* 0x0083e80000100800 */
[----:B-1----:R-:W3:Y:S04]  /*17510*/  LDL.LU R33, [R1+0x1444] ;  /* 0x0014440001217983 */ /* 0x002ee80000300800 */
[----:B------:R0:W-:Y:S04]  /*17520*/  STL [R1+0x2c0], R22 ;  /* 0x0002c01601007387 */ /* 0x0001e80000100800 */
[----:B------:R-:W2:Y:S04]  /*17530*/  LDL R25, [R1+0xf78] ;  /* 0x000f780001197983 */ /* 0x000ea80000100800 */
[----:B------:R-:W-:Y:S01]  /*17540*/  STL [R1+0x2e0], R36 ;  /* 0x0002e02401007387 */ /* 0x000fe20000100800 */
[----:B0-----:R-:W-:-:S03]  /*17550*/  @P0 IMAD.MOV.U32 R22, RZ, RZ, R36 ;  /* 0x000000ffff160224 */ /* 0x001fc600078e0024 */
[----:B------:R0:W-:Y:S02]  /*17560*/  STL [R1+0x2bc], R23 ;  /* 0x0002bc1701007387 */ /* 0x0001e40000100800 */
[----:B0-----:R-:W-:-:S05]  /*17570*/  @P0 IMAD.MOV.U32 R23, RZ, RZ, R34 ;  /* 0x000000ffff170224 */ /* 0x001fca00078e0022 */
[----:B------:R-:W2:Y:S04]  /*17580*/  @P0 LDG.E.U8 R93, desc[UR18][R22.64] ;  /* 0x00000012165d0981 */ /* 0x000ea8000c1e1100 */
[----:B------:R-:W-:Y:S04]  /*17590*/  STL [R1+0x2dc], R34 ;  /* 0x0002dc2201007387 */ /* 0x000fe80000100800 */
[----:B----4-:R0:W-:Y:S04]  /*175a0*/  STL [R1+0xeb4], R35 ;  /* 0x000eb42301007387 */ /* 0x0101e80000100800 */
[----:B0-----:R-:W4:Y:S04]  /*175b0*/  LDL.LU R35, [R1+0x1440] ;  /* 0x0014400001237983 */ /* 0x001f280000300800 */
[----:B------:R-:W3:Y:S04]  /*175c0*/  LDL.LU R34, [R1+0x143c] ;  /* 0x00143c0001227983 */ /* 0x000ee80000300800 */
[----:B------:R-:W3:Y:S04]  /*175d0*/  LDL.LU R36, [R1+0x1438] ;  /* 0x0014380001247983 */ /* 0x000ee80000300800 */
[----:B--2---:R0:W-:Y:S04]  /*175e0*/  STL [R1+0xeb0], R93 ;  /* 0x000eb05d01007387 */ /* 0x0041e80000100800 */
[----:B0-----:R-:W2:Y:S04]  /*175f0*/  LDL.LU R93, [R1+0x1434] ;  /* 0x00143400015d7983 */ /* 0x001ea80000300800 */
[----:B------:R-:W2:Y:S01]  /*17600*/  LDL R23, [R1+0xf74] ;  /* 0x000f740001177983 */ /* 0x000ea20000100800 */
[----:B------:R-:W-:Y:S01]  /*17610*/  SEL R26, R11, R26, !P4 ;  /* 0x0000001a0b1a7207 */ /* 0x000fe20006000000 */
[----:B------:R-:W-:-:S04]  /*17620*/  @!P5 IMAD.MOV R28, RZ, RZ, -R28 ;  /* 0x000000ffff1cd224 */ /* 0x000fc800078e0a1c */
[----:B------:R-:W-:Y:S01]  /*17630*/  IMAD R26, R26, UR11, RZ ;  /* 0x0000000b1a1a7c24 */ /* 0x000fe2000f8e02ff */
[----:B------:R-:W-:-:S04]  /*17640*/  PRMT R85, RZ, 0x7610, R85 ;  /* 0x00007610ff557816 */ /* 0x000fc80000000055 */
[----:B------:R-:W-:Y:S02]  /*17650*/  IADD3 R22, P5, PT, R26, R7, RZ ;  /* 0x000000071a167210 */ /* 0x000fe40007fbe0ff */
[----:B------:R-:W-:Y:S02]  /*17660*/  ISETP.GT.U32.AND P3, PT, R8, R29, PT ;  /* 0x0000001d0800720c */ /* 0x000fe40003f64070 */
[----:B--2---:R-:W-:Y:S02]  /*17670*/  ISETP.GE.AND P6, PT, R23, RZ, PT ;  /* 0x000000ff1700720c */ /* 0x004fe40003fc6270 */
[----:B------:R-:W-:-:S05]  /*17680*/  LEA.HI.X.SX32 R23, R26, R6, 0x1, P5 ;  /* 0x000000061a177211 */ /* 0x000fca00028f0eff */
[----:B------:R-:W2:Y:S01]  /*17690*/  @P0 LDG.E.U8 R85, desc[UR18][R22.64] ;  /* 0x0000001216550981 */ /* 0x000ea2000c1e1100 */
[----:B------:R-:W-:-:S03]  /*176a0*/  SEL R28, R11, R28, !P4 ;  /* 0x0000001c0b1c7207 */ /* 0x000fc60006000000 */
[----:B------:R-:W-:Y:S01]  /*176b0*/  @!P3 IMAD.IADD R29, R29, 0x1, -R8 ;  /* 0x000000011d1db824 */ /* 0x000fe200078e0a08 */
[----:B------:R-:W-:Y:S01]  /*176c0*/  ISETP.GT.U32.AND P3, PT, R8, R31, PT ;  /* 0x0000001f0800720c */ /* 0x000fe20003f64070 */
[----:B------:R-:W-:Y:S01]  /*176d0*/  STL [R1+0x2e8], R22 ;  /* 0x0002e81601007387 */ /* 0x000fe20000100800 */
[----:B------:R-:W-:-:S03]  /*176e0*/  IMAD R28, R28, UR11, RZ ;  /* 0x0000000b1c1c7c24 */ /* 0x000fc6000f8e02ff */
[----:B------:R-:W-:Y:S01]  /*176f0*/  STL [R1+0x2e4], R23 ;  /* 0x0002e41701007387 */ /* 0x000fe20000100800 */
[----:B------:R-:W-:Y:S01]  /*17700*/  @!P6 IMAD.MOV R29, RZ, RZ, -R29 ;  /* 0x000000ffff1de224 */ /* 0x000fe200078e0a1d */
[----:B------:R-:W-:-:S06]  /*17710*/  PRMT R24, RZ, 0x7610, R24 ;  /* 0x00007610ff187816 */ /* 0x000fcc0000000018 */
[----:B------:R-:W-:Y:S01]  /*17720*/  @!P3 IMAD.IADD R31, R31, 0x1, -R8 ;  /* 0x000000011f1fb824 */ /* 0x000fe200078e0a08 */
[----:B------:R-:W-:Y:S01]  /*17730*/  ISETP.GE.AND P3, PT, R25, RZ, PT ;  /* 0x000000ff1900720c */ /* 0x000fe20003f66270 */
[----:B--2---:R0:W-:Y:S04]  /*17740*/  STL [R1+0xeac], R85 ;  /* 0x000eac5501007387 */ /* 0x0041e80000100800 */
[----:B------:R-:W2:Y:S01]  /*17750*/  LDL R25, [R1+0xf90] ;  /* 0x000f900001197983 */ /* 0x000ea20000100800 */
[----:B0-----:R-:W-:-:S04]  /*17760*/  IADD3 R85, P6, PT, R28, R7, RZ ;  /* 0x000000071c557210 */ /* 0x001fc80007fde0ff */
[----:B------:R-:W-:Y:S01]  /*17770*/  LEA.HI.X.SX32 R22, R28, R6, 0x1, P6 ;  /* 0x000000061c167211 */ /* 0x000fe200030f0eff */
[----:B------:R-:W-:Y:S04]  /*17780*/  STL [R1+0x2f0], R85 ;  /* 0x0002f05501007387 */ /* 0x000fe80000100800 */
[----:B------:R0:W-:Y:S01]  /*17790*/  STL [R1+0x2ec], R22 ;  /* 0x0002ec1601007387 */ /* 0x0001e20000100800 */
[----:B------:R-:W-:Y:S02]  /*177a0*/  @P0 IMAD.MOV.U32 R23, RZ, RZ, R22 ;  /* 0x000000ffff170224 */ /* 0x000fe400078e0016 */
[----:B0-----:R-:W-:Y:S01]  /*177b0*/  @P0 IMAD.MOV.U32 R22, RZ, RZ, R85 ;  /* 0x000000ffff160224 */ /* 0x001fe200078e0055 */
[----:B------:R-:W-:Y:S01]  /*177c0*/  ISETP.GT.U32.AND P1, PT, R8, R30, PT ;  /* 0x0000001e0800720c */ /* 0x000fe20003f24070 */
[----:B------:R-:W2:Y:S04]  /*177d0*/  LDL R85, [R1+0xf94] ;  /* 0x000f940001557983 */ /* 0x000ea80000100800 */
[----:B------:R-:W2:Y:S04]  /*177e0*/  @P0 LDG.E.U8 R24, desc[UR18][R22.64] ;  /* 0x0000001216180981 */ /* 0x000ea8000c1e1100 */
[----:B------:R-:W3:Y:S04]  /*177f0*/  LDL R22, [R1+0xf8c] ;  /* 0x000f8c0001167983 */ /* 0x000ee80000100800 */
[----:B------:R-:W-:Y:S01]  /*17800*/  @!P1 IMAD.IADD R30, R30, 0x1, -R8 ;  /* 0x000000011e1e9824 */ /* 0x000fe200078e0a08 */
[----:B------:R-:W-:-:S04]  /*17810*/  SEL R29, R11, R29, !P4 ;  /* 0x0000001d0b1d7207 */ /* 0x000fc80006000000 */
[C---:B------:R-:W-:Y:S01]  /*17820*/  ISETP.GT.U32.AND P1, PT, R8.reuse, R30, PT ;  /* 0x0000001e0800720c */ /* 0x040fe20003f24070 */
[----:B------:R-:W-:Y:S01]  /*17830*/  IMAD R29, R29, UR4, RZ ;  /* 0x000000041d1d7c24 */ /* 0x000fe2000f8e02ff */
[----:B------:R-:W-:Y:S01]  /*17840*/  ISETP.GT.U32.AND P5, PT, R8, R32, PT ;  /* 0x000000200800720c */ /* 0x000fe20003fa4070 */
[----:B------:R-:W0:Y:S10]  /*17850*/  LDCU UR4, c[0x0][0x3b0] ;  /* 0x00007600ff0477ac */ /* 0x000e340008000800 */
[----:B------:R-:W-:Y:S01]  /*17860*/  @!P1 IMAD.IADD R30, R30, 0x1, -R8 ;  /* 0x000000011e1e9824 */ /* 0x000fe200078e0a08 */
[----:B--2---:R1:W-:Y:S02]  /*17870*/  STL [R1+0xea8], R24 ;  /* 0x000ea81801007387 */ /* 0x0043e40000100800 */
[----:B-1----:R-:W-:-:S04]  /*17880*/  IADD3 R24, P1, PT, R29, R7, RZ ;  /* 0x000000071d187210 */ /* 0x002fc80007f3e0ff */
[----:B------:R-:W-:Y:S02]  /*17890*/  LEA.HI.X.SX32 R23, R29, R6, 0x1, P1 ;  /* 0x000000061d177211 */ /* 0x000fe400008f0eff */
[----:B---3--:R-:W-:Y:S01]  /*178a0*/  ISETP.GE.AND P1, PT, R22, RZ, PT ;  /* 0x000000ff1600720c */ /* 0x008fe20003f26270 */
[----:B------:R-:W-:-:S05]  /*178b0*/  @P0 IMAD.MOV.U32 R22, RZ, RZ, R24 ;  /* 0x000000ffff160224 */ /* 0x000fca00078e0018 */
[----:B------:R1:W2:Y:S01]  /*178c0*/  @P0 LDG.E.U8 R13, desc[UR18][R22.64] ;  /* 0x00000012160d0981 */ /* 0x0002a2000c1e1100 */
[----:B------:R-:W-:Y:S02]  /*178d0*/  @!P5 IMAD.IADD R32, R32, 0x1, -R8 ;  /* 0x000000012020d824 */ /* 0x000fe400078e0a08 */
[----:B------:R-:W-:-:S03]  /*178e0*/  @!P3 IMAD.MOV R30, RZ, RZ, -R30 ;  /* 0x000000ffff1eb224 */ /* 0x000fc600078e0a1e */
[----:B------:R-:W-:Y:S02]  /*178f0*/  ISETP.GT.U32.AND P6, PT, R8, R32, PT ;  /* 0x000000200800720c */ /* 0x000fe40003fc4070 */
[----:B------:R-:W-:Y:S01]  /*17900*/  SEL R30, R11, R30, !P4 ;  /* 0x0000001e0b1e7207 */ /* 0x000fe20006000000 */
[----:B------:R3:W-:Y:S04]  /*17910*/  STL [R1+0x2f8], R24 ;  /* 0x0002f81801007387 */ /* 0x0007e80000100800 */
[----:B------:R-:W-:-:S06]  /*17920*/  IMAD R30, R30, UR5, RZ ;  /* 0x000000051e1e7c24 */ /* 0x000fcc000f8e02ff */
[----:B------:R-:W-:Y:S01]  /*17930*/  @!P6 IMAD.IADD R32, R32, 0x1, -R8 ;  /* 0x000000012020e824 */ /* 0x000fe200078e0a08 */
[C---:B---3--:R-:W-:Y:S01]  /*17940*/  IADD3 R24, P6, PT, R30.reuse, R7, RZ ;  /* 0x000000071e187210 */ /* 0x048fe20007fde0ff */
[----:B------:R3:W-:Y:S01]  /*17950*/  STL [R1+0x2f4], R23 ;  /* 0x0002f41701007387 */ /* 0x0007e20000100800 */
[----:B------:R-:W-:Y:S01]  /*17960*/  PRMT R5, RZ, 0x7610, R5 ;  /* 0x00007610ff057816 */ /* 0x000fe20000000005 */
[----:B------:R-:W0:Y:S01]  /*17970*/  LDCU UR5, c[0x0][0x3b0] ;  /* 0x00007600ff0577ac */ /* 0x000e220008000800 */
[----:B-1----:R-:W-:-:S05]  /*17980*/  LEA.HI.X.SX32 R22, R30, R6, 0x1, P6 ;  /* 0x000000061e167211 */ /* 0x002fca00030f0eff */
[----:B---3--:R-:W-:Y:S01]  /*17990*/  @P0 IMAD.MOV.U32 R23, RZ, RZ, R22 ;  /* 0x000000ffff170224 */ /* 0x008fe200078e0016 */
[----:B--2---:R1:W-:Y:S04]  /*179a0*/  STL [R1+0xea4], R13 ;  /* 0x000ea40d01007387 */ /* 0x0043e80000100800 */
[----:B-1----:R-:W2:Y:S04]  /*179b0*/  LDL R13, [R1+0xf9c] ;  /* 0x000f9c00010d7983 */ /* 0x002ea80000100800 */
[----:B------:R-:W-:Y:S04]  /*179c0*/  STL [R1+0x300], R24 ;  /* 0x0003001801007387 */ /* 0x000fe80000100800 */
[----:B------:R1:W-:Y:S02]  /*179d0*/  STL [R1+0x2fc], R22 ;  /* 0x0002fc1601007387 */ /* 0x0003e40000100800 */
[----:B-1----:R-:W-:-:S05]  /*179e0*/  @P0 IMAD.MOV.U32 R22, RZ, RZ, R24 ;  /* 0x000000ffff160224 */ /* 0x002fca00078e0018 */
[----:B------:R-:W3:Y:S01]  /*179f0*/  @P0 LDG.E.U8 R5, desc[UR18][R22.64] ;  /* 0x0000001216050981 */ /* 0x000ee2000c1e1100 */
[C---:B------:R-:W-:Y:S02]  /*17a00*/  ISETP.GT.U32.AND P3, PT, R8.reuse, R33, PT ;  /* 0x000000210800720c */ /* 0x040fe40003f64070 */
[C---:B------:R-:W-:Y:S02]  /*17a10*/  ISETP.GT.U32.AND P5, PT, R8.reuse, R31, PT ;  /* 0x0000001f0800720c */ /* 0x040fe40003fa4070 */
[----:B------:R-:W-:-:S09]  /*17a20*/  ISETP.GT.U32.AND P6, PT, R8, R34, PT ;  /* 0x000000220800720c */ /* 0x000fd20003fc4070 */
[--C-:B------:R-:W-:Y:S01]  /*17a30*/  @!P3 IMAD.IADD R33, R33, 0x1, -R8.reuse ;  /* 0x000000012121b824 */ /* 0x100fe200078e0a08 */
[----:B------:R-:W-:Y:S01]  /*17a40*/  ISETP.GE.AND P3, PT, R25, RZ, PT ;  /* 0x000000ff1900720c */ /* 0x000fe20003f66270 */
[----:B------:R-:W-:-:S04]  /*17a50*/  @!P5 IMAD.IADD R31, R31, 0x1, -R8 ;  /* 0x000000011f1fd824 */ /* 0x000fc800078e0a08 */
[----:B------:R-:W-:Y:S01]  /*17a60*/  @!P1 IMAD.MOV R31, RZ, RZ, -R31 ;  /* 0x000000ffff1f9224 */ /* 0x000fe200078e0a1f */
[----:B------:R-:W-:-:S04]  /*17a70*/  ISETP.GT.U32.AND P1, PT, R8, R33, PT ;  /* 0x000000210800720c */ /* 0x000fc80003f24070 */
[----:B------:R-:W-:-:S03]  /*17a80*/  SEL R31, R11, R31, !P4 ;  /* 0x0000001f0b1f7207 */ /* 0x000fc60006000000 */
[----:B------:R-:W-:Y:S02]  /*17a90*/  @!P3 IMAD.MOV R32, RZ, RZ, -R32 ;  /* 0x000000ffff20b224 */ /* 0x000fe400078e0a20 */
[----:B0-----:R-:W-:Y:S01]  /*17aa0*/  IMAD R31, R31, UR4, RZ ;  /* 0x000000041f1f7c24 */ /* 0x001fe2000f8e02ff */
[----:B------:R-:W-:Y:S01]  /*17ab0*/  ISETP.GE.AND P3, PT, R85, RZ, PT ;  /* 0x000000ff5500720c */ /* 0x000fe20003f66270 */
[--C-:B------:R-:W-:Y:S01]  /*17ac0*/  @!P6 IMAD.IADD R34, R34, 0x1, -R8.reuse ;  /* 0x000000012222e824 */ /* 0x100fe200078e0a08 */
[----:B------:R-:W-:Y:S01]  /*17ad0*/  SEL R32, R11, R32, !P4 ;  /* 0x000000200b207207 */ /* 0x000fe20006000000 */
[----:B------:R-:W3:Y:S01]  /*17ae0*/  LDL R85, [R1+0xf98] ;  /* 0x000f980001557983 */ /* 0x000ee20000100800 */
[----:B------:R-:W-:Y:S01]  /*17af0*/  @!P1 IMAD.IADD R33, R33, 0x1, -R8 ;  /* 0x0000000121219824 */ /* 0x000fe200078e0a08 */
[----:B------:R-:W-:Y:S01]  /*17b00*/  PRMT R4, RZ, 0x7610, R4 ;  /* 0x00007610ff047816 */ /* 0x000fe20000000004 */
[----:B------:R-:W0:Y:S01]  /*17b10*/  LDCU UR4, c[0x0][0x3b0] ;  /* 0x00007600ff0477ac */ /* 0x000e220008000800 */
[----:B------:R-:W-:Y:S01]  /*17b20*/  IMAD R32, R32, UR5, RZ ;  /* 0x0000000520207c24 */ /* 0x000fe2000f8e02ff */
[----:B------:R-:W-:-:S02]  /*17b30*/  PRMT R3, RZ, 0x7610, R3 ;  /* 0x00007610ff037816 */ /* 0x000fc40000000003 */
[----:B----4-:R-:W-:Y:S01]  /*17b40*/  ISETP.GT.U32.AND P5, PT, R8, R35, PT ;  /* 0x000000230800720c */ /* 0x010fe20003fa4070 */
[----:B------:R-:W1:Y:S01]  /*17b50*/  LDCU UR5, c[0x0][0x3b0] ;  /* 0x00007600ff0577ac */ /* 0x000e620008000800 */
[----:B--2---:R-:W-:Y:S01]  /*17b60*/  ISETP.GE.AND P1, PT, R13, RZ, PT ;  /* 0x000000ff0d00720c */ /* 0x004fe20003f26270 */
[----:B---3--:R2:W-:Y:S02]  /*17b70*/  STL [R1+0xea0], R5 ;  /* 0x000ea00501007387 */ /* 0x0085e40000100800 */
[----:B--2---:R-:W-:-:S04]  /*17b80*/  IADD3 R5, P6, PT, R31, R7, RZ ;  /* 0x000000071f057210 */ /* 0x004fc80007fde0ff */
[----:B------:R-:W-:Y:S01]  /*17b90*/  LEA.HI.X.SX32 R22, R31, R6, 0x1, P6 ;  /* 0x000000061f167211 */ /* 0x000fe200030f0eff */
[----:B------:R-:W-:Y:S01]  /*17ba0*/  STL [R1+0x340], R5 ;  /* 0x0003400501007387 */ /* 0x000fe20000100800 */
[----:B------:R-:W-:-:S03]  /*17bb0*/  IADD3 R13, P6, PT, R32, R7, RZ ;  /* 0x00000007200d7210 */ /* 0x000fc60007fde0ff */
[----:B------:R2:W-:Y:S01]  /*17bc0*/  STL [R1+0x33c], R22 ;  /* 0x00033c1601007387 */ /* 0x0005e20000100800 */
[----:B------:R-:W-:Y:S01]  /*17bd0*/  @P0 IMAD.MOV.U32 R23, RZ, RZ, R22 ;  /* 0x000000ffff170224 */ /* 0x000fe200078e0016 */
[----:B------:R-:W-:Y:S01]  /*17be0*/  LEA.HI.X.SX32 R24, R32, R6, 0x1, P6 ;  /* 0x0000000620187211 */ /* 0x000fe200030f0eff */
[----:B--2---:R-:W-:Y:S02]  /*17bf0*/  @P0 IMAD.MOV.U32 R22, RZ, RZ, R5 ;  /* 0x000000ffff160224 */ /* 0x004fe400078e0005 */
[----:B------:R-:W2:Y:S04]  /*17c00*/  LDL R5, [R1+0xfa8] ;  /* 0x000fa80001057983 */ /* 0x000ea80000100800 */
[----:B------:R3:W4:Y:S02]  /*17c10*/  @P0 LDG.E.U8 R4, desc[UR18][R22.64] ;  /* 0x0000001216040981 */ /* 0x000724000c1e1100 */
[----:B---3--:R-:W-:-:S02]  /*17c20*/  @P0 IMAD.MOV.U32 R22, RZ, RZ, R13 ;  /* 0x000000ffff160224 */ /* 0x008fc400078e000d */
[----:B------:R-:W-:-:S05]  /*17c30*/  @P0 IMAD.MOV.U32 R23, RZ, RZ, R24 ;  /* 0x000000ffff170224 */ /* 0x000fca00078e0018 */
[----:B------:R3:W2:Y:S01]  /*17c40*/  @P0 LDG.E.U8 R3, desc[UR18][R22.64] ;  /* 0x0000001216030981 */ /* 0x0006a2000c1e1100 */
[----:B------:R-:W-:-:S05]  /*17c50*/  @!P5 IMAD.IADD R35, R35, 0x1, -R8 ;  /* 0x000000012323d824 */ /* 0x000fca00078e0a08 */
[C---:B------:R-:W-:Y:S01]  /*17c60*/  ISETP.GT.U32.AND P5, PT, R8.reuse, R35, PT ;  /* 0x000000230800720c */ /* 0x040fe20003fa4070 */
[----:B------:R-:W-:Y:S01]  /*17c70*/  @!P3 IMAD.MOV R33, RZ, RZ, -R33 ;  /* 0x000000ffff21b224 */ /* 0x000fe200078e0a21 */
[----:B------:R-:W-:-:S11]  /*17c80*/  ISETP.GT.U32.AND P3, PT, R8, R34, PT ;  /* 0x000000220800720c */ /* 0x000fd60003f64070 */
[----:B------:R-:W-:Y:S01]  /*17c90*/  @!P5 IMAD.IADD R35, R35, 0x1, -R8 ;  /* 0x000000012323d824 */ /* 0x000fe200078e0a08 */
[C---:B------:R-:W-:Y:S02]  /*17ca0*/  ISETP.GT.U32.AND P5, PT, R8.reuse, R36, PT ;  /* 0x000000240800720c */ /* 0x040fe40003fa4070 */
[----:B------:R-:W-:Y:S01]  /*17cb0*/  ISETP.GT.U32.AND P6, PT, R8, R93, PT ;  /* 0x0000005d0800720c */ /* 0x000fe20003fc4070 */
[----:B------:R-:W-:Y:S01]  /*17cc0*/  @!P1 IMAD.MOV R35, RZ, RZ, -R35 ;  /* 0x000000ffff239224 */ /* 0x000fe200078e0a23 */
[----:B------:R-:W-:Y:S02]  /*17cd0*/  ISETP.GE.AND P1, PT, R85, RZ, PT ;  /* 0x000000ff5500720c */ /* 0x000fe40003f26270 */
[C---:B------:R-:W-:Y:S02]  /*17ce0*/  SEL R33, R11.reuse, R33, !P4 ;  /* 0x000000210b217207 */ /* 0x040fe40006000000 */
[----:B------:R-:W-:-:S05]  /*17cf0*/  SEL R35, R11, R35, !P4 ;  /* 0x000000230b237207 */ /* 0x000fca0006000000 */
[--C-:B------:R-:W-:Y:S02]  /*17d00*/  @!P5 IMAD.IADD R36, R36, 0x1, -R8.reuse ;  /* 0x000000012424d824 */ /* 0x100fe400078e0a08 */
[----:B------:R-:W-:Y:S01]  /*17d10*/  IMAD R33, R33, UR12, RZ ;  /* 0x0000000c21217c24 */ /* 0x000fe2000f8e02ff */
[----:B------:R-:W-:Y:S01]  /*17d20*/  STL [R1+0x348], R13 ;  /* 0x0003480d01007387 */ /* 0x000fe20000100800 */
[----:B------:R-:W-:Y:S01]  /*17d30*/  @!P3 IMAD.IADD R34, R34, 0x1, -R8 ;  /* 0x000000012222b824 */ /* 0x000fe200078e0a08 */
[----:B------:R-:W-:Y:S01]  /*17d40*/  ISETP.GT.U32.AND P5, PT, R8, R36, PT ;  /* 0x000000240800720c */ /* 0x000fe20003fa4070 */
[----:B0-----:R-:W-:Y:S01]  /*17d50*/  IMAD R35, R35, UR4, RZ ;  /* 0x0000000423237c24 */ /* 0x001fe2000f8e02ff */
[----:B------:R-:W-:Y:S01]  /*17d60*/  PRMT R2, RZ, 0x7610, R2 ;  /* 0x00007610ff027816 */ /* 0x000fe20000000002 */
[----:B------:R-:W-:Y:S01]  /*17d70*/  @!P6 IMAD.IADD R93, R93, 0x1, -R8 ;  /* 0x000000015d5de824 */ /* 0x000fe200078e0a08 */
[C---:B---3--:R-:W-:Y:S01]  /*17d80*/  IADD3 R22, P6, PT, R33.reuse, R7, RZ ;  /* 0x0000000721167210 */ /* 0x048fe20007fde0ff */
[----:B------:R-:W-:Y:S01]  /*17d90*/  @!P1 IMAD.MOV R34, RZ, RZ, -R34 ;  /* 0x000000ffff229224 */ /* 0x000fe200078e0a22 */
[----:B------:R-:W-:Y:S01]  /*17da0*/  PRMT R16, RZ, 0x7610, R16 ;  /* 0x00007610ff107816 */ /* 0x000fe20000000010 */
[----:B------:R-:W0:Y:S01]  /*17db0*/  LDCU UR4, c[0x0][0x3b0] ;  /* 0x00007600ff0477ac */ /* 0x000e220008000800 */
[----:B------:R-:W-:-:S02]  /*17dc0*/  LEA.HI.X.SX32 R23, R33, R6, 0x1, P6 ;  /* 0x0000000621177211 */ /* 0x000fc400030f0eff */
[----:B------:R-:W-:Y:S01]  /*17dd0*/  PRMT R15, RZ, 0x7610, R15 ;  /* 0x00007610ff0f7816 */ /* 0x000fe2000000000f */
[----:B------:R-:W3:Y:S02]  /*17de0*/  LDCU UR12, c[0x0][0x3b0] ;  /* 0x00007600ff0c77ac */ /* 0x000ee40008000800 */
[----:B------:R-:W-:Y:S01]  /*17df0*/  @!P5 IMAD.IADD R36, R36, 0x1, -R8 ;  /* 0x000000012424d824 */ /* 0x000fe200078e0a08 */
[----:B------:R0:W3:Y:S04]  /*17e00*/  @P0 LDG.E.U8 R2, desc[UR18][R22.64] ;  /* 0x0000001216020981 */ /* 0x0000e8000c1e1100 */
[----:B----4-:R4:W-:Y:S01]  /*17e10*/  STL [R1+0xe9c], R4 ;  /* 0x000e9c0401007387 */ /* 0x0109e20000100800 */
[----:B--2---:R-:W-:-:S03]  /*17e20*/  ISETP.GE.AND P5, PT, R5, RZ, PT ;  /* 0x000000ff0500720c */ /* 0x004fc60003fa6270 */
[----:B----4-:R-:W2:Y:S04]  /*17e30*/  LDL.LU R4, [R1] ;  /* 0x0000000001047983 */ /* 0x010ea80000300800 */
[----:B------:R4:W-:Y:S04]  /*17e40*/  STL [R1+0x344], R24 ;  /* 0x0003441801007387 */ /* 0x0009e80000100800 */
[----:B------:R-:W2:Y:S04]  /*17e50*/  LDL R85, [R1+0xfb4] ;  /* 0x000fb40001557983 */ /* 0x000ea80000100800 */
[----:B------:R0:W-:Y:S01]  /*17e60*/  STL [R1+0xe98], R3 ;  /* 0x000e980301007387 */ /* 0x0001e20000100800 */
[----:B----4-:R-:W-:-:S04]  /*17e70*/  IADD3 R24, P1, PT, R35, R7, RZ ;  /* 0x0000000723187210 */ /* 0x010fc80007f3e0ff */
[----:B------:R-:W-:Y:S01]  /*17e80*/  LEA.HI.X.SX32 R25, R35, R6, 0x1, P1 ;  /* 0x0000000623197211 */ /* 0x000fe200008f0eff */
[----:B0-----:R-:W4:Y:S04]  /*17e90*/  LDL.LU R3, [R1+0x4] ;  /* 0x0000040001037983 */ /* 0x001f280000300800 */
[----:B------:R-:W4:Y:S04]  /*17ea0*/  LDL.LU R13, [R1+0x8] ;  /* 0x00000800010d7983 */ /* 0x000f280000300800 */
[----:B------:R0:W-:Y:S04]  /*17eb0*/  STL [R1+0x350], R22 ;  /* 0x0003501601007387 */ /* 0x0001e80000100800 */
[----:B------:R-:W-:Y:S04]  /*17ec0*/  STL [R1+0x358], R24 ;  /* 0x0003581801007387 */ /* 0x000fe80000100800 */
[----:B------:R-:W4:Y:S01]  /*17ed0*/  LDL R5, [R1+0xfb0] ;  /* 0x000fb00001057983 */ /* 0x000f220000100800 */
[----:B0-----:R-:W-:-:S03]  /*17ee0*/  @P0 IMAD.MOV.U32 R22, RZ, RZ, R24 ;  /* 0x000000ffff160224 */ /* 0x001fc600078e0018 */
[----:B------:R0:W-:Y:S02]  /*17ef0*/  STL [R1+0x34c], R23 ;  /* 0x00034c1701007387 */ /* 0x0001e40000100800 */
[----:B0-----:R-:W-:-:S05]  /*17f00*/  @P0 IMAD.MOV.U32 R23, RZ, RZ, R25 ;  /* 0x000000ffff170224 */ /* 0x001fca00078e0019 */
[----:B------:R-:W4:Y:S01]  /*17f10*/  @P0 LDG.E.U8 R16, desc[UR18][R22.64] ;  /* 0x0000001216100981 */ /* 0x000f22000c1e1100 */
[----:B------:R-:W-:-:S03]  /*17f20*/  SEL R34, R11, R34, !P4 ;  /* 0x000000220b227207 */ /* 0x000fc60006000000 */
[----:B------:R-:W-:Y:S02]  /*17f30*/  STL [R1+0x354], R25 ;  /* 0x0003541901007387 */ /* 0x000fe40000100800 */
[----:B-1----:R-:W-:Y:S01]  /*17f40*/  IMAD R34, R34, UR5, RZ ;  /* 0x0000000522227c24 */ /* 0x002fe2000f8e02ff */
[----:B------:R-:W-:Y:S01]  /*17f50*/  ISETP.GT.U32.AND P3, PT, R8, R93, PT ;  /* 0x0000005d0800720c */ /* 0x000fe20003f64070 */
[----:B---3--:R0:W-:Y:S01]  /*17f60*/  STL [R1+0xe94], R2 ;  /* 0x000e940201007387 */ /* 0x0081e20000100800 */
[----:B------:R-:W-:Y:S01]  /*17f70*/  @!P5 IMAD.MOV R36, RZ, RZ, -R36 ;  /* 0x000000ffff24d224 */ /* 0x000fe200078e0a24 */
[----:B------:R-:W-:Y:S01]  /*17f80*/  PRMT R12, RZ, 0x7610, R12 ;  /* 0x00007610ff0c7816 */ /* 0x000fe2000000000c */
[----:B------:R-:W1:Y:S01]  /*17f90*/  LDCU UR5, c[0x0][0x3b0] ;  /* 0x00007600ff0577ac */ /* 0x000e620008000800 */
[----:B0-----:R-:W3:Y:S01]  /*17fa0*/  LDL.LU R2, [R1+0x1430] ;  /* 0x0014300001027983 */ /* 0x001ee20000300800 */
[----:B--2---:R-:W-:-:S03]  /*17fb0*/  ISETP.GE.AND P6, PT, R85, RZ, PT ;  /* 0x000000ff5500720c */ /* 0x004fc60003fc6270 */
[----:B------:R-:W2:Y:S04]  /*17fc0*/  LDL.LU R85, [R1+0xc] ;  /* 0x00000c0001557983 */ /* 0x000ea80000300800 */
[----:B----4-:R0:W-:Y:S02]  /*17fd0*/  STL [R1+0xe90], R16 ;  /* 0x000e901001007387 */ /* 0x0101e40000100800 */
[----:B0-----:R-:W-:-:S04]  /*17fe0*/  IADD3 R16, P5, PT, R34, R7, RZ ;  /* 0x0000000722107210 */ /* 0x001fc80007fbe0ff */
[----:B------:R-:W-:Y:S01]  /*17ff0*/  LEA.HI.X.SX32 R22, R34, R6, 0x1, P5 ;  /* 0x0000000622167211 */ /* 0x000fe200028f0eff */
[----:B------:R-:W-:Y:S04]  /*18000*/  STL [R1+0x360], R16 ;  /* 0x0003601001007387 */ /* 0x000fe80000100800 */
[----:B------:R0:W-:Y:S01]  /*18010*/  STL [R1+0x35c], R22 ;  /* 0x00035c1601007387 */ /* 0x0001e20000100800 */
[----:B------:R-:W-:Y:S02]  /*18020*/  @P0 IMAD.MOV.U32 R23, RZ, RZ, R22 ;  /* 0x000000ffff170224 */ /* 0x000fe400078e0016 */
[----:B0-----:R-:W-:-:S05]  /*18030*/  @P0 IMAD.MOV.U32 R22, RZ, RZ, R16 ;  /* 0x000000ffff160224 */ /* 0x001fca00078e0010 */
[----:B------:R0:W4:Y:S01]  /*18040*/  @P0 LDG.E.U8 R15, desc[UR18][R22.64] ;  /* 0x00000012160f0981 */ /* 0x000122000c1e1100 */
[----:B------:R-:W-:Y:S01]  /*18050*/  SEL R36, R11, R36, !P4 ;  /* 0x000000240b247207 */ /* 0x000fe20006000000 */
[----:B------:R-:W-:Y:S01]  /*18060*/  @!P3 IMAD.IADD R93, R93, 0x1, -R8 ;  /* 0x000000015d5db824 */ /* 0x000fe200078e0a08 */
[----:B------:R-:W-:-:S03]  /*18070*/  ISETP.GT.U32.AND P3, PT, R8, R3, PT ;  /* 0x000000030800720c */ /* 0x000fc60003f64070 */
[----:B------:R-:W-:Y:S01]  /*18080*/  IMAD R36, R36, UR13, RZ ;  /* 0x0000000d24247c24 */ /* 0x000fe2000f8e02ff */
[----:B------:R-:W-:Y:S01]  /*18090*/  ISETP.GT.U32.AND P1, PT, R8, R4, PT ;  /* 0x000000040800720c */ /* 0x000fe20003f24070 */
[----:B------:R-:W-:Y:S01]  /*180a0*/  @!P6 IMAD.MOV R93, RZ, RZ, -R93 ;  /* 0x000000ffff5de224 */ /* 0x000fe200078e0a5d */
[----:B---3--:R-:W-:Y:S01]  /*180b0*/  PRMT R2, RZ, 0x7610, R2 ;  /* 0x00007610ff027816 */ /* 0x008fe20000000002 */
[----:B------:R-:W3:Y:S01]  /*180c0*/  LDCU UR13, c[0x0][0x3b0] ;  /* 0x00007600ff0d77ac */ /* 0x000ee20008000800 */
[----:B------:R-:W-:-:S04]  /*180d0*/  IADD3 R16, P6, PT, R36, R7, RZ ;  /* 0x0000000724107210 */ /* 0x000fc80007fde0ff */
[----:B0-----:R-:W-:Y:S01]  /*180e0*/  LEA.HI.X.SX32 R22, R36, R6, 0x1, P6 ;  /* 0x0000000624167211 */ /* 0x001fe200030f0eff */
[----:B------:R-:W-:Y:S01]  /*180f0*/  @!P3 IMAD.IADD R3, R3, 0x1, -R8 ;  /* 0x000000010303b824 */ /* 0x000fe200078e0a08 */
[----:B------:R-:W-:-:S03]  /*18100*/  ISETP.GE.AND P3, PT, R5, RZ, PT ;  /* 0x000000ff0500720c */ /* 0x000fc60003f66270 */
[----:B------:R-:W-:Y:S01]  /*18110*/  @P0 IMAD.MOV.U32 R23, RZ, RZ, R22 ;  /* 0x000000ffff170224 */ /* 0x000fe200078e0016 */
[----:B----4-:R0:W-:Y:S04]  /*18120*/  STL [R1+0xe8c], R15 ;  /* 0x000e8c0f01007387 */ /* 0x0101e80000100800 */
[----:B0-----:R-:W4:Y:S04]  /*18130*/  LDL.LU R15, [R1+0x14] ;  /* 0x00001400010f7983 */ /* 0x001f280000300800 */
[----:B------:R-:W2:Y:S04]  /*18140*/  LDL R25, [R1+0xfb8] ;  /* 0x000fb80001197983 */ /* 0x000ea80000100800 */
[----:B------:R-:W-:Y:S04]  /*18150*/  STL [R1+0x380], R16 ;  /* 0x0003801001007387 */ /* 0x000fe80000100800 */
[----:B------:R-:W2:Y:S04]  /*18160*/  LDL.LU R5, [R1+0x10] ;  /* 0x0000100001057983 */ /* 0x000ea80000300800 */
[----:B------:R0:W-:Y:S02]  /*18170*/  STL [R1+0x37c], R22 ;  /* 0x00037c1601007387 */ /* 0x0001e40000100800 */
[----:B0-----:R-:W-:-:S05]  /*18180*/  @P0 IMAD.MOV.U32 R22, RZ, RZ, R16 ;  /* 0x000000ffff160224 */ /* 0x001fca00078e0010 */
[----:B------:R0:W2:Y:S04]  /*18190*/  @P0 LDG.E.U8 R12, desc[UR18][R22.64] ;  /* 0x00000012160c0981 */ /* 0x0000a8000c1e1100 */
[----:B------:R-:W3:Y:S01]  /*181a0*/  LDL R23, [R1+0xfbc] ;  /* 0x000fbc0001177983 */ /* 0x000ee20000100800 */
[----:B------:R-:W-:-:S05]  /*181b0*/  @!P1 IMAD.IADD R4, R4, 0x1, -R8 ;  /* 0x0000000104049824 */ /* 0x000fca00078e0a08 */
[----:B------:R-:W-:Y:S02]  /*181c0*/  ISETP.GT.U32.AND P1, PT, R8, R4, PT ;  /* 0x000000040800720c */ /* 0x000fe40003f24070 */
[----:B------:R-:W-:-:S05]  /*181d0*/  SEL R93, R11, R93, !P4 ;  /* 0x0000005d0b5d7207 */ /* 0x000fca0006000000 */
[----:B------:R-:W-:Y:S01]  /*181e0*/  IMAD R93, R93, UR4, RZ ;  /* 0x000000045d5d7c24 */ /* 0x000fe2000f8e02ff */
[----:B------:R-:W-:Y:S01]  /*181f0*/  ISETP.GT.U32.AND P5, PT, R8, R13, PT ;  /* 0x0000000d0800720c */ /* 0x000fe20003fa4070 */
[----:B------:R-:W1:Y:S04]  /*18200*/  LDCU UR4, c[0x0][0x3b0] ;  /* 0x00007600ff0477ac */ /* 0x000e680008000800 */
[----:B------:R-:W-:-:S04]  /*18210*/  @!P1 IMAD.IADD R4, R4, 0x1, -R8 ;  /* 0x0000000104049824 */ /* 0x000fc800078e0a08 */
[----:B0-----:R-:W-:Y:S02]  /*18220*/  IMAD.MOV.U32 R22, RZ, RZ, R4 ;  /* 0x000000ffff167224 */ /* 0x001fe400078e0004 */
[----:B------:R-:W4:Y:S02]  /*18230*/  LDL R4, [R1+0xfe4] ;  /* 0x000fe40001047983 */ /* 0x000f240000100800 */
[----:B------:R-:W-:-:S05]  /*18240*/  @!P3 IMAD.MOV R22, RZ, RZ, -R22 ;  /* 0x000000ffff16b224 */ /* 0x000fca00078e0a16 */
[----:B------:R-:W-:Y:S01]  /*18250*/  SEL R24, R11, R22, !P4 ;  /* 0x000000160b187207 */ /* 0x000fe20006000000 */
[----:B--2---:R0:W-:Y:S02]  /*18260*/  STL [R1+0xe88], R12 ;  /* 0x000e880c01007387 */ /* 0x0041e40000100800 */
[----:B0-----:R-:W-:-:S04]  /*18270*/  IADD3 R12, P1, PT, R93, R7, RZ ;  /* 0x000000075d0c7210 */ /* 0x001fc80007f3e0ff */
[----:B------:R-:W-:Y:S01]  /*18280*/  LEA.HI.X.SX32 R16, R93, R6, 0x1, P1 ;  /* 0x000000065d107211 */ /* 0x000fe200008f0eff */
[----:B------:R-:W-:Y:S01]  /*18290*/  @P0 IMAD.MOV.U32 R22, RZ, RZ, R12 ;  /* 0x000000ffff160224 */ /* 0x000fe200078e000c */
[----:B---3--:R-:W-:-:S03]  /*182a0*/  ISETP.GE.AND P1, PT, R23, RZ, PT ;  /* 0x000000ff1700720c */ /* 0x008fc60003f26270 */
[----:B------:R-:W-:-:S05]  /*182b0*/  @P0 IMAD.MOV.U32 R23, RZ, RZ, R16 ;  /* 0x000000ffff170224 */ /* 0x000fca00078e0010 */
[----:B------:R-:W2:Y:S01]  /*182c0*/  @P0 LDG.E.U8 R2, desc[UR18][R22.64] ;  /* 0x0000001216020981 */ /* 0x000ea2000c1e1100 */
[----:B------:R-:W-:-:S05]  /*182d0*/  @!P5 IMAD.IADD R13, R13, 0x1, -R8 ;  /* 0x000000010d0dd824 */ /* 0x000fca00078e0a08 */
[C---:B------:R-:W-:Y:S01]  /*182e0*/  ISETP.GT.U32.AND P6, PT, R8.reuse, R13, PT ;  /* 0x0000000d0800720c */ /* 0x040fe20003fc4070 */
[----:B------:R0:W-:Y:S01]  /*182f0*/  STL [R1+0x388], R12 ;  /* 0x0003880c01007387 */ /* 0x0001e20000100800 */
[----:B------:R-:W-:Y:S01]  /*18300*/  ISETP.GT.U32.AND P3, PT, R8, R85, PT ;  /* 0x000000550800720c */ /* 0x000fe20003f64070 */
[----:B-1----:R-:W-:Y:S01]  /*18310*/  IMAD R24, R24, UR5, RZ ;  /* 0x0000000518187c24 */ /* 0x002fe2000f8e02ff */
[----:B------:R-:W-:Y:S01]  /*18320*/  PRMT R17, RZ, 0x7610, R17 ;  /* 0x00007610ff117816 */ /* 0x000fe20000000011 */
[----:B------:R1:W-:Y:S01]  /*18330*/  STL [R1+0x384], R16 ;  /* 0x0003841001007387 */ /* 0x0003e20000100800 */
[----:B------:R-:W-:Y:S01]  /*18340*/  ISETP.GT.U32.AND P5, PT, R8, R3, PT ;  /* 0x000000030800720c */ /* 0x000fe20003fa4070 */
[----:B------:R-:W3:Y:S02]  /*18350*/  LDCU UR5, c[0x0][0x3b0] ;  /* 0x00007600ff0577ac */ /* 0x000ee40008000800 */
[----:B0-----:R-:W3:Y:S04]  /*18360*/  LDL R12, [R1+0x1074] ;  /* 0x00107400010c7983 */ /* 0x001ee80000100800 */
[--C-:B------:R-:W-:Y:S01]  /*18370*/  @!P6 IMAD.IADD R13, R13, 0x1, -R8.reuse ;  /* 0x000000010d0de824 */ /* 0x100fe200078e0a08 */
[----:B-1----:R-:W3:Y:S01]  /*18380*/  LDL.LU R16, [R1+0x18] ;  /* 0x0000180001107983 */ /* 0x002ee20000300800 */
[----:B------:R-:W-:Y:S01]  /*18390*/  @!P3 IMAD.IADD R85, R85, 0x1, -R8 ;  /* 0x000000015555b824 */ /* 0x000fe200078e0a08 */
[----:B------:R-:W-:-:S02]  /*183a0*/  ISETP.GE.AND P3, PT, R25, RZ, PT ;  /* 0x000000ff1900720c */ /* 0x000fc40003f66270 */
[----:B--2---:R0:W-:Y:S02]  /*183b0*/  STL [R1+0xe84], R2 ;  /* 0x000e840201007387 */ /* 0x0041e40000100800 */
[----:B0-----:R-:W-:-:S04]  /*183c0*/  IADD3 R2, P6, PT, R24, R7, RZ ;  /* 0x0000000718027210 */ /* 0x001fc80007fde0ff */
[----:B------:R-:W-:Y:S01]  /*183d0*/  LEA.HI.X.SX32 R22, R24, R6, 0x1, P6 ;  /* 0x0000000618167211 */ /* 0x000fe200030f0eff */
[----:B------:R-:W-:-:S04]  /*183e0*/  @P0 IMAD.MOV.U32 R24, RZ, RZ, R2 ;  /* 0x000000ffff180224 */ /* 0x000fc800078e0002 */
[----:B------:R-:W-:-:S05]  /*183f0*/  @P0 IMAD.MOV.U32 R25, RZ, RZ, R22 ;  /* 0x000000ffff190224 */ /* 0x000fca00078e0016 */
[----:B------:R0:W2:Y:S01]  /*18400*/  @P0 LDG.E.U8 R17, desc[UR18][R24.64] ;  /* 0x0000001218110981 */ /* 0x0000a2000c1e1100 */
[----:B------:R-:W-:-:S04]  /*18410*/  @!P5 IMAD.IADD R3, R3, 0x1, -R8 ;  /* 0x000000010303d824 */ /* 0x000fc800078e0a08 */
[----:B------:R-:W-:Y:S01]  /*18420*/  IMAD.MOV.U32 R23, RZ, RZ, R3 ;  /* 0x000000ffff177224 */ /* 0x000fe200078e0003 */
[----:B------:R-:W-:Y:S01]  /*18430*/  ISETP.GT.U32.AND P6, PT, R8, R5, PT ;  /* 0x000000050800720c */ /* 0x000fe20003fc4070 */
[----:B------:R-:W3:Y:S02]  /*18440*/  LDL.LU R3, [R1+0x142c] ;  /* 0x00142c0001037983 */ /* 0x000ee40000300800 */
[----:B------:R-:W-:-:S05]  /*18450*/  @!P1 IMAD.MOV R23, RZ, RZ, -R23 ;  /* 0x000000ffff179224 */ /* 0x000fca00078e0a17 */
[----:B------:R-:W-:Y:S01]  /*18460*/  SEL R23, R11, R23, !P4 ;  /* 0x000000170b177207 */ /* 0x000fe20006000000 */
[----:B------:R1:W-:Y:S04]  /*18470*/  STL [R1+0x390], R2 ;  /* 0x0003900201007387 */ /* 0x0003e80000100800 */
[----:B0-----:R-:W-:Y:S01]  /*18480*/  IMAD R24, R23, UR4, RZ ;  /* 0x0000000417187c24 */ /* 0x001fe2000f8e02ff */
[----:B------:R0:W-:Y:S01]  /*18490*/  STL [R1+0x38c], R22 ;  /* 0x00038c1601007387 */ /* 0x0001e20000100800 */
[----:B------:R-:W-:Y:S01]  /*184a0*/  @!P6 IMAD.IADD R5, R5, 0x1, -R8 ;  /* 0x000000010505e824 */ /* 0x000fe200078e0a08 */
[----:B------:R-:W-:Y:S01]  /*184b0*/  PRMT R10, RZ, 0x7610, R10 ;  /* 0x00007610ff0a7816 */ /* 0x000fe2000000000a */
[----:B------:R-:W2:Y:S01]  /*184c0*/  LDCU UR4, c[0x0][0x3b0] ;  /* 0x00007600ff0477ac */ /* 0x000ea20008000800 */
[----:B-1----:R-:W3:Y:S01]  /*184d0*/  LDL.LU R2, [R1+0x1c] ;  /* 0x00001c0001027983 */ /* 0x002ee20000300800 */
[----:B0-----:R-:W-:Y:S01]  /*184e0*/  IMAD.MOV.U32 R22, RZ, RZ, R13 ;  /* 0x000000ffff167224 */ /* 0x001fe200078e000d */
[----:B------:R-:W-:-:S03]  /*184f0*/  IADD3 R13, P6, PT, R24, R7, RZ ;  /* 0x00000007180d7210 */ /* 0x000fc60007fde0ff */
[----:B------:R-:W-:Y:S01]  /*18500*/  @!P3 IMAD.MOV R22, RZ, RZ, -R22 ;  /* 0x000000ffff16b224 */ /* 0x000fe200078e0a16 */
[----:B----4-:R-:W-:Y:S02]  /*18510*/  ISETP.GE.AND P3, PT, R4, RZ, PT ;  /* 0x000000ff0400720c */ /* 0x010fe40003f66270 */
[----:B------:R-:W4:Y:S04]  /*18520*/  LDL R4, [R1+0x1048] ;  /* 0x0010480001047983 */ /* 0x000f280000100800 */
[----:B------:R-:W-:Y:S04]  /*18530*/  STL [R1+0x398], R13 ;  /* 0x0003980d01007387 */ /* 0x000fe80000100800 */
[----:B--2---:R0:W-:Y:S02]  /*18540*/  STL [R1+0xe80], R17 ;  /* 0x000e801101007387 */ /* 0x0041e40000100800 */
[----:B0-----:R-:W-:Y:S01]  /*18550*/  LEA.HI.X.SX32 R17, R24, R6, 0x1, P6 ;  /* 0x0000000618117211 */ /* 0x001fe200030f0eff */
[----:B------:R-:W-:-:S04]  /*18560*/  @P0 IMAD.MOV.U32 R24, RZ, RZ, R13 ;  /* 0x000000ffff180224 */ /* 0x000fc800078e000d */
[----:B------:R-:W-:-:S05]  /*18570*/  @P0 IMAD.MOV.U32 R25, RZ, RZ, R17 ;  /* 0x000000ffff190224 */ /* 0x000fca00078e0011 */
[----:B------:R0:W2:Y:S01]  /*18580*/  @P0 LDG.E.U8 R10, desc[UR18][R24.64] ;  /* 0x00000012180a0981 */ /* 0x0000a2000c1e1100 */
[----:B------:R-:W-:Y:S02]  /*18590*/  ISETP.GT.U32.AND P1, PT, R8, R85, PT ;  /* 0x000000550800720c */ /* 0x000fe40003f24070 */
[----:B------:R-:W-:-:S05]  /*185a0*/  SEL R22, R11, R22, !P4 ;  /* 0x000000160b167207 */ /* 0x000fca0006000000 */
[----:B---3--:R-:W-:Y:S01]  /*185b0*/  IMAD R22, R22, UR5, RZ ;  /* 0x0000000516167c24 */ /* 0x008fe2000f8e02ff */
[----:B------:R-:W-:Y:S01]  /*185c0*/  PRMT R3, RZ, 0x7610, R3 ;  /* 0x00007610ff037816 */ /* 0x000fe20000000003 */
[----:B------:R-:W-:Y:S01]  /*185d0*/  STL [R1+0x394], R17 ;  /* 0x0003941101007387 */ /* 0x000fe20000100800 */
[----:B------:R-:W-:Y:S01]  /*185e0*/  ISETP.GT.U32.AND P5, PT, R8, R15, PT ;  /* 0x0000000f0800720c */ /* 0x000fe20003fa4070 */
[----:B------:R-:W1:Y:S02]  /*185f0*/  LDCU UR5, c[0x0][0x3b0] ;  /* 0x00007600ff0577ac */ /* 0x000e640008000800 */
[----:B------:R-:W-:Y:S01]  /*18600*/  @!P1 IMAD.IADD R85, R85, 0x1, -R8 ;  /* 0x0000000155559824 */ /* 0x000fe200078e0a08 */
[----:B------:R-:W-:Y:S02]  /*18610*/  ISETP.GE.AND P1, PT, R12, RZ, PT ;  /* 0x000000ff0c00720c */ /* 0x000fe40003f26270 */
[----:B------:R-:W-:-:S04]  /*18620*/  IADD3 R12, P6, PT, R22, R7, RZ ;  /* 0x00000007160c7210 */ /* 0x000fc80007fde0ff */
[----:B------:R-:W-:Y:S01]  /*18630*/  LEA.HI.X.SX32 R13, R22, R6, 0x1, P6 ;  /* 0x00000006160d7211 */ /* 0x000fe200030f0eff */
[----:B0-----:R-:W-:-:S04]  /*18640*/  @P0 IMAD.MOV.U32 R24, RZ, RZ, R12 ;  /* 0x000000ffff180224 */ /* 0x001fc800078e000c */
[----:B------:R-:W-:-:S05]  /*18650*/  @P0 IMAD.MOV.U32 R25, RZ, RZ, R13 ;  /* 0x000000ffff190224 */ /* 0x000fca00078e000d */
[----:B------:R0:W3:Y:S01]  /*18660*/  @P0 LDG.E.U8 R3, desc[UR18][R24.64] ;  /* 0x0000001218030981 */ /* 0x0000e2000c1e1100 */
[----:B------:R-:W-:-:S05]  /*18670*/  @!P5 IMAD.IADD R15, R15, 0x1, -R8 ;  /* 0x000000010f0fd824 */ /* 0x000fca00078e0a08 */
[----:B------:R-:W-:Y:S01]  /*18680*/  ISETP.GT.U32.AND P5, PT, R8, R15, PT ;  /* 0x0000000f0800720c */ /* 0x000fe20003fa4070 */
[----:B------:R-:W-:Y:S01]  /*18690*/  IMAD.MOV.U32 R23, RZ, RZ, R85 ;  /* 0x000000ffff177224 */ /* 0x000fe200078e0055 */
[----:B--2---:R2:W-:Y:S04]  /*186a0*/  STL [R1+0xe7c], R10 ;  /* 0x000e7c0a01007387 */ /* 0x0045e80000100800 */
[----:B--2---:R-:W2:Y:S07]  /*186b0*/  LDL R10, [R1+0x108c] ;  /* 0x00108c00010a7983 */ /* 0x004eae0000100800 */
[----:B------:R-:W-:-:S02]  /*186c0*/  @!P5 IMAD.IADD R15, R15, 0x1, -R8 ;  /* 0x000000010f0fd824 */ /* 0x000fc400078e0a08 */
[----:B------:R-:W-:Y:S01]  /*186d0*/  @!P3 IMAD.MOV R23, RZ, RZ, -R23 ;  /* 0x000000ffff17b224 */ /* 0x000fe200078e0a17 */
[C---:B------:R-:W-:Y:S01]  /*186e0*/  ISETP.GT.U32.AND P3, PT, R8.reuse, R5, PT ;  /* 0x000000050800720c */ /* 0x040fe20003f64070 */
[----:B------:R-:W-:Y:S01]  /*186f0*/  IMAD.MOV.U32 R22, RZ, RZ, R15 ;  /* 0x000000ffff167224 */ /* 0x000fe200078e000f */
[C---:B------:R-:W-:Y:S02]  /*18700*/  ISETP.GT.U32.AND P5, PT, R8.reuse, R16, PT ;  /* 0x000000100800720c */ /* 0x040fe40003fa4070 */
[----:B------:R-:W-:Y:S01]  /*18710*/  ISETP.GT.U32.AND P6, PT, R8, R2, PT ;  /* 0x000000020800720c */ /* 0x000fe20003fc4070 */
[----:B------:R-:W-:Y:S01]  /*18720*/  @!P1 IMAD.MOV R22, RZ, RZ, -R22 ;  /* 0x000000ffff169224 */ /* 0x000fe200078e0a16 */
[----:B----4-:R-:W-:Y:S02]  /*18730*/  ISETP.GE.AND P1, PT, R4, RZ, PT ;  /* 0x000000ff0400720c */ /* 0x010fe40003f26270 */
[C---:B0-----:R-:W-:Y:S02]  /*18740*/  SEL R24, R11.reuse, R23, !P4 ;  /* 0x000000170b187207 */ /* 0x041fe40006000000 */
[----:B------:R-:W-:Y:S01]  /*18750*/  SEL R23, R11, R22, !P4 ;  /* 0x000000160b177207 */ /* 0x000fe20006000000 */
[----:B------:R0:W-:Y:S02]  /*18760*/  STL [R1+0x3a0], R12 ;  /* 0x0003a00c01007387 */ /* 0x0001e40000100800 */
[----:B------:R-:W-:-:S02]  /*18770*/  @!P3 IMAD.IADD R5, R5, 0x1, -R8 ;  /* 0x000000010505b824 */ /* 0x000fc400078e0a08 */
[----:B------:R-:W-:Y:S01]  /*18780*/  IMAD R24, R24, UR12, RZ ;  /* 0x0000000c18187c24 */ /* 0x000fe2000f8e02ff */
[----:B------:R-:W4:Y:S01]  /*18790*/  LDL.LU R85, [R1+0x20] ;  /* 0x0000200001557983 */ /* 0x000f220000300800 */
[----:B------:R-:W-:Y:S01]  /*187a0*/  @!P5 IMAD.IADD R16, R16, 0x1, -R8 ;  /* 0x000000011010d824 */ /* 0x000fe200078e0a08 */
[----:B------:R-:W-:Y:S01]  /*187b0*/  PRMT R14, RZ, 0x7610, R14 ;  /* 0x00007610ff0e7816 */ /* 0x000fe2000000000e */
[----:B------:R-:W-:Y:S01]  /*187c0*/  @!P6 IMAD.IADD R2, R2, 0x1, -R8 ;  /* 0x000000010202e824 */ /* 0x000fe200078e0a08 */
[----:B------:R-:W-:Y:S01]  /*187d0*/  STL [R1+0x39c], R13 ;  /* 0x00039c0d01007387 */ /* 0x000fe20000100800 */
[----:B------:R-:W-:Y:S01]  /*187e0*/  IMAD.MOV.U32 R22, RZ, RZ, R5 ;  /* 0x000000ffff167224 */ /* 0x000fe200078e0005 */
[-C--:B------:R-:W-:Y:S01]  /*187f0*/  IADD3 R15, P6, PT, R24, R7.reuse, RZ ;  /* 0x00000007180f7210 */ /* 0x080fe20007fde0ff */
[----:B------:R-:W-:Y:S01]  /*18800*/  IMAD R23, R23, UR4, RZ ;  /* 0x0000000417177c24 */ /* 0x000fe2000f8e02ff */
[----:B0-----:R-:W4:Y:S01]  /*18810*/  LDL R12, [R1+0x1084] ;  /* 0x00108400010c7983 */ /* 0x001f220000100800 */
[----:B------:R-:W-:Y:S01]  /*18820*/  ISETP.GT.U32.AND P5, PT, R8, R16, PT ;  /* 0x000000100800720c */ /* 0x000fe20003fa4070 */
[----:B------:R-:W-:Y:S01]  /*18830*/  @!P1 IMAD.MOV R22, RZ, RZ, -R22 ;  /* 0x000000ffff169224 */ /* 0x000fe200078e0a16 */
[----:B------:R-:W-:Y:S01]  /*18840*/  LEA.HI.X.SX32 R17, R24, R6, 0x1, P6 ;  /* 0x0000000618117211 */ /* 0x000fe200030f0eff */
[----:B------:R-:W4:Y:S01]  /*18850*/  LDL.LU R4, [R1+0x24] ;  /* 0x0000240001047983 */ /* 0x000f220000300800 */
[----:B------:R-:W-:Y:S01]  /*18860*/  PRMT R25, RZ, 0x7610, R25 ;  /* 0x00007610ff197816 */ /* 0x000fe20000000019 */
[----:B------:R-:W0:Y:S02]  /*18870*/  LDCU UR4, c[0x0][0x3b0] ;  /* 0x00007600ff0477ac */ /* 0x000e240008000800 */
[----:B------:R-:W4:Y:S01]  /*18880*/  LDL.LU R5, [R1+0x28] ;  /* 0x0000280001057983 */ /* 0x000f220000300800 */
[----:B------:R-:W0:Y:S03]  /*18890*/  LDCU UR12, c[0x0][0x3b0] ;  /* 0x00007600ff0c77ac */ /* 0x000e260008000800 */
[----:B---3--:R3:W-:Y:S01]  /*188a0*/  STL [R1+0xe78], R3 ;  /* 0x000e780301007387 */ /* 0x0087e20000100800 */
[----:B------:R-:W-:Y:S01]  /*188b0*/  SEL R24, R11, R22, !P4 ;  /* 0x000000160b187207 */ /* 0x000fe20006000000 */
[----:B------:R-:W-:Y:S01]  /*188c0*/  @P0 IMAD.MOV.U32 R22, RZ, RZ, R15 ;  /* 0x000000ffff160224 */ /* 0x000fe200078e000f */
[----:B---3--:R-:W-:-:S04]  /*188d0*/  IADD3 R3, P1, PT, R23, R7, RZ ;  /* 0x0000000717037210 */ /* 0x008fc80007f3e0ff */
[----:B------:R-:W-:Y:S01]  /*188e0*/  LEA.HI.X.SX32 R13, R23, R6, 0x1, P1 ;  /* 0x00000006170d7211 */ /* 0x000fe200008f0eff */
[----:B------:R-:W-:Y:S01]  /*188f0*/  @P0 IMAD.MOV.U32 R23, RZ, RZ, R17 ;  /* 0x000000ffff170224 */ /* 0x000fe200078e0011 */
[----:B------:R-:W-:Y:S01]  /*18900*/  STL [R1+0x3c0], R15 ;  /* 0x0003c00f01007387 */ /* 0x000fe20000100800 */
[----:B------:R-:W-:-:S03]  /*18910*/  @!P5 IMAD.IADD R16, R16, 0x1, -R8 ;  /* 0x000000011010d824 */ /* 0x000fc600078e0a08 */
[----:B------:R3:W4:Y:S04]  /*18920*/  @P0 LDG.E.U8 R14, desc[UR18][R22.64] ;  /* 0x00000012160e0981 */ /* 0x000728000c1e1100 */
[----:B------:R-:W-:Y:S01]  /*18930*/  STL [R1+0x3c8], R3 ;  /* 0x0003c80301007387 */ /* 0x000fe20000100800 */
[----:B---3--:R-:W-:Y:S02]  /*18940*/  @P0 IMAD.MOV.U32 R22, RZ, RZ, R3 ;  /* 0x000000ffff160224 */ /* 0x008fe400078e0003 */
[----:B------:R-:W-:-:S05]  /*18950*/  @P0 IMAD.MOV.U32 R23, RZ, RZ, R13 ;  /* 0x000000ffff170224 */ /* 0x000fca00078e000d */
[----:B------:R3:W4:Y:S01]  /*18960*/  @P0 LDG.E.U8 R25, desc[UR18][R22.64] ;  /* 0x0000001216190981 */ /* 0x000722000c1e1100 */
[----:B--2---:R-:W-:-:S03]  /*18970*/  ISETP.GE.AND P5, PT, R10, RZ, PT ;  /* 0x000000ff0a00720c */ /* 0x004fc60003fa6270 */
[----:B------:R-:W2:Y:S04]  /*18980*/  LDL R10, [R1+0x1124] ;  /* 0x00112400010a7983 */ /* 0x000ea80000100800 */
[----:B------:R0:W-:Y:S04]  /*18990*/  STL [R1+0x3bc], R17 ;  /* 0x0003bc1101007387 */ /* 0x0001e80000100800 */
[----:B0-----:R-:W2:Y:S04]  /*189a0*/  LDL.LU R17, [R1+0x1428] ;  /* 0x0014280001117983 */ /* 0x001ea80000300800 */
[----:B------:R-:W2:Y:S01]  /*189b0*/  LDL.LU R15, [R1+0x1424] ;  /* 0x00142400010f7983 */ /* 0x000ea20000300800 */
[----:B---3--:R-:W-:-:S02]  /*189c0*/  IMAD.MOV.U32 R22, RZ, RZ, R16 ;  /* 0x000000ffff167224 */ /* 0x008fc400078e0010 */
[----:B-1----:R-:W-:Y:S01]  /*189d0*/  IMAD R24, R24, UR5, RZ ;  /* 0x0000000518187c24 */ /* 0x002fe2000f8e02ff */
[----:B------:R-:W-:Y:S01]  /*189e0*/  STL [R1+0x3c4], R13 ;  /* 0x0003c40d01007387 */ /* 0x000fe20000100800 */
[----:B------:R-:W-:Y:S01]  /*189f0*/  @!P5 IMAD.MOV R22, RZ, RZ, -R22 ;  /* 0x000000ffff16d224 */ /* 0x000fe200078e0a16 */
[----:B----4-:R-:W-:Y:S01]  /*18a00*/  ISETP.GE.AND P6, PT, R12, RZ, PT ;  /* 0x000000ff0c00720c */ /* 0x010fe20003fc6270 */
[----:B------:R-:W0:Y:S01]  /*18a10*/  LDCU UR5, c[0x0][0x3b0] ;  /* 0x00007600ff0577ac */ /* 0x000e220008000800 */
[C---:B------:R-:W-:Y:S01]  /*18a20*/  IADD3 R16, P5, PT, R24.reuse, R7, RZ ;  /* 0x0000000718107210 */ /* 0x040fe20007fbe0ff */
[----:B------:R1:W-:Y:S04]  /*18a30*/  STL [R1+0xe74], R14 ;  /* 0x000e740e01007387 */ /* 0x0003e80000100800 */
[----:B-1----:R-:W3:Y:S04]  /*18a40*/  LDL.LU R14, [R1+0x1420] ;  /* 0x00142000010e7983 */ /* 0x002ee80000300800 */
[----:B------:R-:W4:Y:S04]  /*18a50*/  LDL.LU R13, [R1+0x141c] ;  /* 0x00141c00010d7983 */ /* 0x000f280000300800 */
[----:B------:R-:W3:Y:S04]  /*18a60*/  LDL.LU R3, [R1+0x1418] ;  /* 0x0014180001037983 */ /* 0x000ee80000300800 */
[----:B------:R-:W3:Y:S04]  /*18a70*/  LDL.LU R12, [R1+0x2c] ;  /* 0x00002c00010c7983 */ /* 0x000ee80000300800 */
[----:B------:R-:W-:Y:S04]  /*18a80*/  STL [R1+0x3d0], R16 ;  /* 0x0003d01001007387 */ /* 0x000fe80000100800 */
[----:B------:R1:W-:Y:S02]  /*18a90*/  STL [R1+0xe70], R25 ;  /* 0x000e701901007387 */ /* 0x0003e40000100800 */
[----:B-1----:R-:W-:Y:S01]  /*18aa0*/  LEA.HI.X.SX32 R25, R24, R6, 0x1, P5 ;  /* 0x0000000618197211 */ /* 0x002fe200028f0eff */
[----:B------:R-:W-:Y:S01]  /*18ab0*/  @P0 IMAD.MOV.U32 R24, RZ, RZ, R16 ;  /* 0x000000ffff180224 */ /* 0x000fe200078e0010 */
[----:B--2---:R-:W-:-:S06]  /*18ac0*/  PRMT R15, RZ, 0x7610, R15 ;  /* 0x00007610ff0f7816 */ /* 0x004fcc000000000f */
[----:B------:R1:W2:Y:S01]  /*18ad0*/  @P0 LDG.E.U8 R15, desc[UR18][R24.64] ;  /* 0x00000012180f0981 */ /* 0x0002a2000c1e1100 */
[----:B------:R-:W-:Y:S02]  /*18ae0*/  ISETP.GT.U32.AND P3, PT, R8, R2, PT ;  /* 0x000000020800720c */ /* 0x000fe40003f64070 */
[----:B------:R-:W-:-:S11]  /*18af0*/  SEL R23, R11, R22, !P4 ;  /* 0x000000160b177207 */ /* 0x000fd60006000000 */
[----:B------:R-:W-:-:S04]  /*18b00*/  @!P3 IMAD.IADD R2, R2, 0x1, -R8 ;  /* 0x000000010202b824 */ /* 0x000fc800078e0a08 */
[----:B------:R-:W-:Y:S02]  /*18b10*/  IMAD.MOV.U32 R22, RZ, RZ, R2 ;  /* 0x000000ffff167224 */ /* 0x000fe400078e0002 */
[----:B------:R-:W-:Y:S01]  /*18b20*/  IMAD R23, R23, UR13, RZ ;  /* 0x0000000d17177c24 */ /* 0x000fe2000f8e02ff */
[----:B------:R-:W-:Y:S01]  /*18b30*/  ISETP.GT.U32.AND P3, PT, R8, R4, PT ;  /* 0x000000040800720c */ /* 0x000fe20003f64070 */
[----:B------:R-:W-:Y:S01]  /*18b40*/  @!P6 IMAD.MOV R22, RZ, RZ, -R22 ;  /* 0x000000ffff16e224 */ /* 0x000fe200078e0a16 */
[----:B------:R-:W3:Y:S01]  /*18b50*/  LDL.LU R2, [R1+0x1414] ;  /* 0x0014140001027983 */ /* 0x000ee20000300800 */
[----:B----4-:R-:W-:Y:S01]  /*18b60*/  PRMT R13, RZ, 0x7610, R13 ;  /* 0x00007610ff0d7816 */ /* 0x010fe2000000000d */
[----:B------:R-:W4:Y:S02]  /*18b70*/  LDCU UR13, c[0x0][0x3b0] ;  /* 0x00007600ff0d77ac */ /* 0x000f240008000800 */
[----:B------:R-:W-:Y:S02]  /*18b80*/  SEL R22, R11, R22, !P4 ;  /* 0x000000160b167207 */ /* 0x000fe40006000000 */
[----:B------:R-:W-:-:S03]  /*18b90*/  IADD3 R16, P6, PT, R23, R7, RZ ;  /* 0x0000000717107210 */ /* 0x000fc60007fde0ff */
[----:B-1----:R-:W-:Y:S01]  /*18ba0*/  IMAD R24, R22, UR4, RZ ;  /* 0x0000000416187c24 */ /* 0x002fe2000f8e02ff */
[----:B------:R-:W-:Y:S01]  /*18bb0*/  LEA.HI.X.SX32 R23, R23, R6, 0x1, P6 ;  /* 0x0000000617177211 */ /* 0x000fe200030f0eff */
[----:B------:R-:W-:Y:S01]  /*18bc0*/  @P0 IMAD.MOV.U32 R22, RZ, RZ, R16 ;  /* 0x000000ffff160224 */ /* 0x000fe200078e0010 */
[----:B------:R-:W-:Y:S01]  /*18bd0*/  STL [R1+0x3cc], R25 ;  /* 0x0003cc1901007387 */ /* 0x000fe20000100800 */
[----:B------:R-:W-:Y:S01]  /*18be0*/  @!P3 IMAD.IADD R4, R4, 0x1, -R8 ;  /* 0x000000010404b824 */ /* 0x000fe200078e0a08 */
[----:B------:R-:W-:Y:S01]  /*18bf0*/  ISETP.GT.U32.AND P1, PT, R8, R85, PT ;  /* 0x000000550800720c */ /* 0x000fe20003f24070 */
[----:B------:R-:W1:Y:S01]  /*18c00*/  LDCU UR4, c[0x0][0x3b0] ;  /* 0x00007600ff0477ac */ /* 0x000e620008000800 */
[----:B------:R0:W3:Y:S01]  /*18c10*/  @P0 LDG.E.U8 R13, desc[UR18][R22.64] ;  /* 0x00000012160d0981 */ /* 0x0000e2000c1e1100 */
[----:B------:R-:W-:-:S03]  /*18c20*/  ISETP.GE.AND P3, PT, R10, RZ, PT ;  /* 0x000000ff0a00720c */ /* 0x000fc60003f66270 */
[----:B--2---:R2:W-:Y:S04]  /*18c30*/  STL [R1+0xe6c], R15 ;  /* 0x000e6c0f01007387 */ /* 0x0045e80000100800 */
[----:B--2---:R-:W2:Y:S04]  /*18c40*/  LDL.LU R15, [R1+0x40] ;  /* 0x00004000010f7983 */ /* 0x004ea80000300800 */
[----:B------:R-:W2:Y:S04]  /*18c50*/  LDL R25, [R1+0x1100] ;  /* 0x0011000001197983 */ /* 0x000ea80000100800 */
[----:B------:R-:W-:Y:S04]  /*18c60*/  STL [R1+0x3d8], R16 ;  /* 0x0003d81001007387 */ /* 0x000fe80000100800 */
[----:B------:R-:W2:Y:S04]  /*18c70*/  LDL.LU R10, [R1+0x30] ;  /* 0x00003000010a7983 */ /* 0x000ea80000300800 */
[----:B------:R0:W-:Y:S04]  /*18c80*/  STL [R1+0x3d4], R23 ;  /* 0x0003d41701007387 */ /* 0x0001e80000100800 */
[----:B0-----:R-:W2:Y:S01]  /*18c90*/  LDL R23, [R1+0x1104] ;  /* 0x0011040001177983 */ /* 0x001ea20000100800 */
[----:B------:R-:W-:-:S05]  /*18ca0*/  @!P1 IMAD.IADD R85, R85, 0x1, -R8 ;  /* 0x0000000155559824 */ /* 0x000fca00078e0a08 */
[----:B------:R-:W-:-:S13]  /*18cb0*/  ISETP.GT.U32.AND P1, PT, R8, R85, PT ;  /* 0x000000550800720c */ /* 0x000fda0003f24070 */
[----:B------:R-:W-:-:S04]  /*18cc0*/  @!P1 IMAD.IADD R85, R85, 0x1, -R8 ;  /* 0x0000000155559824 */ /* 0x000fc800078e0a08 */
[----:B------:R-:W-:Y:S02]  /*18cd0*/  IMAD.MOV.U32 R22, RZ, RZ, R85 ;  /* 0x000000ffff167224 */ /* 0x000fe400078e0055 */
[----:B------:R-:W4:Y:S04]  /*18ce0*/  LDL R85, [R1+0x10d4] ;  /* 0x0010d40001557983 */ /* 0x000f280000100800 */
[----:B---3--:R0:W-:Y:S01]  /*18cf0*/  STL [R1+0xe68], R13 ;  /* 0x000e680d01007387 */ /* 0x0081e20000100800 */
[----:B------:R-:W-:Y:S01]  /*18d00*/  @!P3 IMAD.MOV R22, RZ, RZ, -R22 ;  /* 0x000000ffff16b224 */ /* 0x000fe200078e0a16 */
[----:B------:R-:W-:Y:S02]  /*18d10*/  PRMT R2, RZ, 0x7610, R2 ;  /* 0x00007610ff027816 */ /* 0x000fe40000000002 */
[----:B0-----:R-:W-:-:S04]  /*18d20*/  IADD3 R13, P1, PT, R24, R7, RZ ;  /* 0x00000007180d7210 */ /* 0x001fc80007f3e0ff */
[----:B------:R-:W-:Y:S02]  /*18d30*/  LEA.HI.X.SX32 R16, R24, R6, 0x1, P1 ;  /* 0x0000000618107211 */ /* 0x000fe400008f0eff */
[----:B------:R-:W-:Y:S01]  /*18d40*/  SEL R24, R11, R22, !P4 ;  /* 0x000000160b187207 */ /* 0x000fe20006000000 */
[----:B------:R-:W-:Y:S01]  /*18d50*/  @P0 IMAD.MOV.U32 R22, RZ, RZ, R13 ;  /* 0x000000ffff160224 */ /* 0x000fe200078e000d */
[----:B--2---:R-:W-:Y:S01]  /*18d60*/  ISETP.GE.AND P1, PT, R23, RZ, PT ;  /* 0x000000ff1700720c */ /* 0x004fe20003f26270 */
[----:B------:R-:W-:-:S05]  /*18d70*/  @P0 IMAD.MOV.U32 R23, RZ, RZ, R16 ;  /* 0x000000ffff170224 */ /* 0x000fca00078e0010 */
[----:B------:R0:W2:Y:S01]  /*18d80*/  @P0 LDG.E.U8 R2, desc[UR18][R22.64] ;  /* 0x0000001216020981 */ /* 0x0000a2000c1e1100 */
[----:B------:R-:W-:-:S13]  /*18d90*/  ISETP.GT.U32.AND P5, PT, R8, R5, PT ;  /* 0x000000050800720c */ /* 0x000fda0003fa4070 */
[--C-:B------:R-:W-:Y:S01]  /*18da0*/  @!P5 IMAD.IADD R5, R5, 0x1, -R8.reuse ;  /* 0x000000010505d824 */ /* 0x100fe200078e0a08 */
[----:B------:R-:W-:Y:S01]  /*18db0*/  ISETP.GT.U32.AND P5, PT, R8, R4, PT ;  /* 0x000000040800720c */ /* 0x000fe20003fa4070 */
[----:B------:R3:W-:Y:S04]  /*18dc0*/  STL [R1+0x3e0], R13 ;  /* 0x0003e00d01007387 */ /* 0x0007e80000100800 */
[----:B------:R0:W-:Y:S04]  /*18dd0*/  STL [R1+0x3dc], R16 ;  /* 0x0003dc1001007387 */ /* 0x0001e80000100800 */
[----:B---3--:R-:W3:Y:S04]  /*18de0*/  LDL R13, [R1+0x10d0] ;  /* 0x0010d000010d7983 */ /* 0x008ee80000100800 */
[----:B------:R-:W-:Y:S01]  /*18df0*/  @!P5 IMAD.IADD R4, R4, 0x1, -R8 ;  /* 0x000000010404d824 */ /* 0x000fe200078e0a08 */
[----:B0-----:R-:W3:Y:S03]  /*18e00*/  LDL.LU R16, [R1+0x44] ;  /* 0x0000440001107983 */ /* 0x001ee60000300800 */
[----:B------:R-:W-:Y:S01]  /*18e10*/  IMAD.MOV.U32 R23, RZ, RZ, R4 ;  /* 0x000000ffff177224 */ /* 0x000fe200078e0004 */
[----:B------:R-:W-:-:S02]  /*18e20*/  ISETP.GT.U32.AND P6, PT, R8, R5, PT ;  /* 0x000000050800720c */ /* 0x000fc40003fc4070 */
[----:B------:R-:W-:Y:S01]  /*18e30*/  ISETP.GT.U32.AND P3, PT, R8, R12, PT ;  /* 0x0000000c0800720c */ /* 0x000fe20003f64070 */
[----:B--2---:R0:W-:Y:S04]  /*18e40*/  STL [R1+0xe64], R2 ;  /* 0x000e640201007387 */ /* 0x0041e80000100800 */
[----:B------:R-:W2:Y:S01]  /*18e50*/  LDL.LU R4, [R1+0x1410] ;  /* 0x0014100001047983 */ /* 0x000ea20000300800 */
[----:B------:R-:W-:Y:S01]  /*18e60*/  IMAD R24, R24, UR5, RZ ;  /* 0x0000000518187c24 */ /* 0x000fe2000f8e02ff */
[----:B------:R-:W-:-:S04]  /*18e70*/  PRMT R17, RZ, 0x7610, R17 ;  /* 0x00007610ff117816 */ /* 0x000fc80000000011 */
[--C-:B------:R-:W-:Y:S01]  /*18e80*/  @!P6 IMAD.IADD R5, R5, 0x1, -R8.reuse ;  /* 0x000000010505e824 */ /* 0x100fe200078e0a08 */
[----:B------:R-:W1:Y:S01]  /*18e90*/  LDCU UR5, c[0x0][0x3b0] ;  /* 0x00007600ff0577ac */ /* 0x000e620008000800 */
[----:B0-----:R-:W-:Y:S01]  /*18ea0*/  IADD3 R2, P6, PT, R24, R7, RZ ;  /* 0x0000000718027210 */ /* 0x001fe20007fde0ff */
[----:B------:R-:W-:Y:S01]  /*18eb0*/  @!P3 IMAD.IADD R12, R12, 0x1, -R8 ;  /* 0x000000010c0cb824 */ /* 0x000fe200078e0a08 */
[----:B------:R-:W-:Y:S01]  /*18ec0*/  ISETP.GE.AND P3, PT, R25, RZ, PT ;  /* 0x000000ff1900720c */ /* 0x000fe20003f66270 */
[----:B------:R-:W-:Y:S01]  /*18ed0*/  @!P1 IMAD.MOV R23, RZ, RZ, -R23 ;  /* 0x000000ffff179224 */ /* 0x000fe200078e0a17 */
[----:B------:R-:W-:Y:S02]  /*18ee0*/  LEA.HI.X.SX32 R22, R24, R6, 0x1, P6 ;  /* 0x0000000618167211 */ /* 0x000fe400030f0eff */
[C---:B------:R-:W-:Y:S01]  /*18ef0*/  ISETP.GT.U32.AND P6, PT, R8.reuse, R10, PT ;  /* 0x0000000a0800720c */ /* 0x040fe20003fc4070 */
[----:B------:R-:W-:Y:S01]  /*18f00*/  @P0 IMAD.MOV.U32 R24, RZ, RZ, R2 ;  /* 0x000000ffff180224 */ /* 0x000fe200078e0002 */
[----:B------:R-:W-:Y:S01]  /*18f10*/  ISETP.GT.U32.AND P1, PT, R8, R12, PT ;  /* 0x0000000c0800720c */ /* 0x000fe20003f24070 */
[----:B------:R-:W-:Y:S01]  /*18f20*/  @P0 IMAD.MOV.U32 R25, RZ, RZ, R22 ;  /* 0x000000ffff190224 */ /* 0x000fe200078e0016 */
[----:B------:R-:W-:Y:S01]  /*18f30*/  SEL R23, R11, R23, !P4 ;  /* 0x000000170b177207 */ /* 0x000fe20006000000 */
[----:B------:R0:W-:Y:S04]  /*18f40*/  STL [R1+0x400], R2 ;  /* 0x0004000201007387 */ /* 0x0001e80000100800 */
[----:B------:R1:W-:Y:S04]  /*18f50*/  STL [R1+0x3fc], R22 ;  /* 0x0003fc1601007387 */ /* 0x0003e80000100800 */
[----:B------:R3:W2:Y:S01]  /*18f60*/  @P0 LDG.E.U8 R17, desc[UR18][R24.64] ;  /* 0x0000001218110981 */ /* 0x0006a2000c1e1100 */
[----:B------:R-:W-:-:S03]  /*18f70*/  @!P6 IMAD.IADD R10, R10, 0x1, -R8 ;  /* 0x000000010a0ae824 */ /* 0x000fc600078e0a08 */
[----:B0-----:R-:W2:Y:S01]  /*18f80*/  LDL.LU R2, [R1+0x54] ;  /* 0x0000540001027983 */ /* 0x001ea20000300800 */
[----:B-1----:R-:W-:Y:S02]  /*18f90*/  IMAD.MOV.U32 R22, RZ, RZ, R5 ;  /* 0x000000ffff167224 */ /* 0x002fe400078e0005 */
[----:B---3--:R-:W-:Y:S01]  /*18fa0*/  IMAD R24, R23, UR4, RZ ;  /* 0x0000000417187c24 */ /* 0x008fe2000f8e02ff */
[----:B------:R-:W-:Y:S01]  /*18fb0*/  PRMT R3, RZ, 0x7610, R3 ;  /* 0x00007610ff037816 */ /* 0x000fe20000000003 */
[----:B------:R-:W-:Y:S01]  /*18fc0*/  @!P3 IMAD.MOV R22, RZ, RZ, -R22 ;  /* 0x000000ffff16b224 */ /* 0x000fe200078e0a16 */
[----:B----4-:R-:W-:Y:S01]  /*18fd0*/  ISETP.GE.AND P3, PT, R85, RZ, PT ;  /* 0x000000ff5500720c */ /* 0x010fe20003f66270 */
[----:B------:R-:W-:Y:S01]  /*18fe0*/  @!P1 IMAD.IADD R12, R12, 0x1, -R8 ;  /* 0x000000010c0c9824 */ /* 0x000fe200078e0a08 */
[----:B------:R-:W-:Y:S01]  /*18ff0*/  IADD3 R5, P6, PT, R24, R7, RZ ;  /* 0x0000000718057210 */ /* 0x000fe20007fde0ff */
[----:B------:R-:W3:Y:S01]  /*19000*/  LDL R85, [R1+0x1080] ;  /* 0x0010800001557983 */ /* 0x000ee20000100800 */
[----:B------:R-:W-:Y:S01]  /*19010*/  SEL R22, R11, R22, !P4 ;  /* 0x000000160b167207 */ /* 0x000fe20006000000 */
[----:B------:R-:W0:Y:S01]  /*19020*/  LDCU UR4, c[0x0][0x3b0] ;  /* 0x00007600ff0477ac */ /* 0x000e220008000800 */
[----:B------:R-:W-:-:S02]  /*19030*/  ISETP.GE.AND P1, PT, R13, RZ, PT ;  /* 0x000000ff0d00720c */ /* 0x000fc40003f26270 */
[-C--:B------:R-:W-:Y:S01]  /*19040*/  LEA.HI.X.SX32 R13, R24, R6.reuse, 0x1, P6 ;  /* 0x00000006180d7211 */ /* 0x080fe200030f0eff */
[----:B------:R-:W-:Y:S02]  /*19050*/  IMAD R22, R22, UR5, RZ ;  /* 0x0000000516167c24 */ /* 0x000fe4000f8e02ff */
[----:B------:R-:W-:Y:S01]  /*19060*/  IMAD.MOV.U32 R23, RZ, RZ, R12 ;  /* 0x000000ffff177224 */ /* 0x000fe200078e000c */
[----:B------:R1:W-:Y:S01]  /*19070*/  STL [R1+0x408], R5 ;  /* 0x0004080501007387 */ /* 0x0003e20000100800 */
[----:B------:R-:W-:Y:S02]  /*19080*/  @P0 IMAD.MOV.U32 R24, RZ, RZ, R5 ;  /* 0x000000ffff180224 */ /* 0x000fe400078e0005 */
[----:B------:R-:W-:Y:S01]  /*19090*/  @P0 IMAD.MOV.U32 R25, RZ, RZ, R13 ;  /* 0x000000ffff190224 */ /* 0x000fe200078e000d */
[----:B------:R-:W-:Y:S01]  /*190a0*/  IADD3 R12, P6, PT, R22, R7, RZ ;  /* 0x00000007160c7210 */ /* 0x000fe20007fde0ff */
[----:B------:R4:W-:Y:S01]  /*190b0*/  STL [R1+0x404], R13 ;  /* 0x0004040d01007387 */ /* 0x0009e20000100800 */
[----:B------:R-:W-:Y:S01]  /*190c0*/  ISETP.GT.U32.AND P5, PT, R8, R15, PT ;  /* 0x0000000f0800720c */ /* 0x000fe20003fa4070 */
[----:B------:R-:W0:Y:S02]  /*190d0*/  LDCU UR5, c[0x0][0x3b0] ;  /* 0x00007600ff0577ac */ /* 0x000e240008000800 */
[----:B-1----:R-:W3:Y:S01]  /*190e0*/  LDL R5, [R1+0x1098] ;  /* 0x0010980001057983 */ /* 0x002ee20000100800 */
[----:B----4-:R-:W-:-:S02]  /*190f0*/  LEA.HI.X.SX32 R13, R22, R6, 0x1, P6 ;  /* 0x00000006160d7211 */ /* 0x010fc400030f0eff */
[----:B--2---:R-:W-:-:S06]  /*19100*/  PRMT R4, RZ, 0x7610, R4 ;  /* 0x00007610ff047816 */ /* 0x004fcc0000000004 */
[----:B------:R1:W2:Y:S02]  /*19110*/  @P0 LDG.E.U8 R4, desc[UR18][R24.64] ;  /* 0x0000001218040981 */ /* 0x0002a4000c1e1100 */
[----:B-1----:R-:W-:Y:S02]  /*19120*/  @P0 IMAD.MOV.U32 R24, RZ, RZ, R12 ;  /* 0x000000ffff180224 */ /* 0x002fe400078e000c */
[----:B------:R-:W-:-:S05]  /*19130*/  @P0 IMAD.MOV.U32 R25, RZ, RZ, R13 ;  /* 0x000000ffff190224 */ /* 0x000fca00078e000d */
[----:B------:R1:W4:Y:S01]  /*19140*/  @P0 LDG.E.U8 R3, desc[UR18][R24.64] ;  /* 0x0000001218030981 */ /* 0x000322000c1e1100 */
[----:B------:R-:W-:-:S05]  /*19150*/  @!P5 IMAD.IADD R15, R15, 0x1, -R8 ;  /* 0x000000010f0fd824 */ /* 0x000fca00078e0a08 */
[C---:B------:R-:W-:Y:S01]  /*19160*/  ISETP.GT.U32.AND P5, PT, R8.reuse, R15, PT ;  /* 0x0000000f0800720c */ /* 0x040fe20003fa4070 */
[----:B------:R-:W-:Y:S01]  /*19170*/  @!P3 IMAD.MOV R23, RZ, RZ, -R23 ;  /* 0x000000ffff17b224 */ /* 0x000fe200078e0a17 */
[C---:B------:R-:W-:Y:S02]  /*19180*/  ISETP.GT.U32.AND P3, PT, R8.reuse, R10, PT ;  /* 0x0000000a0800720c */ /* 0x040fe40003f64070 */
[----:B------:R-:W-:-:S09]  /*19190*/  ISETP.GT.U32.AND P6, PT, R8, R2, PT ;  /* 0x000000020800720c */ /* 0x000fd20003fc4070 */
[----:B------:R-:W-:Y:S01]  /*191a0*/  @!P5 IMAD.IADD R15, R15, 0x1, -R8 ;  /* 0x000000010f0fd824 */ /* 0x000fe200078e0a08 */
[----:B------:R-:W-:-:S03]  /*191b0*/  ISETP.GT.U32.AND P5, PT, R8, R16, PT ;  /* 0x000000100800720c */ /* 0x000fc60003fa4070 */
[----:B------:R-:W-:Y:S01]  /*191c0*/  IMAD.MOV.U32 R22, RZ, RZ, R15 ;  /* 0x000000ffff167224 */ /* 0x000fe200078e000f */
[----:B-1----:R-:W-:-:S03]  /*191d0*/  SEL R24, R11, R23, !P4 ;  /* 0x000000170b187207 */ /* 0x002fc60006000000 */
[----:B------:R-:W-:Y:S01]  /*191e0*/  @!P1 IMAD.MOV R22, RZ, RZ, -R22 ;  /* 0x000000ffff169224 */ /* 0x000fe200078e0a16 */
[----:B---3--:R-:W-:Y:S01]  /*191f0*/  ISETP.GE.AND P1, PT, R85, RZ, PT ;  /* 0x000000ff5500720c */ /* 0x008fe20003f26270 */
[--C-:B------:R-:W-:Y:S02]  /*19200*/  @!P3 IMAD.IADD R10, R10, 0x1, -R8.reuse ;  /* 0x000000010a0ab824 */ /* 0x100fe400078e0a08 */
[----:B------:R-:W-:Y:S01]  /*19210*/  IMAD R24, R24, UR12, RZ ;  /* 0x0000000c18187c24 */ /* 0x000fe2000f8e02ff */
[----:B------:R-:W-:Y:S01]  /*19220*/  SEL R23, R11, R22, !P4 ;  /* 0x000000160b177207 */ /* 0x000fe20006000000 */
[--C-:B------:R-:W-:Y:S01]  /*19230*/  @!P5 IMAD.IADD R16, R16, 0x1, -R8.reuse ;  /* 0x000000011010d824 */ /* 0x100fe200078e0a08 */
[----:B------:R1:W-:Y:S01]  /*19240*/  STL [R1+0x410], R12 ;  /* 0x0004100c01007387 */ /* 0x0003e20000100800 */
[----:B------:R-:W-:Y:S01]  /*19250*/  @!P6 IMAD.IADD R2, R2, 0x1, -R8 ;  /* 0x000000010202e824 */ /* 0x000fe200078e0a08 */
[-C--:B------:R-:W-:Y:S01]  /*19260*/  IADD3 R15, P6, PT, R24, R7.reuse, RZ ;  /* 0x00000007180f7210 */ /* 0x080fe20007fde0ff */
[----:B------:R-:W-:Y:S01]  /*19270*/  IMAD.MOV.U32 R22, RZ, RZ, R10 ;  /* 0x000000ffff167224 */ /* 0x000fe200078e000a */
[----:B------:R-:W-:Y:S01]  /*19280*/  PRMT R14, RZ, 0x7610, R14 ;  /* 0x00007610ff0e7816 */ /* 0x000fe2000000000e */
[----:B0-----:R-:W-:Y:S01]  /*19290*/  IMAD R23, R23, UR4, RZ ;  /* 0x0000000417177c24 */ /* 0x001fe2000f8e02ff */
[----:B------:R-:W-:Y:S01]  /*192a0*/  ISETP.GT.U32.AND P5, PT, R8, R16, PT ;  /* 0x000000100800720c */ /* 0x000fe20003fa4070 */
[----:B------:R-:W-:Y:S01]  /*192b0*/  @!P1 IMAD.MOV R22, RZ, RZ, -R22 ;  /* 0x000000ffff169224 */ /* 0x000fe200078e0a16 */
[----:B------:R-:W-:Y:S01]  /*192c0*/  PRMT R25, RZ, 0x7610, R25 ;  /* 0x00007610ff197816 */ /* 0x000fe20000000019 */
[----:B------:R-:W0:Y:S01]  /*192d0*/  LDCU UR4, c[0x0][0x3b0] ;  /* 0x00007600ff0477ac */ /* 0x000e220008000800 */
[C---:B------:R-:W-:Y:S01]  /*192e0*/  IADD3 R10, P1, PT, R23.reuse, R7, RZ ;  /* 0x00000007170a7210 */ /* 0x040fe20007f3e0ff */
[----:B------:R-:W3:Y:S03]  /*192f0*/  LDCU UR12, c[0x0][0x3b0] ;  /* 0x00007600ff0c77ac */ /* 0x000ee60008000800 */
[----:B-1----:R-:W-:-:S05]  /*19300*/  LEA.HI.X.SX32 R12, R23, R6, 0x1, P1 ;  /* 0x00000006170c7211 */ /* 0x002fca00008f0eff */
[----:B------:R-:W-:Y:S01]  /*19310*/  @!P5 IMAD.IADD R16, R16, 0x1, -R8 ;  /* 0x000000011010d824 */ /* 0x000fe200078e0a08 */
[----:B------:R-:W-:Y:S01]  /*19320*/  ISETP.GE.AND P5, PT, R5, RZ, PT ;  /* 0x000000ff0500720c */ /* 0x000fe20003fa6270 */
[----:B--2---:R1:W-:Y:S04]  /*19330*/  STL [R1+0xe5c], R4 ;  /* 0x000e5c0401007387 */ /* 0x0043e80000100800 */
[----:B-1----:R-:W2:Y:S04]  /*19340*/  LDL.LU R4, [R1+0x5c] ;  /* 0x00005c0001047983 */ /* 0x002ea80000300800 */
[----:B------:R1:W-:Y:S02]  /*19350*/  STL [R1+0xe60], R17 ;  /* 0x000e601101007387 */ /* 0x0003e40000100800 */
[----:B-1----:R-:W-:-:S02]  /*19360*/  LEA.HI.X.SX32 R17, R24, R6, 0x1, P6 ;  /* 0x0000000618117211 */ /* 0x002fc400030f0eff */
[----:B------:R-:W-:Y:S01]  /*19370*/  SEL R24, R11, R22, !P4 ;  /* 0x000000160b187207 */ /* 0x000fe20006000000 */
[----:B------:R-:W-:Y:S02]  /*19380*/  @P0 IMAD.MOV.U32 R22, RZ, RZ, R15 ;  /* 0x000000ffff160224 */ /* 0x000fe400078e000f */
[----:B------:R-:W-:Y:S01]  /*19390*/  @P0 IMAD.MOV.U32 R23, RZ, RZ, R17 ;  /* 0x000000ffff170224 */ /* 0x000fe200078e0011 */
[----:B------:R-:W-:Y:S04]  /*193a0*/  STL [R1+0x40c], R13 ;  /* 0x00040c0d01007387 */ /* 0x000fe80000100800 */
[----:B------:R-:W2:Y:S04]  /*193b0*/  LDL R85, [R1+0x1094] ;  /* 0x0010940001557983 */ /* 0x000ea80000100800 */
[----:B----4-:R1:W-:Y:S04]  /*193c0*/  STL [R1+0xe58], R3 ;  /* 0x000e580301007387 */ /* 0x0103e80000100800 */
[----:B------:R4:W3:Y:S04]  /*193d0*/  @P0 LDG.E.U8 R14, desc[UR18][R22.64] ;  /* 0x00000012160e0981 */ /* 0x0008e8000c1e1100 */
[----:B-1----:R-:W3:Y:S04]  /*193e0*/  LDL.LU R3, [R1+0x8c] ;  /* 0x00008c0001037983 */ /* 0x002ee80000300800 */
[----:B------:R-:W3:Y:S01]  /*193f0*/  LDL.LU R13, [R1+0x90] ;  /* 0x00009000010d7983 */ /* 0x000ee20000300800 */
[----:B----4-:R-:W-:-:S02]  /*19400*/  @P0 IMAD.MOV.U32 R22, RZ, RZ, R10 ;  /* 0x000000ffff160224 */ /* 0x010fc400078e000a */
[----:B------:R-:W-:Y:S01]  /*19410*/  @P0 IMAD.MOV.U32 R23, RZ, RZ, R12 ;  /* 0x000000ffff170224 */ /* 0x000fe200078e000c */
[----:B------:R-:W-:Y:S04]  /*19420*/  STL [R1+0x418], R15 ;  /* 0x0004180f01007387 */ /* 0x000fe80000100800 */
[----:B------:R-:W-:Y:S04]  /*19430*/  STL [R1+0x420], R10 ;  /* 0x0004200a01007387 */ /* 0x000fe80000100800 */
[----:B------:R-:W4:Y:S04]  /*19440*/  LDL R5, [R1+0x106c] ;  /* 0x00106c0001057983 */ /* 0x000f280000100800 */
[----:B------:R1:W-:Y:S04]  /*19450*/  STL [R1+0x414], R17 ;  /* 0x0004141101007387 */ /* 0x0003e80000100800 */
[----:B------:R0:W4:Y:S04]  /*19460*/  @P0 LDG.E.U8 R25, desc[UR18][R22.64] ;  /* 0x0000001216190981 */ /* 0x000128000c1e1100 */
[----:B-1----:R-:W4:Y:S04]  /*19470*/  LDL.LU R17, [R1+0x140c] ;  /* 0x00140c0001117983 */ /* 0x002f280000300800 */
[----:B------:R-:W4:Y:S01]  /*19480*/  LDL.LU R15, [R1+0x1408] ;  /* 0x00140800010f7983 */ /* 0x000f220000300800 */
[----:B0-----:R-:W-:-:S02]  /*19490*/  IMAD.MOV.U32 R22, RZ, RZ, R16 ;  /* 0x000000ffff167224 */ /* 0x001fc400078e0010 */
[----:B------:R-:W-:Y:S01]  /*194a0*/  IMAD R24, R24, UR5, RZ ;  /* 0x0000000518187c24 */ /* 0x000fe2000f8e02ff */
[----:B------:R-:W-:Y:S01]  /*194b0*/  STL [R1+0x41c], R12 ;  /* 0x00041c0c01007387 */ /* 0x000fe20000100800 */
[----:B------:R-:W-:Y:S01]  /*194c0*/  @!P5 IMAD.MOV R22, RZ, RZ, -R22 ;  /* 0x000000ffff16d224 */ /* 0x000fe200078e0a16 */
[----:B------:R-:W-:Y:S01]  /*194d0*/  ISETP.GT.U32.AND P3, PT, R8, R2, PT ;  /* 0x000000020800720c */ /* 0x000fe20003f64070 */
[----:B------:R-:W0:Y:S01]  /*194e0*/  LDCU UR5, c[0x0][0x3b0] ;  /* 0x00007600ff0577ac */ /* 0x000e220008000800 */
[C---:B------:R-:W-:Y:S02]  /*194f0*/  IADD3 R16, P5, PT, R24.reuse, R7, RZ ;  /* 0x0000000718107210 */ /* 0x040fe40007fbe0ff */
[----:B--2---:R-:W-:Y:S01]  /*19500*/  ISETP.GE.AND P6, PT, R85, RZ, PT ;  /* 0x000000ff5500720c */ /* 0x004fe20003fc6270 */
[----:B---3--:R1:W-:Y:S04]  /*19510*/  STL [R1+0xe54], R14 ;  /* 0x000e540e01007387 */ /* 0x0083e80000100800 */
[----:B-1----:R-:W2:Y:S04]  /*19520*/  LDL.LU R14, [R1+0x1404] ;  /* 0x00140400010e7983 */ /* 0x002ea80000300800 */
[----:B------:R-:W3:Y:S04]  /*19530*/  LDL.LU R12, [R1+0x1400] ;  /* 0x00140000010c7983 */ /* 0x000ee80000300800 */
[----:B------:R-:W2:Y:S04]  /*19540*/  LDL.LU R10, [R1+0x13fc] ;  /* 0x0013fc00010a7983 */ /* 0x000ea80000300800 */
[----:B------:R-:W2:Y:S04]  /*19550*/  LDL.LU R85, [R1+0xb0] ;  /* 0x0000b00001557983 */ /* 0x000ea80000300800 */
[----:B------:R-:W-:Y:S04]  /*19560*/  STL [R1+0x440], R16 ;  /* 0x0004401001007387 */ /* 0x000fe80000100800 */
[----:B----4-:R1:W-:Y:S02]  /*19570*/  STL [R1+0xe50], R25 ;  /* 0x000e501901007387 */ /* 0x0103e40000100800 */
[----:B-1----:R-:W-:Y:S01]  /*19580*/  LEA.HI.X.SX32 R25, R24, R6, 0x1, P5 ;  /* 0x0000000618197211 */ /* 0x002fe200028f0eff */
[----:B------:R-:W-:Y:S01]  /*19590*/  @P0 IMAD.MOV.U32 R24, RZ, RZ, R16 ;  /* 0x000000ffff180224 */ /* 0x000fe200078e0010 */
[----:B------:R-:W-:-:S06]  /*195a0*/  PRMT R15, RZ, 0x7610, R15 ;  /* 0x00007610ff0f7816 */ /* 0x000fcc000000000f */
[----:B------:R1:W4:Y:S01]  /*195b0*/  @P0 LDG.E.U8 R15, desc[UR18][R24.64] ;  /* 0x00000012180f0981 */ /* 0x000322000c1e1100 */
[----:B------:R-:W-:Y:S01]  /*195c0*/  @!P3 IMAD.IADD R2, R2, 0x1, -R8 ;  /* 0x000000010202b824 */ /* 0x000fe200078e0a08 */
[----:B------:R-:W-:-:S03]  /*195d0*/  SEL R23, R11, R22, !P4 ;  /* 0x000000160b177207 */ /* 0x000fc60006000000 */
[----:B------:R-:W-:Y:S02]  /*195e0*/  IMAD.MOV.U32 R22, RZ, RZ, R2 ;  /* 0x000000ffff167224 */ /* 0x000fe400078e0002 */
[----:B------:R-:W-:Y:S01]  /*195f0*/  IMAD R23, R23, UR13, RZ ;  /* 0x0000000d17177c24 */ /* 0x000fe2000f8e02ff */
[----:B------:R-:W-:Y:S01]  /*19600*/  ISETP.GT.U32.AND P3, PT, R8, R3, PT ;  /* 0x000000030800720c */ /* 0x000fe20003f64070 */
[----:B------:R-:W-:Y:S01]  /*19610*/  @!P6 IMAD.MOV R22, RZ, RZ, -R22 ;  /* 0x000000ffff16e224 */ /* 0x000fe200078e0a16 */
[----:B------:R-:W2:Y:S01]  /*19620*/  LDL.LU R2, [R1+0x13f8] ;  /* 0x0013f80001027983 */ /* 0x000ea20000300800 */
[----:B---3--:R-:W-:Y:S01]  /*19630*/  PRMT R12, RZ, 0x7610, R12 ;  /* 0x00007610ff0c7816 */ /* 0x008fe2000000000c */
[----:B------:R-:W3:Y:S02]  /*19640*/  LDCU UR13, c[0x0][0x3b0] ;  /* 0x00007600ff0d77ac */ /* 0x000ee40008000800 */
        /* <DEDUP_REMOVED lines=11> */
[----:B----4-:R4:W-:Y:S04]  /*19700*/  STL [R1+0xe4c], R15 ;  /* 0x000e4c0f01007387 */ /* 0x0109e80000100800 */
[----:B----4-:R-:W4:Y:S04]  /*19710*/  LDL.LU R15, [R1+0xb4] ;  /* 0x0000b400010f7983 */ /* 0x010f280000300800 */
[----:B------:R-:W4:Y:S04]  /*19720*/  LDL R25, [R1+0x1054] ;  /* 0x0010540001197983 */ /* 0x000f280000100800 */
[----:B------:R-:W-:Y:S04]  /*19730*/  STL [R1+0x448], R16 ;  /* 0x0004481001007387 */ /* 0x000fe80000100800 */
[----:B------:R-:W4:Y:S04]  /*19740*/  LDL.LU R5, [R1+0xd4] ;  /* 0x0000d40001057983 */ /* 0x000f280000300800 */
[----:B------:R0:W-:Y:S04]  /*19750*/  STL [R1+0x444], R23 ;  /* 0x0004441701007387 */ /* 0x0001e80000100800 */
[----:B0-----:R-:W4:Y:S01]  /*19760*/  LDL R23, [R1+0x1064] ;  /* 0x0010640001177983 */ /* 0x001f220000100800 */
[----:B------:R-:W-:-:S05]  /*19770*/  @!P1 IMAD.IADD R4, R4, 0x1, -R8 ;  /* 0x0000000104049824 */ /* 0x000fca00078e0a08 */
[----:B------:R-:W-:-:S13]  /*19780*/  ISETP.GT.U32.AND P1, PT, R8, R4, PT ;  /* 0x000000040800720c */ /* 0x000fda0003f24070 */
[----:B------:R-:W-:-:S04]  /*19790*/  @!P1 IMAD.IADD R4, R4, 0x1, -R8 ;  /* 0x0000000104049824 */ /* 0x000fc800078e0a08 */
[----:B------:R-:W-:Y:S02]  /*197a0*/  IMAD.MOV.U32 R22, RZ, RZ, R4 ;  /* 0x000000ffff167224 */ /* 0x000fe400078e0004 */
[----:B------:R-:W4:Y:S02]  /*197b0*/  LDL R4, [R1+0x100c] ;  /* 0x00100c0001047983 */ /* 0x000f240000100800 */
[----:B------:R-:W-:Y:S01]  /*197c0*/  @!P3 IMAD.MOV R22, RZ, RZ, -R22 ;  /* 0x000000ffff16b224 */ /* 0x000fe200078e0a16 */
[----:B--2---:R-:W-:Y:S01]  /*197d0*/  PRMT R2, RZ, 0x7610, R2 ;  /* 0x00007610ff027816 */ /* 0x004fe20000000002 */
[----:B---3--:R0:W-:Y:S02]  /*197e0*/  STL [R1+0xe48], R12 ;  /* 0x000e480c01007387 */ /* 0x0081e40000100800 */
[----:B0-----:R-:W-:-:S04]  /*197f0*/  IADD3 R12, P1, PT, R24, R7, RZ ;  /* 0x00000007180c7210 */ /* 0x001fc80007f3e0ff */
[----:B------:R-:W-:Y:S02]  /*19800*/  LEA.HI.X.SX32 R16, R24, R6, 0x1, P1 ;  /* 0x0000000618107211 */ /* 0x000fe400008f0eff */
[----:B------:R-:W-:Y:S01]  /*19810*/  SEL R24, R11, R22, !P4 ;  /* 0x000000160b187207 */ /* 0x000fe20006000000 */
[----:B------:R-:W-:Y:S01]  /*19820*/  @P0 IMAD.MOV.U32 R22, RZ, RZ, R12 ;  /* 0x000000ffff160224 */ /* 0x000fe200078e000c */
[----:B----4-:R-:W-:Y:S01]  /*19830*/  ISETP.GE.AND P1, PT, R23, RZ, PT ;  /* 0x000000ff1700720c */ /* 0x010fe20003f26270 */
[----:B------:R-:W-:-:S05]  /*19840*/  @P0 IMAD.MOV.U32 R23, RZ, RZ, R16 ;  /* 0x000000ffff170224 */ /* 0x000fca00078e0010 */
[----:B------:R-:W2:Y:S01]  /*19850*/  @P0 LDG.E.U8 R2, desc[UR18][R22.64] ;  /* 0x0000001216020981 */ /* 0x000ea2000c1e1100 */
[----:B------:R-:W-:-:S13]  /*19860*/  ISETP.GT.U32.AND P5, PT, R8, R13, PT ;  /* 0x0000000d0800720c */ /* 0x000fda0003fa4070 */
[----:B------:R-:W-:-:S05]  /*19870*/  @!P5 IMAD.IADD R13, R13, 0x1, -R8 ;  /* 0x000000010d0dd824 */ /* 0x000fca00078e0a08 */
[C---:B------:R-:W-:Y:S01]  /*19880*/  ISETP.GT.U32.AND P6, PT, R8.reuse, R13, PT ;  /* 0x0000000d0800720c */ /* 0x040fe20003fc4070 */
[----:B------:R0:W-:Y:S01]  /*19890*/  STL [R1+0x450], R12 ;  /* 0x0004500c01007387 */ /* 0x0001e20000100800 */
[----:B------:R-:W-:Y:S01]  /*198a0*/  ISETP.GT.U32.AND P3, PT, R8, R85, PT ;  /* 0x000000550800720c */ /* 0x000fe20003f64070 */
[----:B------:R-:W-:Y:S01]  /*198b0*/  IMAD R24, R24, UR5, RZ ;  /* 0x0000000518187c24 */ /* 0x000fe2000f8e02ff */
[----:B------:R-:W-:Y:S01]  /*198c0*/  PRMT R17, RZ, 0x7610, R17 ;  /* 0x00007610ff117816 */ /* 0x000fe20000000011 */
[----:B------:R3:W-:Y:S01]  /*198d0*/  STL [R1+0x44c], R16 ;  /* 0x00044c1001007387 */ /* 0x0007e20000100800 */
[----:B------:R-:W-:Y:S01]  /*198e0*/  ISETP.GT.U32.AND P5, PT, R8, R3, PT ;  /* 0x000000030800720c */ /* 0x000fe20003fa4070 */
[----:B------:R-:W4:Y:S02]  /*198f0*/  LDCU UR5, c[0x0][0x3b0] ;  /* 0x00007600ff0577ac */ /* 0x000f240008000800 */
[----:B0-----:R-:W4:Y:S04]  /*19900*/  LDL R12, [R1+0x1014] ;  /* 0x00101400010c7983 */ /* 0x001f280000100800 */
[--C-:B------:R-:W-:Y:S01]  /*19910*/  @!P6 IMAD.IADD R13, R13, 0x1, -R8.reuse ;  /* 0x000000010d0de824 */ /* 0x100fe200078e0a08 */
[----:B---3--:R-:W3:Y:S01]  /*19920*/  LDL.LU R16, [R1+0xe0] ;  /* 0x0000e00001107983 */ /* 0x008ee20000300800 */
        /* <DEDUP_REMOVED lines=15> */
[----:B-1----:R-:W-:Y:S01]  /*19a20*/  IMAD R24, R23, UR4, RZ ;  /* 0x0000000417187c24 */ /* 0x002fe2000f8e02ff */
[----:B------:R1:W-:Y:S01]  /*19a30*/  STL [R1+0x454], R22 ;  /* 0x0004541601007387 */ /* 0x0003e20000100800 */
[----:B------:R-:W-:Y:S01]  /*19a40*/  @!P6 IMAD.IADD R5, R5, 0x1, -R8 ;  /* 0x000000010505e824 */ /* 0x000fe200078e0a08 */
[----:B------:R-:W-:Y:S01]  /*19a50*/  PRMT R10, RZ, 0x7610, R10 ;  /* 0x00007610ff0a7816 */ /* 0x000fe2000000000a */
[----:B------:R-:W2:Y:S01]  /*19a60*/  LDCU UR4, c[0x0][0x3b0] ;  /* 0x00007600ff0477ac */ /* 0x000ea20008000800 */
[----:B0-----:R-:W3:Y:S01]  /*19a70*/  LDL.LU R2, [R1+0x108] ;  /* 0x0001080001027983 */ /* 0x001ee20000300800 */
[----:B-1----:R-:W-:Y:S01]  /*19a80*/  IMAD.MOV.U32 R22, RZ, RZ, R13 ;  /* 0x000000ffff167224 */ /* 0x002fe200078e000d */
[----:B------:R-:W-:-:S03]  /*19a90*/  IADD3 R13, P6, PT, R24, R7, RZ ;  /* 0x00000007180d7210 */ /* 0x000fc60007fde0ff */
[----:B------:R-:W-:Y:S01]  /*19aa0*/  @!P3 IMAD.MOV R22, RZ, RZ, -R22 ;  /* 0x000000ffff16b224 */ /* 0x000fe200078e0a16 */
[----:B------:R-:W-:Y:S02]  /*19ab0*/  ISETP.GE.AND P3, PT, R4, RZ, PT ;  /* 0x000000ff0400720c */ /* 0x000fe40003f66270 */
[----:B------:R-:W3:Y:S04]  /*19ac0*/  LDL R4, [R1+0xfe0] ;  /* 0x000fe00001047983 */ /* 0x000ee80000100800 */
        /* <DEDUP_REMOVED lines=8> */
[----:B----4-:R-:W-:Y:S01]  /*19b50*/  IMAD R22, R22, UR5, RZ ;  /* 0x0000000516167c24 */ /* 0x010fe2000f8e02ff */
[----:B---3--:R-:W-:Y:S01]  /*19b60*/  PRMT R3, RZ, 0x7610, R3 ;  /* 0x00007610ff037816 */ /* 0x008fe20000000003 */
        /* <DEDUP_REMOVED lines=22> */
[----:B------:R-:W-:Y:S02]  /*19cd0*/  ISETP.GE.AND P1, PT, R4, RZ, PT ;  /* 0x000000ff0400720c */ /* 0x000fe40003f26270 */
        /* <DEDUP_REMOVED lines=742> */
[----:B------:R-:W4:Y:S04]  /*1cb40*/  LDL.LU R3, [R1+0x1370] ;  /* 0x0013700001037983 */ /* 0x000f280000300800 */
[----:B------:R-:W4:Y:S04]  /*1cb50*/  LDL.LU R12, [R1+0x60c] ;  /* 0x00060c00010c7983 */ /* 0x000f280000300800 */
        /* <DEDUP_REMOVED lines=13> */
[----:B------:R-:W4:Y:S01]  /*1cc30*/  LDL.LU R2, [R1+0x136c] ;  /* 0x00136c0001027983 */ /* 0x000f220000300800 */
        /* <DEDUP_REMOVED lines=24> */
[----:B------:R-:W2:Y:S04]  /*1cdc0*/  LDL R85, [R1+0x10c8] ;  /* 0x0010c80001557983 */ /* 0x000ea80000100800 */
[----:B---3--:R0:W-:Y:S01]  /*1cdd0*/  STL [R1+0xb4], R14 ;  /* 0x0000b40e01007387 */ /* 0x0081e20000100800 */
[----:B------:R-:W-:Y:S01]  /*1cde0*/  @!P3 IMAD.MOV R22, RZ, RZ, -R22 ;  /* 0x000000ffff16b224 */ /* 0x000fe200078e0a16 */
[----:B----4-:R-:W-:Y:S02]  /*1cdf0*/  PRMT R2, RZ, 0x7610, R2 ;  /* 0x00007610ff027816 */ /* 0x010fe40000000002 */
        /* <DEDUP_REMOVED lines=14> */
[----:B----4-:R-:W4:Y:S03]  /*1cee0*/  LDL.LU R16, [R1+0x63c] ;  /* 0x00063c0001107983 */ /* 0x010f260000300800 */
[----:B0-----:R-:W-:Y:S01]  /*1cef0*/  IMAD.MOV.U32 R23, RZ, RZ, R4 ;  /* 0x000000ffff177224 */ /* 0x001fe200078e0004 */
        /* <DEDUP_REMOVED lines=20> */
[----:B------:R3:W4:Y:S01]  /*1d040*/  @P0 LDG.E.U8 R17, desc[UR18][R24.64] ;  /* 0x0000001218110981 */ /* 0x000722000c1e1100 */
[----:B------:R-:W-:-:S03]  /*1d050*/  @!P6 IMAD.IADD R10, R10, 0x1, -R8 ;  /* 0x000000010a0ae824 */ /* 0x000fc600078e0a08 */
[----:B0-----:R-:W4:Y:S01]  /*1d060*/  LDL.LU R2, [R1+0x644] ;  /* 0x0006440001027983 */ /* 0x001f220000300800 */
[----:B-1----:R-:W-:Y:S02]  /*1d070*/  IMAD.MOV.U32 R22, RZ, RZ, R5 ;  /* 0x000000ffff167224 */ /* 0x002fe400078e0005 */
[----:B---3--:R-:W-:Y:S01]  /*1d080*/  IMAD R24, R23, UR4, RZ ;  /* 0x0000000417187c24 */ /* 0x008fe2000f8e02ff */
[----:B------:R-:W-:Y:S01]  /*1d090*/  PRMT R3, RZ, 0x7610, R3 ;  /* 0x00007610ff037816 */ /* 0x000fe20000000003 */
[----:B------:R-:W-:Y:S01]  /*1d0a0*/  @!P3 IMAD.MOV R22, RZ, RZ, -R22 ;  /* 0x000000ffff16b224 */ /* 0x000fe200078e0a16 */
[----:B------:R-:W-:Y:S01]  /*1d0b0*/  ISETP.GE.AND P3, PT, R85, RZ, PT ;  /* 0x000000ff5500720c */ /* 0x000fe20003f66270 */
        /* <DEDUP_REMOVED lines=15> */
[----:B------:R-:W2:Y:S02]  /*1d1b0*/  LDCU UR5, c[0x0][0x3b0] ;  /* 0x00007600ff0577ac */ /* 0x000ea40008000800 */
[----:B-1----:R-:W3:Y:S01]  /*1d1c0*/  LDL R5, [R1+0x1120] ;  /* 0x0011200001057983 */ /* 0x002ee20000100800 */
[----:B0-----:R-:W-:-:S02]  /*1d1d0*/  LEA.HI.X.SX32 R14, R22, R6, 0x1, P6 ;  /* 0x00000006160e7211 */ /* 0x001fc400030f0eff */
[----:B--2---:R-:W-:-:S06]  /*1d1e0*/  PRMT R4, RZ, 0x7610, R4 ;  /* 0x00007610ff047816 */ /* 0x004fcc0000000004 */
[----:B------:R0:W2:Y:S02]  /*1d1f0*/  @P0 LDG.E.U8 R4, desc[UR18][R24.64] ;  /* 0x0000001218040981 */ /* 0x0000a4000c1e1100 */
[----:B0-----:R-:W-:Y:S02]  /*1d200*/  @P0 IMAD.MOV.U32 R24, RZ, RZ, R12 ;  /* 0x000000ffff180224 */ /* 0x001fe400078e000c */
[----:B------:R-:W-:-:S05]  /*1d210*/  @P0 IMAD.MOV.U32 R25, RZ, RZ, R14 ;  /* 0x000000ffff190224 */ /* 0x000fca00078e000e */
[----:B------:R0:W2:Y:S01]  /*1d220*/  @P0 LDG.E.U8 R3, desc[UR18][R24.64] ;  /* 0x0000001218030981 */ /* 0x0000a2000c1e1100 */
[----:B------:R-:W-:-:S05]  /*1d230*/  @!P5 IMAD.IADD R15, R15, 0x1, -R8 ;  /* 0x000000010f0fd824 */ /* 0x000fca00078e0a08 */
[C---:B------:R-:W-:Y:S01]  /*1d240*/  ISETP.GT.U32.AND P5, PT, R8.reuse, R15, PT ;  /* 0x0000000f0800720c */ /* 0x040fe20003fa4070 */
[----:B------:R-:W-:Y:S01]  /*1d250*/  @!P3 IMAD.MOV R23, RZ, RZ, -R23 ;  /* 0x000000ffff17b224 */ /* 0x000fe200078e0a17 */
[C---:B------:R-:W-:Y:S02]  /*1d260*/  ISETP.GT.U32.AND P3, PT, R8.reuse, R10, PT ;  /* 0x0000000a0800720c */ /* 0x040fe40003f64070 */
[----:B----4-:R-:W-:-:S09]  /*1d270*/  ISETP.GT.U32.AND P6, PT, R8, R2, PT ;  /* 0x000000020800720c */ /* 0x010fd20003fc4070 */
[----:B------:R-:W-:-:S04]  /*1d280*/  @!P5 IMAD.IADD R15, R15, 0x1, -R8 ;  /* 0x000000010f0fd824 */ /* 0x000fc800078e0a08 */
[----:B------:R-:W-:Y:S01]  /*1d290*/  IMAD.MOV.U32 R22, RZ, RZ, R15 ;  /* 0x000000ffff167224 */ /* 0x000fe200078e000f */
[----:B0-----:R-:W-:-:S03]  /*1d2a0*/  SEL R24, R11, R23, !P4 ;  /* 0x000000170b187207 */ /* 0x001fc60006000000 */
[----:B------:R-:W-:Y:S01]  /*1d2b0*/  @!P1 IMAD.MOV R22, RZ, RZ, -R22 ;  /* 0x000000ffff169224 */ /* 0x000fe200078e0a16 */
[----:B---3--:R-:W-:Y:S01]  /*1d2c0*/  ISETP.GE.AND P1, PT, R85, RZ, PT ;  /* 0x000000ff5500720c */ /* 0x008fe20003f26270 */
[--C-:B------:R-:W-:Y:S02]  /*1d2d0*/  @!P3 IMAD.IADD R10, R10, 0x1, -R8.reuse ;  /* 0x000000010a0ab824 */ /* 0x100fe400078e0a08 */
[----:B------:R-:W-:Y:S01]  /*1d2e0*/  IMAD R24, R24, UR12, RZ ;  /* 0x0000000c18187c24 */ /* 0x000fe2000f8e02ff */
[----:B------:R-:W-:Y:S01]  /*1d2f0*/  SEL R23, R11, R22, !P4 ;  /* 0x000000160b177207 */ /* 0x000fe20006000000 */
[----:B------:R-:W-:Y:S01]  /*1d300*/  @!P6 IMAD.IADD R2, R2, 0x1, -R8 ;  /* 0x000000010202e824 */ /* 0x000fe200078e0a08 */
[----:B------:R0:W-:Y:S01]  /*1d310*/  STL [R1+0x618], R12 ;  /* 0x0006180c01007387 */ /* 0x0001e20000100800 */
[----:B------:R-:W-:Y:S01]  /*1d320*/  IMAD.MOV.U32 R22, RZ, RZ, R10 ;  /* 0x000000ffff167224 */ /* 0x000fe200078e000a */
[-C--:B------:R-:W-:Y:S01]  /*1d330*/  IADD3 R15, P6, PT, R24, R7.reuse, RZ ;  /* 0x00000007180f7210 */ /* 0x080fe20007fde0ff */
[----:B------:R-:W-:Y:S01]  /*1d340*/  IMAD R23, R23, UR4, RZ ;  /* 0x0000000417177c24 */ /* 0x000fe2000f8e02ff */
[----:B------:R-:W-:Y:S01]  /*1d350*/  PRMT R13, RZ, 0x7610, R13 ;  /* 0x00007610ff0d7816 */ /* 0x000fe2000000000d */
[----:B------:R-:W1:Y:S02]  /*1d360*/  LDCU UR4, c[0x0][0x3b0] ;  /* 0x00007600ff0477ac */ /* 0x000e640008000800 */
[----:B------:R-:W-:Y:S01]  /*1d370*/  @!P1 IMAD.MOV R22, RZ, RZ, -R22 ;  /* 0x000000ffff169224 */ /* 0x000fe200078e0a16 */
[C---:B------:R-:W-:Y:S01]  /*1d380*/  IADD3 R10, P1, PT, R23.reuse, R7, RZ ;  /* 0x00000007170a7210 */ /* 0x040fe20007f3e0ff */
[----:B------:R-:W3:Y:S03]  /*1d390*/  LDCU UR12, c[0x0][0x3b0] ;  /* 0x00007600ff0c77ac */ /* 0x000ee60008000800 */
[----:B0-----:R-:W-:-:S02]  /*1d3a0*/  LEA.HI.X.SX32 R12, R23, R6, 0x1, P1 ;  /* 0x00000006170c7211 */ /* 0x001fc400008f0eff */
[----:B------:R-:W-:Y:S01]  /*1d3b0*/  PRMT R25, RZ, 0x7610, R25 ;  /* 0x00007610ff197816 */ /* 0x000fe20000000019 */
[----:B--2---:R0:W-:Y:S04]  /*1d3c0*/  STL [R1+0x8c], R4 ;  /* 0x00008c0401007387 */ /* 0x0041e80000100800 */
[----:B0-----:R-:W2:Y:S04]  /*1d3d0*/  LDL.LU R4, [R1+0x64c] ;  /* 0x00064c0001047983 */ /* 0x001ea80000300800 */
[----:B------:R0:W-:Y:S02]  /*1d3e0*/  STL [R1+0x90], R17 ;  /* 0x0000901101007387 */ /* 0x0001e40000100800 */
[----:B0-----:R-:W-:-:S02]  /*1d3f0*/  LEA.HI.X.SX32 R17, R24, R6, 0x1, P6 ;  /* 0x0000000618117211 */ /* 0x001fc400030f0eff */
[----:B------:R-:W-:Y:S01]  /*1d400*/  SEL R24, R11, R22, !P4 ;  /* 0x000000160b187207 */ /* 0x000fe20006000000 */
[----:B------:R-:W-:Y:S02]  /*1d410*/  @P0 IMAD.MOV.U32 R22, RZ, RZ, R15 ;  /* 0x000000ffff160224 */ /* 0x000fe400078e000f */
[----:B------:R-:W-:Y:S01]  /*1d420*/  @P0 IMAD.MOV.U32 R23, RZ, RZ, R17 ;  /* 0x000000ffff170224 */ /* 0x000fe200078e0011 */
[----:B------:R-:W-:Y:S04]  /*1d430*/  STL [R1+0x614], R14 ;  /* 0x0006140e01007387 */ /* 0x000fe80000100800 */
[----:B------:R-:W4:Y:S04]  /*1d440*/  LDL R85, [R1+0x1114] ;  /* 0x0011140001557983 */ /* 0x000f280000100800 */
[----:B------:R0:W-:Y:S01]  /*1d450*/  STL [R1+0x80], R3 ;  /* 0x0000800301007387 */ /* 0x0001e20000100800 */
[----:B------:R-:W-:-:S03]  /*1d460*/  ISETP.GE.AND P6, PT, R5, RZ, PT ;  /* 0x000000ff0500720c */ /* 0x000fc60003fc6270 */
[----:B------:R1:W2:Y:S04]  /*1d470*/  @P0 LDG.E.U8 R13, desc[UR18][R22.64] ;  /* 0x00000012160d0981 */ /* 0x0002a8000c1e1100 */
[----:B0-----:R-:W3:Y:S04]  /*1d480*/  LDL.LU R3, [R1+0x320] ;  /* 0x0003200001037983 */ /* 0x001ee80000300800 */
[----:B------:R-:W3:Y:S01]  /*1d490*/  LDL.LU R14, [R1+0x31c] ;  /* 0x00031c00010e7983 */ /* 0x000ee20000300800 */
[----:B-1----:R-:W-:Y:S02]  /*1d4a0*/  @P0 IMAD.MOV.U32 R22, RZ, RZ, R10 ;  /* 0x000000ffff160224 */ /* 0x002fe400078e000a */
[----:B------:R-:W-:Y:S01]  /*1d4b0*/  @P0 IMAD.MOV.U32 R23, RZ, RZ, R12 ;  /* 0x000000ffff170224 */ /* 0x000fe200078e000c */
[----:B------:R-:W-:Y:S04]  /*1d4c0*/  STL [R1+0x620], R15 ;  /* 0x0006200f01007387 */ /* 0x000fe80000100800 */
[----:B------:R-:W-:Y:S04]  /*1d4d0*/  STL [R1+0x638], R10 ;  /* 0x0006380a01007387 */ /* 0x000fe80000100800 */
[----:B------:R-:W3:Y:S04]  /*1d4e0*/  LDL R5, [R1+0x1130] ;  /* 0x0011300001057983 */ /* 0x000ee80000100800 */
[----:B------:R0:W-:Y:S04]  /*1d4f0*/  STL [R1+0x61c], R17 ;  /* 0x00061c1101007387 */ /* 0x0001e80000100800 */
[----:B------:R1:W3:Y:S04]  /*1d500*/  @P0 LDG.E.U8 R25, desc[UR18][R22.64] ;  /* 0x0000001216190981 */ /* 0x0002e8000c1e1100 */
[----:B0-----:R-:W3:Y:S04]  /*1d510*/  LDL.LU R17, [R1+0x1364] ;  /* 0x0013640001117983 */ /* 0x001ee80000300800 */
[----:B------:R-:W3:Y:S01]  /*1d520*/  LDL.LU R15, [R1+0x1360] ;  /* 0x00136000010f7983 */ /* 0x000ee20000300800 */
[----:B------:R-:W-:-:S02]  /*1d530*/  ISETP.GT.U32.AND P5, PT, R8, R16, PT ;  /* 0x000000100800720c */ /* 0x000fc40003fa4070 */
[----:B------:R-:W-:-:S11]  /*1d540*/  ISETP.GT.U32.AND P3, PT, R8, R2, PT ;  /* 0x000000020800720c */ /* 0x000fd60003f64070 */
[----:B------:R-:W-:-:S05]  /*1d550*/  @!P5 IMAD.IADD R16, R16, 0x1, -R8 ;  /* 0x000000011010d824 */ /* 0x000fca00078e0a08 */
[----:B------:R-:W-:Y:S01]  /*1d560*/  ISETP.GT.U32.AND P5, PT, R8, R16, PT ;  /* 0x000000100800720c */ /* 0x000fe20003fa4070 */
[----:B------:R-:W-:Y:S01]  /*1d570*/  IMAD R24, R24, UR5, RZ ;  /* 0x0000000518187c24 */ /* 0x000fe2000f8e02ff */
[----:B------:R-:W-:Y:S01]  /*1d580*/  STL [R1+0x634], R12 ;  /* 0x0006340c01007387 */ /* 0x000fe20000100800 */
[--C-:B------:R-:W-:Y:S01]  /*1d590*/  @!P3 IMAD.IADD R2, R2, 0x1, -R8.reuse ;  /* 0x000000010202b824 */ /* 0x100fe200078e0a08 */
[----:B------:R-:W0:Y:S09]  /*1d5a0*/  LDCU UR5, c[0x0][0x3b0] ;  /* 0x00007600ff0577ac */ /* 0x000e320008000800 */
[----:B------:R-:W-:-:S04]  /*1d5b0*/  @!P5 IMAD.IADD R16, R16, 0x1, -R8 ;  /* 0x000000011010d824 */ /* 0x000fc800078e0a08 */
[----:B-1----:R-:W-:Y:S01]  /*1d5c0*/  IMAD.MOV.U32 R22, RZ, RZ, R16 ;  /* 0x000000ffff167224 */ /* 0x002fe200078e0010 */
[C---:B------:R-:W-:Y:S02]  /*1d5d0*/  IADD3 R16, P3, PT, R24.reuse, R7, RZ ;  /* 0x0000000718107210 */ /* 0x040fe40007f7e0ff */
[----:B----4-:R-:W-:Y:S01]  /*1d5e0*/  ISETP.GE.AND P5, PT, R85, RZ, PT ;  /* 0x000000ff5500720c */ /* 0x010fe20003fa6270 */
[----:B--2---:R1:W-:Y:S04]  /*1d5f0*/  STL [R1+0x7c], R13 ;  /* 0x00007c0d01007387 */ /* 0x0043e80000100800 */
[----:B-1----:R-:W2:Y:S04]  /*1d600*/  LDL.LU R13, [R1+0x135c] ;  /* 0x00135c00010d7983 */ /* 0x002ea80000300800 */
[----:B------:R-:W4:Y:S04]  /*1d610*/  LDL.LU R12, [R1+0x1358] ;  /* 0x00135800010c7983 */ /* 0x000f280000300800 */
[----:B------:R-:W4:Y:S04]  /*1d620*/  LDL.LU R10, [R1+0x1354] ;  /* 0x00135400010a7983 */ /* 0x000f280000300800 */
[----:B------:R-:W4:Y:S04]  /*1d630*/  LDL.LU R85, [R1+0x318] ;  /* 0x0003180001557983 */ /* 0x000f280000300800 */
[----:B------:R-:W-:Y:S04]  /*1d640*/  STL [R1+0x640], R16 ;  /* 0x0006401001007387 */ /* 0x000fe80000100800 */
[----:B---3--:R1:W-:Y:S02]  /*1d650*/  STL [R1+0x78], R25 ;  /* 0x0000781901007387 */ /* 0x0083e40000100800 */
[----:B-1----:R-:W-:Y:S01]  /*1d660*/  LEA.HI.X.SX32 R25, R24, R6, 0x1, P3 ;  /* 0x0000000618197211 */ /* 0x002fe200018f0eff */
[----:B------:R-:W-:Y:S01]  /*1d670*/  @P0 IMAD.MOV.U32 R24, RZ, RZ, R16 ;  /* 0x000000ffff180224 */ /* 0x000fe200078e0010 */
[----:B------:R-:W-:-:S06]  /*1d680*/  PRMT R15, RZ, 0x7610, R15 ;  /* 0x00007610ff0f7816 */ /* 0x000fcc000000000f */
[----:B------:R1:W3:Y:S01]  /*1d690*/  @P0 LDG.E.U8 R15, desc[UR18][R24.64] ;  /* 0x00000012180f0981 */ /* 0x0002e2000c1e1100 */
[----:B------:R-:W-:-:S05]  /*1d6a0*/  @!P6 IMAD.MOV R22, RZ, RZ, -R22 ;  /* 0x000000ffff16e224 */ /* 0x000fca00078e0a16 */
[----:B------:R-:W-:Y:S01]  /*1d6b0*/  SEL R23, R11, R22, !P4 ;  /* 0x000000160b177207 */ /* 0x000fe20006000000 */
[----:B------:R-:W-:Y:S01]  /*1d6c0*/  IMAD.MOV.U32 R22, RZ, RZ, R2 ;  /* 0x000000ffff167224 */ /* 0x000fe200078e0002 */
[----:B------:R-:W-:Y:S01]  /*1d6d0*/  ISETP.GT.U32.AND P6, PT, R8, R3, PT ;  /* 0x000000030800720c */ /* 0x000fe20003fc4070 */
[----:B------:R-:W4:Y:S02]  /*1d6e0*/  LDL.LU R2, [R1+0x1350] ;  /* 0x0013500001027983 */ /* 0x000f240000300800 */
[----:B------:R-:W-:Y:S02]  /*1d6f0*/  @!P5 IMAD.MOV R22, RZ, RZ, -R22 ;  /* 0x000000ffff16d224 */ /* 0x000fe400078e0a16 */
[----:B------:R-:W-:Y:S01]  /*1d700*/  IMAD R23, R23, UR13, RZ ;  /* 0x0000000d17177c24 */ /* 0x000fe2000f8e02ff */
[----:B------:R-:W-:Y:S01]  /*1d710*/  STL [R1+0x63c], R25 ;  /* 0x00063c1901007387 */ /* 0x000fe20000100800 */
[----:B--2---:R-:W-:-:S06]  /*1d720*/  PRMT R13, RZ, 0x7610, R13 ;  /* 0x00007610ff0d7816 */ /* 0x004fcc000000000d */
[----:B------:R-:W-:Y:S01]  /*1d730*/  @!P6 IMAD.IADD R3, R3, 0x1, -R8 ;  /* 0x000000010303e824 */ /* 0x000fe200078e0a08 */
[----:B------:R-:W-:Y:S01]  /*1d740*/  SEL R22, R11, R22, !P4 ;  /* 0x000000160b167207 */ /* 0x000fe20006000000 */
[----:B------:R-:W2:Y:S01]  /*1d750*/  LDCU UR13, c[0x0][0x3b0] ;  /* 0x00007600ff0d77ac */ /* 0x000ea20008000800 */
[----:B------:R-:W-:-:S03]  /*1d760*/  IADD3 R16, P5, PT, R23, R7, RZ ;  /* 0x0000000717107210 */ /* 0x000fc60007fbe0ff */
[----:B-1----:R-:W-:Y:S01]  /*1d770*/  IMAD R24, R22, UR4, RZ ;  /* 0x0000000416187c24 */ /* 0x002fe2000f8e02ff */
[----:B------:R-:W-:Y:S01]  /*1d780*/  LEA.HI.X.SX32 R23, R23, R6, 0x1, P5 ;  /* 0x0000000617177211 */ /* 0x000fe200028f0eff */
[----:B------:R-:W-:Y:S01]  /*1d790*/  @P0 IMAD.MOV.U32 R22, RZ, RZ, R16 ;  /* 0x000000ffff160224 */ /* 0x000fe200078e0010 */
[----:B------:R-:W-:Y:S01]  /*1d7a0*/  ISETP.GE.AND P6, PT, R5, RZ, PT ;  /* 0x000000ff0500720c */ /* 0x000fe20003fc6270 */
[----:B------:R-:W1:Y:S03]  /*1d7b0*/  LDCU UR4, c[0x0][0x3b0] ;  /* 0x00007600ff0477ac */ /* 0x000e660008000800 */
[----:B------:R0:W2:Y:S04]  /*1d7c0*/  @P0 LDG.E.U8 R13, desc[UR18][R22.64] ;  /* 0x00000012160d0981 */ /* 0x0000a8000c1e1100 */
[----:B---3--:R3:W-:Y:S04]  /*1d7d0*/  STL [R1+0x74], R15 ;  /* 0x0000740f01007387 */ /* 0x0087e80000100800 */
[----:B---3--:R-:W3:Y:S04]  /*1d7e0*/  LDL.LU R15, [R1+0x314] ;  /* 0x00031400010f7983 */ /* 0x008ee80000300800 */
[----:B------:R-:W3:Y:S04]  /*1d7f0*/  LDL R25, [R1+0x1110] ;  /* 0x0011100001197983 */ /* 0x000ee80000100800 */
[----:B------:R-:W-:Y:S04]  /*1d800*/  STL [R1+0x648], R16 ;  /* 0x0006481001007387 */ /* 0x000fe80000100800 */
[----:B------:R-:W3:Y:S04]  /*1d810*/  LDL.LU R5, [R1+0x310] ;  /* 0x0003100001057983 */ /* 0x000ee80000300800 */
[----:B------:R0:W-:Y:S04]  /*1d820*/  STL [R1+0x644], R23 ;  /* 0x0006441701007387 */ /* 0x0001e80000100800 */
[----:B0-----:R-:W3:Y:S01]  /*1d830*/  LDL R23, [R1+0x10fc] ;  /* 0x0010fc0001177983 */ /* 0x001ee20000100800 */
[----:B------:R-:W-:-:S13]  /*1d840*/  ISETP.GT.U32.AND P1, PT, R8, R4, PT ;  /* 0x000000040800720c */ /* 0x000fda0003f24070 */
[----:B------:R-:W-:-:S05]  /*1d850*/  @!P1 IMAD.IADD R4, R4, 0x1, -R8 ;  /* 0x0000000104049824 */ /* 0x000fca00078e0a08 */
[----:B------:R-:W-:-:S13]  /*1d860*/  ISETP.GT.U32.AND P1, PT, R8, R4, PT ;  /* 0x000000040800720c */ /* 0x000fda0003f24070 */
[----:B------:R-:W-:-:S04]  /*1d870*/  @!P1 IMAD.IADD R4, R4, 0x1, -R8 ;  /* 0x0000000104049824 */ /* 0x000fc800078e0a08 */
[----:B------:R-:W-:Y:S02]  /*1d880*/  IMAD.MOV.U32 R22, RZ, RZ, R4 ;  /* 0x000000ffff167224 */ /* 0x000fe400078e0004 */
[----:B------:R-:W3:Y:S02]  /*1d890*/  LDL R4, [R1+0x111c] ;  /* 0x00111c0001047983 */ /* 0x000ee40000100800 */
[----:B------:R-:W-:Y:S01]  /*1d8a0*/  @!P6 IMAD.MOV R22, RZ, RZ, -R22 ;  /* 0x000000ffff16e224 */ /* 0x000fe200078e0a16 */
[----:B----4-:R-:W-:Y:S01]  /*1d8b0*/  PRMT R2, RZ, 0x7610, R2 ;  /* 0x00007610ff027816 */ /* 0x010fe20000000002 */
[----:B--2---:R0:W-:Y:S02]  /*1d8c0*/  STL [R1+0x70], R13 ;  /* 0x0000700d01007387 */ /* 0x0041e40000100800 */
[----:B0-----:R-:W-:-:S04]  /*1d8d0*/  IADD3 R13, P1, PT, R24, R7, RZ ;  /* 0x00000007180d7210 */ /* 0x001fc80007f3e0ff */
[----:B------:R-:W-:Y:S02]  /*1d8e0*/  LEA.HI.X.SX32 R16, R24, R6, 0x1, P1 ;  /* 0x0000000618107211 */ /* 0x000fe400008f0eff */
[----:B------:R-:W-:Y:S01]  /*1d8f0*/  SEL R24, R11, R22, !P4 ;  /* 0x000000160b187207 */ /* 0x000fe20006000000 */
[----:B------:R-:W-:Y:S01]  /*1d900*/  @P0 IMAD.MOV.U32 R22, RZ, RZ, R13 ;  /* 0x000000ffff160224 */ /* 0x000fe200078e000d */
[----:B---3--:R-:W-:Y:S01]  /*1d910*/  ISETP.GE.AND P1, PT, R23, RZ, PT ;  /* 0x000000ff1700720c */ /* 0x008fe20003f26270 */
[----:B------:R-:W-:-:S05]  /*1d920*/  @P0 IMAD.MOV.U32 R23, RZ, RZ, R16 ;  /* 0x000000ffff170224 */ /* 0x000fca00078e0010 */
[----:B------:R0:W2:Y:S01]  /*1d930*/  @P0 LDG.E.U8 R2, desc[UR18][R22.64] ;  /* 0x0000001216020981 */ /* 0x0000a2000c1e1100 */
[----:B------:R-:W-:-:S13]  /*1d940*/  ISETP.GT.U32.AND P3, PT, R8, R14, PT ;  /* 0x0000000e0800720c */ /* 0x000fda0003f64070 */
[----:B------:R-:W-:Y:S01]  /*1d950*/  @!P3 IMAD.IADD R14, R14, 0x1, -R8 ;  /* 0x000000010e0eb824 */ /* 0x000fe200078e0a08 */
[----:B------:R-:W-:-:S04]  /*1d960*/  ISETP.GT.U32.AND P3, PT, R8, R3, PT ;  /* 0x000000030800720c */ /* 0x000fc80003f64070 */
[C---:B------:R-:W-:Y:S01]  /*1d970*/  ISETP.GT.U32.AND P5, PT, R8.reuse, R14, PT ;  /* 0x0000000e0800720c */ /* 0x040fe20003fa4070 */
[----:B------:R3:W-:Y:S01]  /*1d980*/  STL [R1+0x650], R13 ;  /* 0x0006500d01007387 */ /* 0x0007e20000100800 */
[----:B------:R-:W-:Y:S01]  /*1d990*/  ISETP.GT.U32.AND P6, PT, R8, R85, PT ;  /* 0x000000550800720c */ /* 0x000fe20003fc4070 */
[----:B------:R-:W-:Y:S01]  /*1d9a0*/  IMAD R24, R24, UR5, RZ ;  /* 0x0000000518187c24 */ /* 0x000fe2000f8e02ff */
[----:B0-----:R-:W-:Y:S01]  /*1d9b0*/  PRMT R22, RZ, 0x7610, R22 ;  /* 0x00007610ff167816 */ /* 0x001fe20000000016 */
[----:B------:R0:W-:Y:S01]  /*1d9c0*/  STL [R1+0x64c], R16 ;  /* 0x00064c1001007387 */ /* 0x0001e20000100800 */
[----:B------:R-:W4:Y:S03]  /*1d9d0*/  LDCU UR5, c[0x0][0x3b0] ;  /* 0x00007600ff0577ac */ /* 0x000f260008000800 */
[----:B---3--:R-:W3:Y:S04]  /*1d9e0*/  LDL R13, [R1+0x1150] ;  /* 0x00115000010d7983 */ /* 0x008ee80000100800 */
[--C-:B------:R-:W-:Y:S01]  /*1d9f0*/  @!P5 IMAD.IADD R14, R14, 0x1, -R8.reuse ;  /* 0x000000010e0ed824 */ /* 0x100fe200078e0a08 */
[----:B0-----:R-:W3:Y:S01]  /*1da00*/  LDL.LU R16, [R1+0x30c] ;  /* 0x00030c0001107983 */ /* 0x001ee20000300800 */
[----:B------:R-:W-:-:S02]  /*1da10*/  @!P3 IMAD.IADD R3, R3, 0x1, -R8 ;  /* 0x000000010303b824 */ /* 0x000fc400078e0a08 */
[----:B------:R-:W-:Y:S02]  /*1da20*/  @!P6 IMAD.IADD R85, R85, 0x1, -R8 ;  /* 0x000000015555e824 */ /* 0x000fe400078e0a08 */
[----:B------:R-:W-:Y:S01]  /*1da30*/  IMAD.MOV.U32 R23, RZ, RZ, R3 ;  /* 0x000000ffff177224 */ /* 0x000fe200078e0003 */
[----:B------:R-:W-:Y:S01]  /*1da40*/  ISETP.GE.AND P6, PT, R25, RZ, PT ;  /* 0x000000ff1900720c */ /* 0x000fe20003fc6270 */
[----:B--2---:R0:W-:Y:S04]  /*1da50*/  STL [R1+0x6c], R2 ;  /* 0x00006c0201007387 */ /* 0x0041e80000100800 */
[----:B------:R-:W2:Y:S01]  /*1da60*/  LDL.LU R3, [R1+0x134c] ;  /* 0x00134c0001037983 */ /* 0x000ea20000300800 */
[----:B0-----:R-:W-:-:S04]  /*1da70*/  IADD3 R2, P5, PT, R24, R7, RZ ;  /* 0x0000000718027210 */ /* 0x001fc80007fbe0ff */
[----:B------:R-:W-:Y:S01]  /*1da80*/  LEA.HI.X.SX32 R24, R24, R6, 0x1, P5 ;  /* 0x0000000618187211 */ /* 0x000fe200028f0eff */
[----:B------:R-:W-:Y:S04]  /*1da90*/  STL [R1+0x658], R2 ;  /* 0x0006580201007387 */ /* 0x000fe80000100800 */
[----:B------:R0:W-:Y:S01]  /*1daa0*/  STL [R1+0x654], R24 ;  /* 0x0006541801007387 */ /* 0x0001e20000100800 */
[----:B------:R-:W-:Y:S02]  /*1dab0*/  @P0 IMAD.MOV.U32 R25, RZ, RZ, R24 ;  /* 0x000000ffff190224 */ /* 0x000fe400078e0018 */
[----:B0-----:R-:W-:Y:S01]  /*1dac0*/  @P0 IMAD.MOV.U32 R24, RZ, RZ, R2 ;  /* 0x000000ffff180224 */ /* 0x001fe200078e0002 */
[----:B------:R-:W-:Y:S01]  /*1dad0*/  ISETP.GT.U32.AND P5, PT, R8, R5, PT ;  /* 0x000000050800720c */ /* 0x000fe20003fa4070 */
[----:B------:R-:W-:Y:S01]  /*1dae0*/  @!P1 IMAD.MOV R23, RZ, RZ, -R23 ;  /* 0x000000ffff179224 */ /* 0x000fe200078e0a17 */
[----:B------:R-:W3:Y:S04]  /*1daf0*/  LDL.LU R2, [R1+0x308] ;  /* 0x0003080001027983 */ /* 0x000ee80000300800 */
[----:B------:R1:W3:Y:S01]  /*1db00*/  @P0 LDG.E.U8 R22, desc[UR18][R24.64] ;  /* 0x0000001218160981 */ /* 0x0002e2000c1e1100 */
[----:B------:R-:W-:-:S05]  /*1db10*/  SEL R23, R11, R23, !P4 ;  /* 0x000000170b177207 */ /* 0x000fca0006000000 */
[----:B-1----:R-:W-:Y:S02]  /*1db20*/  IMAD R24, R23, UR4, RZ ;  /* 0x0000000417187c24 */ /* 0x002fe4000f8e02ff */
[----:B------:R-:W-:Y:S01]  /*1db30*/  @!P5 IMAD.IADD R5, R5, 0x1, -R8 ;  /* 0x000000010505d824 */ /* 0x000fe200078e0a08 */
[----:B--2---:R-:W-:Y:S01]  /*1db40*/  PRMT R3, RZ, 0x7610, R3 ;  /* 0x00007610ff037816 */ /* 0x004fe20000000003 */
[----:B------:R-:W0:Y:S01]  /*1db50*/  LDCU UR4, c[0x0][0x3b0] ;  /* 0x00007600ff0477ac */ /* 0x000e220008000800 */
[----:B---3--:R1:W-:Y:S02]  /*1db60*/  STL [R1+0x68], R22 ;  /* 0x0000681601007387 */ /* 0x0083e40000100800 */
[----:B-1----:R-:W-:Y:S01]  /*1db70*/  IMAD.MOV.U32 R22, RZ, RZ, R14 ;  /* 0x000000ffff167224 */ /* 0x002fe200078e000e */
[----:B------:R-:W-:-:S03]  /*1db80*/  IADD3 R14, P5, PT, R24, R7, RZ ;  /* 0x00000007180e7210 */ /* 0x000fc60007fbe0ff */
[----:B------:R-:W-:Y:S01]  /*1db90*/  @!P6 IMAD.MOV R22, RZ, RZ, -R22 ;  /* 0x000000ffff16e224 */ /* 0x000fe200078e0a16 */
[----:B------:R-:W-:Y:S02]  /*1dba0*/  LEA.HI.X.SX32 R24, R24, R6, 0x1, P5 ;  /* 0x0000000618187211 */ /* 0x000fe400028f0eff */
[----:B------:R-:W-:Y:S02]  /*1dbb0*/  ISETP.GE.AND P6, PT, R4, RZ, PT ;  /* 0x000000ff0400720c */ /* 0x000fe40003fc6270 */
[----:B------:R-:W2:Y:S01]  /*1dbc0*/  LDL R4, [R1+0x114c] ;  /* 0x00114c0001047983 */ /* 0x000ea20000100800 */
[----:B------:R-:W-:-:S03]  /*1dbd0*/  @P0 IMAD.MOV.U32 R25, RZ, RZ, R24 ;  /* 0x000000ffff190224 */ /* 0x000fc600078e0018 */
[----:B------:R-:W-:Y:S04]  /*1dbe0*/  STL [R1+0x660], R14 ;  /* 0x0006600e01007387 */ /* 0x000fe80000100800 */
[----:B------:R1:W-:Y:S02]  /*1dbf0*/  STL [R1+0x65c], R24 ;  /* 0x00065c1801007387 */ /* 0x0003e40000100800 */
[----:B-1----:R-:W-:-:S05]  /*1dc00*/  @P0 IMAD.MOV.U32 R24, RZ, RZ, R14 ;  /* 0x000000ffff180224 */ /* 0x002fca00078e000e */
[----:B------:R1:W3:Y:S01]  /*1dc10*/  @P0 LDG.E.U8 R3, desc[UR18][R24.64] ;  /* 0x0000001218030981 */ /* 0x0002e2000c1e1100 */
[----:B------:R-:W-:Y:S02]  /*1dc20*/  ISETP.GT.U32.AND P1, PT, R8, R85, PT ;  /* 0x000000550800720c */ /* 0x000fe40003f24070 */
[----:B------:R-:W-:-:S05]  /*1dc30*/  SEL R22, R11, R22, !P4 ;  /* 0x000000160b167207 */ /* 0x000fca0006000000 */
[----:B----4-:R-:W-:Y:S01]  /*1dc40*/  IMAD R22, R22, UR5, RZ ;  /* 0x0000000516167c24 */ /* 0x010fe2000f8e02ff */
[----:B------:R-:W-:Y:S01]  /*1dc50*/  PRMT R12, RZ, 0x7610, R12 ;  /* 0x00007610ff0c7816 */ /* 0x000fe2000000000c */
[----:B------:R-:W4:Y:S04]  /*1dc60*/  LDCU UR5, c[0x0][0x3b0] ;  /* 0x00007600ff0577ac */ /* 0x000f280008000800 */
[----:B------:R-:W-:Y:S01]  /*1dc70*/  @!P1 IMAD.IADD R85, R85, 0x1, -R8 ;  /* 0x0000000155559824 */ /* 0x000fe200078e0a08 */
[----:B------:R-:W-:Y:S02]  /*1dc80*/  ISETP.GE.AND P1, PT, R13, RZ, PT ;  /* 0x000000ff0d00720c */ /* 0x000fe40003f26270 */
[----:B------:R-:W-:-:S04]  /*1dc90*/  IADD3 R13, P5, PT, R22, R7, RZ ;  /* 0x00000007160d7210 */ /* 0x000fc80007fbe0ff */
[----:B------:R-:W-:Y:S01]  /*1dca0*/  LEA.HI.X.SX32 R14, R22, R6, 0x1, P5 ;  /* 0x00000006160e7211 */ /* 0x000fe200028f0eff */
[----:B-1----:R-:W-:-:S04]  /*1dcb0*/  @P0 IMAD.MOV.U32 R24, RZ, RZ, R13 ;  /* 0x000000ffff180224 */ /* 0x002fc800078e000d */
[----:B------:R-:W-:-:S05]  /*1dcc0*/  @P0 IMAD.MOV.U32 R25, RZ, RZ, R14 ;  /* 0x000000ffff190224 */ /* 0x000fca00078e000e */
[----:B------:R1:W2:Y:S01]  /*1dcd0*/  @P0 LDG.E.U8 R12, desc[UR18][R24.64] ;  /* 0x00000012180c0981 */ /* 0x0002a2000c1e1100 */
[----:B------:R-:W-:-:S13]  /*1dce0*/  ISETP.GT.U32.AND P3, PT, R8, R15, PT ;  /* 0x0000000f0800720c */ /* 0x000fda0003f64070 */
[----:B------:R-:W-:Y:S01]  /*1dcf0*/  @!P3 IMAD.IADD R15, R15, 0x1, -R8 ;  /* 0x000000010f0fb824 */ /* 0x000fe200078e0a08 */
[----:B---3--:R3:W-:Y:S04]  /*1dd00*/  STL [R1+0x64], R3 ;  /* 0x0000640301007387 */ /* 0x0087e80000100800 */
[----:B---3--:R-:W3:Y:S01]  /*1dd10*/  LDL R3, [R1+0x1134] ;  /* 0x0011340001037983 */ /* 0x008ee20000100800 */
[----:B------:R-:W-:Y:S01]  /*1dd20*/  ISETP.GT.U32.AND P3, PT, R8, R15, PT ;  /* 0x0000000f0800720c */ /* 0x000fe20003f64070 */
[----:B------:R-:W-:-:S04]  /*1dd30*/  IMAD.MOV.U32 R23, RZ, RZ, R85 ;  /* 0x000000ffff177224 */ /* 0x000fc800078e0055 */
[----:B------:R-:W-:Y:S01]  /*1dd40*/  @!P6 IMAD.MOV R23, RZ, RZ, -R23 ;  /* 0x000000ffff17e224 */ /* 0x000fe200078e0a17 */
[----:B------:R-:W-:-:S07]  /*1dd50*/  ISETP.GT.U32.AND P6, PT, R8, R5, PT ;  /* 0x000000050800720c */ /* 0x000fce0003fc4070 */
[----:B------:R-:W-:Y:S01]  /*1dd60*/  @!P3 IMAD.IADD R15, R15, 0x1, -R8 ;  /* 0x000000010f0fb824 */ /* 0x000fe200078e0a08 */
[----:B------:R-:W-:-:S03]  /*1dd70*/  ISETP.GT.U32.AND P3, PT, R8, R16, PT ;  /* 0x000000100800720c */ /* 0x000fc60003f64070 */
[----:B------:R-:W-:Y:S01]  /*1dd80*/  IMAD.MOV.U32 R22, RZ, RZ, R15 ;  /* 0x000000ffff167224 */ /* 0x000fe200078e000f */
[----:B-1----:R-:W-:-:S03]  /*1dd90*/  SEL R24, R11, R23, !P4 ;  /* 0x000000170b187207 */ /* 0x002fc60006000000 */
[----:B------:R-:W-:Y:S01]  /*1dda0*/  @!P1 IMAD.MOV R22, RZ, RZ, -R22 ;  /* 0x000000ffff169224 */ /* 0x000fe200078e0a16 */
[----:B------:R-:W-:Y:S01]  /*1ddb0*/  STL [R1+0x678], R13 ;  /* 0x0006780d01007387 */ /* 0x000fe20000100800 */
[----:B------:R-:W-:-:S04]  /*1ddc0*/  @!P6 IMAD.IADD R5, R5, 0x1, -R8 ;  /* 0x000000010505e824 */ /* 0x000fc800078e0a08 */
[----:B------:R-:W-:Y:S01]  /*1ddd0*/  @!P3 IMAD.IADD R16, R16, 0x1, -R8 ;  /* 0x000000011010b824 */ /* 0x000fe200078e0a08 */
[----:B--2---:R-:W-:Y:S01]  /*1dde0*/  ISETP.GE.AND P3, PT, R4, RZ, PT ;  /* 0x000000ff0400720c */ /* 0x004fe20003f66270 */
[----:B------:R-:W2:Y:S01]  /*1ddf0*/  LDL.LU R85, [R1+0x2ac] ;  /* 0x0002ac0001557983 */ /* 0x000ea20000300800 */
[----:B------:R-:W-:Y:S02]  /*1de00*/  SEL R23, R11, R22, !P4 ;  /* 0x000000160b177207 */ /* 0x000fe40006000000 */
[----:B------:R-:W-:Y:S01]  /*1de10*/  ISETP.GT.U32.AND P1, PT, R8, R16, PT ;  /* 0x000000100800720c */ /* 0x000fe20003f24070 */
[----:B------:R1:W-:Y:S01]  /*1de20*/  STL [R1+0x674], R14 ;  /* 0x0006740e01007387 */ /* 0x0003e20000100800 */
[----:B------:R-:W-:Y:S01]  /*1de30*/  IMAD R24, R24, UR12, RZ ;  /* 0x0000000c18187c24 */ /* 0x000fe2000f8e02ff */
[----:B------:R-:W-:Y:S01]  /*1de40*/  PRMT R10, RZ, 0x7610, R10 ;  /* 0x00007610ff0a7816 */ /* 0x000fe2000000000a */
[----:B------:R-:W-:Y:S01]  /*1de50*/  IMAD.MOV.U32 R22, RZ, RZ, R5 ;  /* 0x000000ffff167224 */ /* 0x000fe200078e0005 */
[----:B------:R-:W-:Y:S01]  /*1de60*/  PRMT R17, RZ, 0x7610, R17 ;  /* 0x00007610ff117816 */ /* 0x000fe20000000011 */
[----:B0-----:R-:W-:Y:S01]  /*1de70*/  IMAD R23, R23, UR4, RZ ;  /* 0x0000000417177c24 */ /* 0x001fe2000f8e02ff */
[----:B------:R-:W-:Y:S01]  /*1de80*/  ISETP.GT.U32.AND P5, PT, R8, R2, PT ;  /* 0x000000020800720c */ /* 0x000fe20003fa4070 */
[----:B------:R-:W0:Y:S01]  /*1de90*/  LDCU UR4, c[0x0][0x3b0] ;  /* 0x00007600ff0477ac */ /* 0x000e220008000800 */
[----:B-1----:R-:W2:Y:S01]  /*1dea0*/  LDL R14, [R1+0x1138] ;  /* 0x00113800010e7983 */ /* 0x002ea20000100800 */
[----:B------:R-:W1:Y:S03]  /*1deb0*/  LDCU UR12, c[0x0][0x3b0] ;  /* 0x00007600ff0c77ac */ /* 0x000e660008000800 */
[----:B------:R-:W2:Y:S04]  /*1dec0*/  LDL.LU R4, [R1+0x1cc] ;  /* 0x0001cc0001047983 */ /* 0x000ea80000300800 */
[----:B------:R-:W2:Y:S04]  /*1ded0*/  LDL.LU R5, [R1+0x1ac] ;  /* 0x0001ac0001057983 */ /* 0x000ea80000300800 */
[----:B------:R0:W-:Y:S01]  /*1dee0*/  STL [R1+0x60], R12 ;  /* 0x0000600c01007387 */ /* 0x0001e20000100800 */
[----:B------:R-:W-:Y:S01]  /*1def0*/  @!P3 IMAD.MOV R22, RZ, RZ, -R22 ;  /* 0x000000ffff16b224 */ /* 0x000fe200078e0a16 */
[-C--:B------:R-:W-:Y:S01]  /*1df00*/  IADD3 R25, P3, PT, R23, R7.reuse, RZ ;  /* 0x0000000717197210 */ /* 0x080fe20007f7e0ff */
[----:B------:R-:W-:Y:S01]  /*1df10*/  @!P1 IMAD.IADD R16, R16, 0x1, -R8 ;  /* 0x0000000110109824 */ /* 0x000fe200078e0a08 */
[----:B0-----:R-:W-:-:S04]  /*1df20*/  IADD3 R12, P6, PT, R24, R7, RZ ;  /* 0x00000007180c7210 */ /* 0x001fc80007fde0ff */
[----:B------:R-:W-:Y:S02]  /*1df30*/  LEA.HI.X.SX32 R13, R24, R6, 0x1, P6 ;  /* 0x00000006180d7211 */ /* 0x000fe400030f0eff */
[----:B------:R-:W-:Y:S01]  /*1df40*/  SEL R24, R11, R22, !P4 ;  /* 0x000000160b187207 */ /* 0x000fe20006000000 */
[----:B------:R-:W-:Y:S01]  /*1df50*/  @P0 IMAD.MOV.U32 R22, RZ, RZ, R12 ;  /* 0x000000ffff160224 */ /* 0x000fe200078e000c */
[----:B------:R-:W-:Y:S04]  /*1df60*/  STL [R1+0x680], R12 ;  /* 0x0006800c01007387 */ /* 0x000fe80000100800 */
[----:B------:R-:W-:Y:S04]  /*1df70*/  STL [R1+0x688], R25 ;  /* 0x0006881901007387 */ /* 0x000fe80000100800 */
[----:B------:R-:W2:Y:S04]  /*1df80*/  LDL R15, [R1+0x1148] ;  /* 0x00114800010f7983 */ /* 0x000ea80000100800 */
[----:B------:R0:W-:Y:S01]  /*1df90*/  STL [R1+0x67c], R13 ;  /* 0x00067c0d01007387 */ /* 0x0001e20000100800 */
[----:B---3--:R-:W-:-:S02]  /*1dfa0*/  ISETP.GE.AND P1, PT, R3, RZ, PT ;  /* 0x000000ff0300720c */ /* 0x008fc40003f26270 */
[----:B------:R-:W-:Y:S01]  /*1dfb0*/  LEA.HI.X.SX32 R3, R23, R6, 0x1, P3 ;  /* 0x0000000617037211 */ /* 0x000fe200018f0eff */
[----:B------:R-:W-:Y:S02]  /*1dfc0*/  @P0 IMAD.MOV.U32 R23, RZ, RZ, R13 ;  /* 0x000000ffff170224 */ /* 0x000fe400078e000d */
[----:B0-----:R-:W3:Y:S04]  /*1dfd0*/  LDL.LU R13, [R1+0x1348] ;  /* 0x00134800010d7983 */ /* 0x001ee80000300800 */
[----:B------:R0:W3:Y:S01]  /*1dfe0*/  @P0 LDG.E.U8 R10, desc[UR18][R22.64] ;  /* 0x00000012160a0981 */ /* 0x0000e2000c1e1100 */
[----:B------:R-:W-:Y:S02]  /*1dff0*/  @!P5 IMAD.IADD R2, R2, 0x1, -R8 ;  /* 0x000000010202d824 */ /* 0x000fe400078e0a08 */
[----:B----4-:R-:W-:Y:S01]  /*1e000*/  IMAD R24, R24, UR5, RZ ;  /* 0x0000000518187c24 */ /* 0x010fe2000f8e02ff */
[----:B------:R-:W4:Y:S01]  /*1e010*/  LDL.LU R12, [R1+0x1344] ;  /* 0x00134400010c7983 */ /* 0x000f220000300800 */
[----:B------:R-:W1:Y:S01]  /*1e020*/  LDCU UR5, c[0x0][0x3b0] ;  /* 0x00007600ff0577ac */ /* 0x000e620008000800 */
[----:B0-----:R-:W-:-:S02]  /*1e030*/  @P0 IMAD.MOV.U32 R22, RZ, RZ, R25 ;  /* 0x000000ffff160224 */ /* 0x001fc400078e0019 */
[----:B------:R-:W-:-:S05]  /*1e040*/  @P0 IMAD.MOV.U32 R23, RZ, RZ, R3 ;  /* 0x000000ffff170224 */ /* 0x000fca00078e0003 */
[----:B------:R0:W4:Y:S01]  /*1e050*/  @P0 LDG.E.U8 R17, desc[UR18][R22.64] ;  /* 0x0000001216110981 */ /* 0x000122000c1e1100 */
[----:B------:R-:W-:-:S03]  /*1e060*/  ISETP.GT.U32.AND P5, PT, R8, R2, PT ;  /* 0x000000020800720c */ /* 0x000fc60003fa4070 */
[----:B------:R-:W-:Y:S01]  /*1e070*/  STL [R1+0x684], R3 ;  /* 0x0006840301007387 */ /* 0x000fe20000100800 */
[----:B0-----:R-:W-:-:S09]  /*1e080*/  IMAD.MOV.U32 R22, RZ, RZ, R16 ;  /* 0x000000ffff167224 */ /* 0x001fd200078e0010 */
[----:B------:R-:W-:Y:S01]  /*1e090*/  @!P5 IMAD.IADD R2, R2, 0x1, -R8 ;  /* 0x000000010202d824 */ /* 0x000fe200078e0a08 */
[----:B------:R-:W-:Y:S02]  /*1e0a0*/  IADD3 R16, P5, PT, R24, R7, RZ ;  /* 0x0000000718107210 */ /* 0x000fe40007fbe0ff */
[----:B--2---:R-:W-:Y:S01]  /*1e0b0*/  ISETP.GE.AND P3, PT, R14, RZ, PT ;  /* 0x000000ff0e00720c */ /* 0x004fe20003f66270 */
[----:B---3--:R0:W-:Y:S01]  /*1e0c0*/  STL [R1+0x5c], R10 ;  /* 0x00005c0a01007387 */ /* 0x0081e20000100800 */
[----:B------:R-:W-:-:S03]  /*1e0d0*/  PRMT R13, RZ, 0x7610, R13 ;  /* 0x00007610ff0d7816 */ /* 0x000fc6000000000d */
[----:B0-----:R-:W2:Y:S04]  /*1e0e0*/  LDL.LU R10, [R1+0x1340] ;  /* 0x00134000010a7983 */ /* 0x001ea80000300800 */
[----:B------:R-:W3:Y:S04]  /*1e0f0*/  LDL.LU R3, [R1+0x133c] ;  /* 0x00133c0001037983 */ /* 0x000ee80000300800 */
[----:B------:R-:W3:Y:S04]  /*1e100*/  LDL.LU R14, [R1+0x1a8] ;  /* 0x0001a800010e7983 */ /* 0x000ee80000300800 */
[----:B------:R-:W-:Y:S04]  /*1e110*/  STL [R1+0x690], R16 ;  /* 0x0006901001007387 */ /* 0x000fe80000100800 */
[----:B----4-:R0:W-:Y:S02]  /*1e120*/  STL [R1+0x58], R17 ;  /* 0x0000581101007387 */ /* 0x0101e40000100800 */
[----:B0-----:R-:W-:Y:S01]  /*1e130*/  LEA.HI.X.SX32 R17, R24, R6, 0x1, P5 ;  /* 0x0000000618117211 */ /* 0x001fe200028f0eff */
[----:B------:R-:W-:-:S04]  /*1e140*/  @P0 IMAD.MOV.U32 R24, RZ, RZ, R16 ;  /* 0x000000ffff180224 */ /* 0x000fc800078e0010 */
[----:B------:R-:W-:-:S05]  /*1e150*/  @P0 IMAD.MOV.U32 R25, RZ, RZ, R17 ;  /* 0x000000ffff190224 */ /* 0x000fca00078e0011 */
[----:B------:R0:W4:Y:S01]  /*1e160*/  @P0 LDG.E.U8 R13, desc[UR18][R24.64] ;  /* 0x00000012180d0981 */ /* 0x000122000c1e1100 */
[----:B------:R-:W-:Y:S01]  /*1e170*/  @!P1 IMAD.MOV R22, RZ, RZ, -R22 ;  /* 0x000000ffff169224 */ /* 0x000fe200078e0a16 */
[----:B------:R-:W-:-:S04]  /*1e180*/  ISETP.GT.U32.AND P1, PT, R8, R4, PT ;  /* 0x000000040800720c */ /* 0x000fc80003f24070 */
[----:B------:R-:W-:Y:S01]  /*1e190*/  SEL R23, R11, R22, !P4 ;  /* 0x000000160b177207 */ /* 0x000fe20006000000 */
[----:B------:R-:W-:Y:S02]  /*1e1a0*/  IMAD.MOV.U32 R22, RZ, RZ, R2 ;  /* 0x000000ffff167224 */ /* 0x000fe400078e0002 */
[----:B------:R-:W4:Y:S02]  /*1e1b0*/  LDL.LU R2, [R1+0x1338] ;  /* 0x0013380001027983 */ /* 0x000f240000300800 */
[----:B------:R-:W-:Y:S01]  /*1e1c0*/  IMAD R23, R23, UR13, RZ ;  /* 0x0000000d17177c24 */ /* 0x000fe2000f8e02ff */
[----:B--2---:R-:W-:Y:S01]  /*1e1d0*/  PRMT R10, RZ, 0x7610, R10 ;  /* 0x00007610ff0a7816 */ /* 0x004fe2000000000a */
[----:B------:R2:W-:Y:S01]  /*1e1e0*/  STL [R1+0x68c], R17 ;  /* 0x00068c1101007387 */ /* 0x0005e20000100800 */
[----:B------:R-:W-:Y:S01]  /*1e1f0*/  @!P3 IMAD.MOV R22, RZ, RZ, -R22 ;  /* 0x000000ffff16b224 */ /* 0x000fe200078e0a16 */
[----:B------:R-:W-:Y:S01]  /*1e200*/  ISETP.GT.U32.AND P6, PT, R8, R85, PT ;  /* 0x000000550800720c */ /* 0x000fe20003fc4070 */
[----:B------:R-:W-:Y:S01]  /*1e210*/  @!P1 IMAD.IADD R4, R4, 0x1, -R8 ;  /* 0x0000000104049824 */ /* 0x000fe200078e0a08 */
[----:B------:R-:W4:Y:S01]  /*1e220*/  LDL R16, [R1+0x112c] ;  /* 0x00112c0001107983 */ /* 0x000f220000100800 */
[----:B------:R-:W-:Y:S01]  /*1e230*/  ISETP.GE.AND P1, PT, R15, RZ, PT ;  /* 0x000000ff0f00720c */ /* 0x000fe20003f26270 */
[----:B------:R-:W1:Y:S02]  /*1e240*/  LDCU UR13, c[0x0][0x3b0] ;  /* 0x00007600ff0d77ac */ /* 0x000e640008000800 */
[----:B--2---:R-:W2:Y:S01]  /*1e250*/  LDL.LU R17, [R1+0x1a4] ;  /* 0x0001a40001117983 */ /* 0x004ea20000300800 */
[----:B------:R-:W-:-:S05]  /*1e260*/  SEL R22, R11, R22, !P4 ;  /* 0x000000160b167207 */ /* 0x000fca0006000000 */
[----:B0-----:R-:W-:Y:S01]  /*1e270*/  IMAD R24, R22, UR4, RZ ;  /* 0x0000000416187c24 */ /* 0x001fe2000f8e02ff */
[----:B---3--:R-:W-:Y:S01]  /*1e280*/  PRMT R3, RZ, 0x7610, R3 ;  /* 0x00007610ff037816 */ /* 0x008fe20000000003 */
[----:B------:R-:W-:Y:S01]  /*1e290*/  @!P6 IMAD.IADD R85, R85, 0x1, -R8 ;  /* 0x000000015555e824 */ /* 0x000fe200078e0a08 */
[C---:B------:R-:W-:Y:S01]  /*1e2a0*/  ISETP.GT.U32.AND P5, PT, R8.reuse, R5, PT ;  /* 0x000000050800720c */ /* 0x040fe20003fa4070 */
[----:B------:R-:W0:Y:S01]  /*1e2b0*/  LDCU UR4, c[0x0][0x3b0] ;  /* 0x00007600ff0477ac */ /* 0x000e220008000800 */
[----:B----4-:R3:W-:Y:S02]  /*1e2c0*/  STL [R1+0x54], R13 ;  /* 0x0000540d01007387 */ /* 0x0107e40000100800 */
[----:B------:R-:W-:Y:S02]  /*1e2d0*/  ISETP.GT.U32.AND P6, PT, R8, R85, PT ;  /* 0x000000550800720c */ /* 0x000fe40003fc4070 */
[----:B------:R-:W4:Y:S01]  /*1e2e0*/  LDL R25, [R1+0x1174] ;  /* 0x0011740001197983 */ /* 0x000f220000100800 */
[----:B---3--:R-:W-:-:S04]  /*1e2f0*/  IADD3 R13, P3, PT, R23, R7, RZ ;  /* 0x00000007170d7210 */ /* 0x008fc80007f7e0ff */
[----:B------:R-:W-:Y:S01]  /*1e300*/  LEA.HI.X.SX32 R15, R23, R6, 0x1, P3 ;  /* 0x00000006170f7211 */ /* 0x000fe200018f0eff */
[----:B------:R-:W-:-:S04]  /*1e310*/  @P0 IMAD.MOV.U32 R22, RZ, RZ, R13 ;  /* 0x000000ffff160224 */ /* 0x000fc800078e000d */
[----:B------:R-:W-:-:S05]  /*1e320*/  @P0 IMAD.MOV.U32 R23, RZ, RZ, R15 ;  /* 0x000000ffff170224 */ /* 0x000fca00078e000f */
[----:B------:R3:W2:Y:S01]  /*1e330*/  @P0 LDG.E.U8 R10, desc[UR18][R22.64] ;  /* 0x00000012160a0981 */ /* 0x0006a2000c1e1100 */
[----:B------:R-:W-:-:S03]  /*1e340*/  @!P6 IMAD.IADD R85, R85, 0x1, -R8 ;  /* 0x000000015555e824 */ /* 0x000fc600078e0a08 */
[----:B------:R0:W-:Y:S04]  /*1e350*/  STL [R1+0x698], R13 ;  /* 0x0006980d01007387 */ /* 0x0001e80000100800 */
[----:B------:R-:W-:Y:S01]  /*1e360*/  STL [R1+0x694], R15 ;  /* 0x0006940f01007387 */ /* 0x000fe20000100800 */
[----:B---3--:R-:W-:-:S03]  /*1e370*/  IMAD.MOV.U32 R22, RZ, RZ, R85 ;  /* 0x000000ffff167224 */ /* 0x008fc600078e0055 */
[----:B0-----:R-:W3:Y:S04]  /*1e380*/  LDL.LU R13, [R1+0x1a0] ;  /* 0x0001a000010d7983 */ /* 0x001ee80000300800 */
[----:B------:R-:W3:Y:S01]  /*1e390*/  LDL R85, [R1+0x1170] ;  /* 0x0011700001557983 */ /* 0x000ee20000100800 */
[----:B------:R-:W-:-:S03]  /*1e3a0*/  @!P1 IMAD.MOV R22, RZ, RZ, -R22 ;  /* 0x000000ffff169224 */ /* 0x000fc600078e0a16 */
[----:B--2---:R0:W-:Y:S02]  /*1e3b0*/  STL [R1+0x50], R10 ;  /* 0x0000500a01007387 */ /* 0x0041e40000100800 */
[----:B0-----:R-:W-:-:S04]  /*1e3c0*/  IADD3 R10, P6, PT, R24, R7, RZ ;  /* 0x00000007180a7210 */ /* 0x001fc80007fde0ff */
[----:B------:R-:W-:Y:S02]  /*1e3d0*/  LEA.HI.X.SX32 R15, R24, R6, 0x1, P6 ;  /* 0x00000006180f7211 */ /* 0x000fe400030f0eff */
[----:B------:R-:W-:Y:S01]  /*1e3e0*/  SEL R24, R11, R22, !P4 ;  /* 0x000000160b187207 */ /* 0x000fe20006000000 */
[----:B------:R-:W-:Y:S02]  /*1e3f0*/  @P0 IMAD.MOV.U32 R22, RZ, RZ, R10 ;  /* 0x000000ffff160224 */ /* 0x000fe400078e000a */
[----:B------:R-:W-:-:S05]  /*1e400*/  @P0 IMAD.MOV.U32 R23, RZ, RZ, R15 ;  /* 0x000000ffff170224 */ /* 0x000fca00078e000f */
[----:B------:R0:W2:Y:S01]  /*1e410*/  @P0 LDG.E.U8 R3, desc[UR18][R22.64] ;  /* 0x0000001216030981 */ /* 0x0000a2000c1e1100 */
[----:B------:R-:W-:Y:S01]  /*1e420*/  @!P5 IMAD.IADD R5, R5, 0x1, -R8 ;  /* 0x000000010505d824 */ /* 0x000fe200078e0a08 */
[----:B------:R-:W-:-:S04]  /*1e430*/  ISETP.GT.U32.AND P5, PT, R8, R4, PT ;  /* 0x000000040800720c */ /* 0x000fc80003fa4070 */
[----:B------:R-:W-:Y:S01]  /*1e440*/  ISETP.GT.U32.AND P3, PT, R8, R5, PT ;  /* 0x000000050800720c */ /* 0x000fe20003f64070 */
[----:B-1----:R-:W-:Y:S01]  /*1e450*/  IMAD R24, R24, UR5, RZ ;  /* 0x0000000518187c24 */ /* 0x002fe2000f8e02ff */
[----:B------:R-:W-:Y:S01]  /*1e460*/  ISETP.GT.U32.AND P1, PT, R8, R14, PT ;  /* 0x0000000e0800720c */ /* 0x000fe20003f24070 */
[----:B------:R1:W-:Y:S01]  /*1e470*/  STL [R1+0x6a0], R10 ;  /* 0x0006a00a01007387 */ /* 0x0003e20000100800 */
[----:B------:R-:W-:Y:S01]  /*1e480*/  ISETP.GE.AND P6, PT, R16, RZ, PT ;  /* 0x000000ff1000720c */ /* 0x000fe20003fc6270 */
[----:B------:R-:W2:Y:S02]  /*1e490*/  LDCU UR5, c[0x0][0x3b0] ;  /* 0x00007600ff0577ac */ /* 0x000ea40008000800 */
[----:B------:R3:W-:Y:S02]  /*1e4a0*/  STL [R1+0x69c], R15 ;  /* 0x00069c0f01007387 */ /* 0x0007e40000100800 */
[----:B------:R-:W-:-:S04]  /*1e4b0*/  @!P5 IMAD.IADD R4, R4, 0x1, -R8 ;  /* 0x000000010404d824 */ /* 0x000fc800078e0a08 */
[----:B------:R-:W-:Y:S01]  /*1e4c0*/  @!P3 IMAD.IADD R5, R5, 0x1, -R8 ;  /* 0x000000010505b824 */ /* 0x000fe200078e0a08 */
[C---:B-1----:R-:W-:Y:S01]  /*1e4d0*/  IADD3 R10, P3, PT, R24.reuse, R7, RZ ;  /* 0x00000007180a7210 */ /* 0x042fe20007f7e0ff */
[----:B0-----:R-:W-:Y:S01]  /*1e4e0*/  IMAD.MOV.U32 R23, RZ, RZ, R4 ;  /* 0x000000ffff177224 */ /* 0x001fe200078e0004 */
[----:B---3--:R-:W3:Y:S02]  /*1e4f0*/  LDL R15, [R1+0x1158] ;  /* 0x00115800010f7983 */ /* 0x008ee40000100800 */
[----:B------:R-:W-:Y:S01]  /*1e500*/  LEA.HI.X.SX32 R24, R24, R6, 0x1, P3 ;  /* 0x0000000618187211 */ /* 0x000fe200018f0eff */
[----:B------:R-:W-:Y:S01]  /*1e510*/  @!P1 IMAD.IADD R14, R14, 0x1, -R8 ;  /* 0x000000010e0e9824 */ /* 0x000fe200078e0a08 */
[----:B------:R-:W3:Y:S01]  /*1e520*/  LDL.LU R16, [R1+0x19c] ;  /* 0x00019c0001107983 */ /* 0x000ee20000300800 */
[----:B----4-:R-:W-:Y:S02]  /*1e530*/  ISETP.GE.AND P1, PT, R25, RZ, PT ;  /* 0x000000ff1900720c */ /* 0x010fe40003f26270 */
[----:B------:R-:W-:Y:S01]  /*1e540*/  @P0 IMAD.MOV.U32 R25, RZ, RZ, R24 ;  /* 0x000000ffff190224 */ /* 0x000fe200078e0018 */
[----:B------:R-:W-:Y:S01]  /*1e550*/  PRMT R22, RZ, 0x7610, R22 ;  /* 0x00007610ff167816 */ /* 0x000fe20000000016 */
[----:B--2---:R-:W-:Y:S04]  /*1e560*/  STL [R1+0x12cc], R3 ;  /* 0x0012cc0301007387 */ /* 0x004fe80000100800 */
[----:B------:R-:W2:Y:S04]  /*1e570*/  LDL.LU R4, [R1+0x1334] ;  /* 0x0013340001047983 */ /* 0x000ea80000300800 */
[----:B------:R-:W-:Y:S04]  /*1e580*/  STL [R1+0x6b8], R10 ;  /* 0x0006b80a01007387 */ /* 0x000fe80000100800 */
[----:B------:R0:W-:Y:S02]  /*1e590*/  STL [R1+0x6b4], R24 ;  /* 0x0006b41801007387 */ /* 0x0001e40000100800 */
[----:B0-----:R-:W-:-:S02]  /*1e5a0*/  @P0 IMAD.MOV.U32 R24, RZ, RZ, R10 ;  /* 0x000000ffff180224 */ /* 0x001fc400078e000a */
[----:B------:R-:W-:Y:S01]  /*1e5b0*/  @!P6 IMAD.MOV R23, RZ, RZ, -R23 ;  /* 0x000000ffff17e224 */ /* 0x000fe200078e0a17 */
[C---:B------:R-:W-:Y:S01]  /*1e5c0*/  ISETP.GT.U32.AND P3, PT, R8.reuse, R14, PT ;  /* 0x0000000e0800720c */ /* 0x040fe20003f64070 */
[----:B------:R-:W4:Y:S04]  /*1e5d0*/  LDL.LU R10, [R1+0x194] ;  /* 0x00019400010a7983 */ /* 0x000f280000300800 */
[----:B------:R0:W2:Y:S01]  /*1e5e0*/  @P0 LDG.E.U8 R22, desc[UR18][R24.64] ;  /* 0x0000001218160981 */ /* 0x0000a2000c1e1100 */
[----:B------:R-:W-:Y:S02]  /*1e5f0*/  ISETP.GT.U32.AND P6, PT, R8, R13, PT ;  /* 0x0000000d0800720c */ /* 0x000fe40003fc4070 */
[----:B------:R-:W-:-:S05]  /*1e600*/  SEL R23, R11, R23, !P4 ;  /* 0x000000170b177207 */ /* 0x000fca0006000000 */
[----:B0-----:R-:W-:Y:S01]  /*1e610*/  IMAD R24, R23, UR4, RZ ;  /* 0x0000000417187c24 */ /* 0x001fe2000f8e02ff */
[----:B------:R-:W-:Y:S01]  /*1e620*/  PRMT R2, RZ, 0x7610, R2 ;  /* 0x00007610ff027816 */ /* 0x000fe20000000002 */
[----:B------:R-:W-:-:S04]  /*1e630*/  @!P3 IMAD.IADD R14, R14, 0x1, -R8 ;  /* 0x000000010e0eb824 */ /* 0x000fc800078e0a08 */
[----:B------:R-:W-:Y:S01]  /*1e640*/  @!P6 IMAD.IADD R13, R13, 0x1, -R8 ;  /* 0x000000010d0de824 */ /* 0x000fe200078e0a08 */
[----:B---3--:R-:W-:Y:S01]  /*1e650*/  ISETP.GE.AND P3, PT, R15, RZ, PT ;  /* 0x000000ff0f00720c */ /* 0x008fe20003f66270 */
[----:B--2---:R0:W-:Y:S01]  /*1e660*/  STL [R1+0x48], R22 ;  /* 0x0000481601007387 */ /* 0x0041e20000100800 */
[----:B------:R-:W-:Y:S01]  /*1e670*/  ISETP.GT.U32.AND P5, PT, R8, R17, PT ;  /* 0x000000110800720c */ /* 0x000fe20003fa4070 */
[----:B------:R-:W1:Y:S01]  /*1e680*/  LDCU UR4, c[0x0][0x3b0] ;  /* 0x00007600ff0477ac */ /* 0x000e620008000800 */
[----:B0-----:R-:W-:Y:S01]  /*1e690*/  IMAD.MOV.U32 R22, RZ, RZ, R5 ;  /* 0x000000ffff167224 */ /* 0x001fe200078e0005 */
[----:B------:R-:W-:-:S04]  /*1e6a0*/  IADD3 R5, P6, PT, R24, R7, RZ ;  /* 0x0000000718057210 */ /* 0x000fc80007fde0ff */
[----:B------:R-:W-:Y:S01]  /*1e6b0*/  LEA.HI.X.SX32 R15, R24, R6, 0x1, P6 ;  /* 0x00000006180f7211 */ /* 0x000fe200030f0eff */
[----:B------:R-:W-:-:S04]  /*1e6c0*/  @P0 IMAD.MOV.U32 R24, RZ, RZ, R5 ;  /* 0x000000ffff180224 */ /* 0x000fc800078e0005 */
[----:B------:R-:W-:-:S05]  /*1e6d0*/  @P0 IMAD.MOV.U32 R25, RZ, RZ, R15 ;  /* 0x000000ffff190224 */ /* 0x000fca00078e000f */
[----:B------:R-:W2:Y:S01]  /*1e6e0*/  @P0 LDG.E.U8 R2, desc[UR18][R24.64] ;  /* 0x0000001218020981 */ /* 0x000ea2000c1e1100 */
[----:B------:R-:W-:Y:S01]  /*1e6f0*/  @!P1 IMAD.MOV R22, RZ, RZ, -R22 ;  /* 0x000000ffff169224 */ /* 0x000fe200078e0a16 */
[----:B------:R-:W-:Y:S02]  /*1e700*/  ISETP.GE.AND P1, PT, R85, RZ, PT ;  /* 0x000000ff5500720c */ /* 0x000fe40003f26270 */
[----:B------:R-:W3:Y:S04]  /*1e710*/  LDL R85, [R1+0x115c] ;  /* 0x00115c0001557983 */ /* 0x000ee80000100800 */
[----:B------:R-:W-:Y:S04]  /*1e720*/  STL [R1+0x6c0], R5 ;  /* 0x0006c00501007387 */ /* 0x000fe80000100800 */
[----:B------:R-:W-:Y:S01]  /*1e730*/  STL [R1+0x6bc], R15 ;  /* 0x0006bc0f01007387 */ /* 0x000fe20000100800 */
[----:B------:R-:W-:Y:S01]  /*1e740*/  @!P5 IMAD.IADD R17, R17, 0x1, -R8 ;  /* 0x000000011111d824 */ /* 0x000fe200078e0a08 */
[----:B------:R-:W-:-:S04]  /*1e750*/  SEL R22, R11, R22, !P4 ;  /* 0x000000160b167207 */ /* 0x000fc80006000000 */
[----:B------:R-:W-:Y:S01]  /*1e760*/  ISETP.GT.U32.AND P5, PT, R8, R17, PT ;  /* 0x000000110800720c */ /* 0x000fe20003fa4070 */
[----:B------:R-:W-:Y:S02]  /*1e770*/  IMAD.MOV.U32 R23, RZ, RZ, R14 ;  /* 0x000000ffff177224 */ /* 0x000fe400078e000e */
[----:B------:R-:W-:Y:S01]  /*1e780*/  IMAD R22, R22, UR5, RZ ;  /* 0x0000000516167c24 */ /* 0x000fe2000f8e02ff */
[----:B------:R-:W-:Y:S01]  /*1e790*/  ISETP.GT.U32.AND P6, PT, R8, R13, PT ;  /* 0x0000000d0800720c */ /* 0x000fe20003fc4070 */
[----:B------:R-:W-:Y:S01]  /*1e7a0*/  @!P1 IMAD.MOV R23, RZ, RZ, -R23 ;  /* 0x000000ffff179224 */ /* 0x000fe200078e0a17 */
[----:B------:R-:W-:Y:S01]  /*1e7b0*/  PRMT R4, RZ, 0x7610, R4 ;  /* 0x00007610ff047816 */ /* 0x000fe20000000004 */
[----:B------:R-:W0:Y:S01]  /*1e7c0*/  LDCU UR5, c[0x0][0x3b0] ;  /* 0x00007600ff0577ac */ /* 0x000e220008000800 */
[----:B------:R-:W-:-:S05]  /*1e7d0*/  IADD3 R14, P1, PT, R22, R7, RZ ;  /* 0x00000007160e7210 */ /* 0x000fca0007f3e0ff */
[----:B------:R-:W-:Y:S01]  /*1e7e0*/  @!P5 IMAD.IADD R17, R17, 0x1, -R8 ;  /* 0x000000011111d824 */ /* 0x000fe200078e0a08 */
[----:B--2---:R2:W-:Y:S04]  /*1e7f0*/  STL [R1+0x44], R2 ;  /* 0x0000440201007387 */ /* 0x0045e80000100800 */
[----:B--2---:R-:W2:Y:S01]  /*1e800*/  LDL R2, [R1+0x116c] ;  /* 0x00116c0001027983 */ /* 0x004ea20000100800 */
[----:B------:R-:W-:Y:S02]  /*1e810*/  ISETP.GT.U32.AND P5, PT, R8, R16, PT ;  /* 0x000000100800720c */ /* 0x000fe40003fa4070 */
[----:B------:R-:W-:Y:S01]  /*1e820*/  LEA.HI.X.SX32 R15, R22, R6, 0x1, P1 ;  /* 0x00000006160f7211 */ /* 0x000fe200008f0eff */
[----:B------:R-:W-:Y:S02]  /*1e830*/  @P0 IMAD.MOV.U32 R24, RZ, RZ, R14 ;  /* 0x000000ffff180224 */ /* 0x000fe400078e000e */
[----:B------:R-:W-:-:S02]  /*1e840*/  IMAD.MOV.U32 R22, RZ, RZ, R17 ;  /* 0x000000ffff167224 */ /* 0x000fc400078e0011 */
[----:B------:R-:W-:Y:S02]  /*1e850*/  @P0 IMAD.MOV.U32 R25, RZ, RZ, R15 ;  /* 0x000000ffff190224 */ /* 0x000fe400078e000f */
[----:B------:R-:W-:-:S03]  /*1e860*/  @!P3 IMAD.MOV R22, RZ, RZ, -R22 ;  /* 0x000000ffff16b224 */ /* 0x000fc600078e0a16 */
[----:B------:R0:W2:Y:S01]  /*1e870*/  @P0 LDG.E.U8 R4, desc[UR18][R24.64] ;  /* 0x0000001218040981 */ /* 0x0000a2000c1e1100 */
[--C-:B------:R-:W-:Y:S01]  /*1e880*/  @!P5 IMAD.IADD R16, R16, 0x1, -R8.reuse ;  /* 0x000000011010d824 */ /* 0x100fe200078e0a08 */
[----:B---3--:R-:W-:Y:S01]  /*1e890*/  ISETP.GE.AND P5, PT, R85, RZ, PT ;  /* 0x000000ff5500720c */ /* 0x008fe20003fa6270 */
[----:B------:R-:W-:-:S03]  /*1e8a0*/  @!P6 IMAD.IADD R13, R13, 0x1, -R8 ;  /* 0x000000010d0de824 */ /* 0x000fc600078e0a08 */
[----:B------:R-:W-:Y:S02]  /*1e8b0*/  ISETP.GT.U32.AND P3, PT, R8, R16, PT ;  /* 0x000000100800720c */ /* 0x000fe40003f64070 */
[C---:B0-----:R-:W-:Y:S02]  /*1e8c0*/  SEL R24, R11.reuse, R23, !P4 ;  /* 0x000000170b187207 */ /* 0x041fe40006000000 */
[----:B------:R-:W-:-:S03]  /*1e8d0*/  SEL R23, R11, R22, !P4 ;  /* 0x000000160b177207 */ /* 0x000fc60006000000 */
[----:B------:R-:W-:Y:S01]  /*1e8e0*/  IMAD R24, R24, UR12, RZ ;  /* 0x0000000c18187c24 */ /* 0x000fe2000f8e02ff */
[----:B------:R-:W-:Y:S01]  /*1e8f0*/  STL [R1+0x6c8], R14 ;  /* 0x0006c80e01007387 */ /* 0x000fe20000100800 */
[----:B------:R-:W-:Y:S01]  /*1e900*/  IMAD.MOV.U32 R22, RZ, RZ, R13 ;  /* 0x000000ffff167224 */ /* 0x000fe200078e000d */
[----:B------:R-:W-:Y:S01]  /*1e910*/  PRMT R12, RZ, 0x7610, R12 ;  /* 0x00007610ff0c7816 */ /* 0x000fe2000000000c */
[----:B-1----:R-:W-:Y:S01]  /*1e920*/  IMAD R23, R23, UR4, RZ ;  /* 0x0000000417177c24 */ /* 0x002fe2000f8e02ff */
[-C--:B------:R-:W-:Y:S01]  /*1e930*/  IADD3 R13, P6, PT, R24, R7.reuse, RZ ;  /* 0x00000007180d7210 */ /* 0x080fe20007fde0ff */
[----:B------:R-:W3:Y:S01]  /*1e940*/  LDL.LU R5, [R1+0x190] ;  /* 0x0001900001057983 */ /* 0x000ee20000300800 */
[----:B------:R-:W-:Y:S01]  /*1e950*/  @!P5 IMAD.MOV R22, RZ, RZ, -R22 ;  /* 0x000000ffff16d224 */ /* 0x000fe200078e0a16 */
[----:B------:R-:W-:Y:S01]  /*1e960*/  PRMT R18, RZ, 0x7610, R18 ;  /* 0x00007610ff127816 */ /* 0x000fe20000000012 */
[----:B------:R-:W-:Y:S01]  /*1e970*/  @!P3 IMAD.IADD R16, R16, 0x1, -R8 ;  /* 0x000000011010b824 */ /* 0x000fe200078e0a08 */
[----:B------:R0:W-:Y:S01]  /*1e980*/  STL [R1+0x6c4], R15 ;  /* 0x0006c40f01007387 */ /* 0x0001e20000100800 */
[----:B------:R-:W-:Y:S01]  /*1e990*/  IADD3 R25, P5, PT, R23, R7, RZ ;  /* 0x0000000717197210 */ /* 0x000fe20007fbe0ff */
[----:B------:R-:W1:Y:S02]  /*1e9a0*/  LDCU UR4, c[0x0][0x3b0] ;  /* 0x00007600ff0477ac */ /* 0x000e640008000800 */
[----:B------:R-:W3:Y:S01]  /*1e9b0*/  LDL R85, [R1+0x1154] ;  /* 0x0011540001557983 */ /* 0x000ee20000100800 */
[----:B----4-:R-:W-:Y:S01]  /*1e9c0*/  ISETP.GT.U32.AND P1, PT, R8, R10, PT ;  /* 0x0000000a0800720c */ /* 0x010fe20003f24070 */
[----:B------:R-:W4:Y:S01]  /*1e9d0*/  LDCU UR12, c[0x0][0x3b0] ;  /* 0x00007600ff0c77ac */ /* 0x000f220008000800 */
[----:B0-----:R-:W-:-:S02]  /*1e9e0*/  LEA.HI.X.SX32 R15, R24, R6, 0x1, P6 ;  /* 0x00000006180f7211 */ /* 0x001fc400030f0eff */
[----:B------:R-:W-:Y:S01]  /*1e9f0*/  SEL R24, R11, R22, !P4 ;  /* 0x000000160b187207 */ /* 0x000fe20006000000 */
[----:B------:R-:W-:Y:S01]  /*1ea00*/  @P0 IMAD.MOV.U32 R22, RZ, RZ, R13 ;  /* 0x000000ffff160224 */ /* 0x000fe200078e000d */
[----:B--2---:R-:W-:Y:S02]  /*1ea10*/  ISETP.GE.AND P3, PT, R2, RZ, PT ;  /* 0x000000ff0200720c */ /* 0x004fe40003f66270 */
[----:B------:R-:W-:Y:S01]  /*1ea20*/  LEA.HI.X.SX32 R2, R23, R6, 0x1, P5 ;  /* 0x0000000617027211 */ /* 0x000fe200028f0eff */
[----:B------:R-:W-:-:S05]  /*1ea30*/  @P0 IMAD.MOV.U32 R23, RZ, RZ, R15 ;  /* 0x000000ffff170224 */ /* 0x000fca00078e000f */
[----:B------:R0:W2:Y:S04]  /*1ea40*/  @P0 LDG.E.U8 R12, desc[UR18][R22.64] ;  /* 0x00000012160c0981 */ /* 0x0000a8000c1e1100 */
[----:B------:R1:W-:Y:S01]  /*1ea50*/  STL [R1+0x40], R4 ;  /* 0x0000400401007387 */ /* 0x0003e20000100800 */
[----:B0-----:R-:W-:Y:S02]  /*1ea60*/  @P0 IMAD.MOV.U32 R22, RZ, RZ, R25 ;  /* 0x000000ffff160224 */ /* 0x001fe400078e0019 */
[----:B------:R-:W-:Y:S01]  /*1ea70*/  @P0 IMAD.MOV.U32 R23, RZ, RZ, R2 ;  /* 0x000000ffff170224 */ /* 0x000fe200078e0002 */
[----:B-1----:R-:W3:Y:S04]  /*1ea80*/  LDL.LU R4, [R1+0x188] ;  /* 0x0001880001047983 */ /* 0x002ee80000300800 */
[----:B------:R-:W4:Y:S04]  /*1ea90*/  LDL.LU R17, [R1+0x184] ;  /* 0x0001840001117983 */ /* 0x000f280000300800 */
[----:B------:R-:W-:Y:S04]  /*1eaa0*/  STL [R1+0x6d0], R13 ;  /* 0x0006d00d01007387 */ /* 0x000fe80000100800 */
[----:B------:R-:W-:Y:S04]  /*1eab0*/  STL [R1+0x6d8], R25 ;  /* 0x0006d81901007387 */ /* 0x000fe80000100800 */
[----:B------:R-:W4:Y:S04]  /*1eac0*/  LDL R14, [R1+0x1198] ;  /* 0x00119800010e7983 */ /* 0x000f280000100800 */
[----:B------:R0:W-:Y:S04]  /*1ead0*/  STL [R1+0x6cc], R15 ;  /* 0x0006cc0f01007387 */ /* 0x0001e80000100800 */
[----:B------:R1:W4:Y:S04]  /*1eae0*/  @P0 LDG.E.U8 R18, desc[UR18][R22.64] ;  /* 0x0000001216120981 */ /* 0x000328000c1e1100 */
[----:B0-----:R-:W4:Y:S04]  /*1eaf0*/  LDL.LU R15, [R1+0x1330] ;  /* 0x00133000010f7983 */ /* 0x001f280000300800 */
[----:B------:R-:W4:Y:S04]  /*1eb00*/  LDL.LU R13, [R1+0x132c] ;  /* 0x00132c00010d7983 */ /* 0x000f280000300800 */
[----:B------:R-:W-:Y:S04]  /*1eb10*/  STL [R1+0x6d4], R2 ;  /* 0x0006d40201007387 */ /* 0x000fe80000100800 */
[----:B--2---:R0:W-:Y:S04]  /*1eb20*/  STL [R1+0x3c], R12 ;  /* 0x00003c0c01007387 */ /* 0x0041e80000100800 */
[----:B0-----:R-:W2:Y:S04]  /*1eb30*/  LDL.LU R12, [R1+0x1328] ;  /* 0x00132800010c7983 */ /* 0x001ea80000300800 */
[----:B------:R-:W2:Y:S01]  /*1eb40*/  LDL.LU R2, [R1+0x1324] ;  /* 0x0013240001027983 */ /* 0x000ea20000300800 */
[----:B-1----:R-:W-:-:S02]  /*1eb50*/  IMAD.MOV.U32 R22, RZ, RZ, R16 ;  /* 0x000000ffff167224 */ /* 0x002fc400078e0010 */
[----:B------:R-:W-:Y:S01]  /*1eb60*/  IMAD R24, R24, UR5, RZ ;  /* 0x0000000518187c24 */ /* 0x000fe2000f8e02ff */
[----:B---3--:R-:W-:Y:S01]  /*1eb70*/  ISETP.GE.AND P5, PT, R85, RZ, PT ;  /* 0x000000ff5500720c */ /* 0x008fe20003fa6270 */
[----:B------:R-:W-:Y:S01]  /*1eb80*/  @!P3 IMAD.MOV R22, RZ, RZ, -R22 ;  /* 0x000000ffff16b224 */ /* 0x000fe200078e0a16 */
[----:B------:R-:W3:Y:S01]  /*1eb90*/  LDL.LU R85, [R1+0x180] ;  /* 0x0001800001557983 */ /* 0x000ee20000300800 */
[----:B------:R-:W-:Y:S01]  /*1eba0*/  @!P1 IMAD.IADD R10, R10, 0x1, -R8 ;  /* 0x000000010a0a9824 */ /* 0x000fe200078e0a08 */
[C---:B------:R-:W-:Y:S01]  /*1ebb0*/  IADD3 R16, P3, PT, R24.reuse, R7, RZ ;  /* 0x0000000718107210 */ /* 0x040fe20007f7e0ff */
[----:B------:R-:W0:Y:S04]  /*1ebc0*/  LDCU UR5, c[0x0][0x3b0] ;  /* 0x00007600ff0577ac */ /* 0x000e280008000800 */
[----:B------:R-:W-:Y:S04]  /*1ebd0*/  STL [R1+0x6e0], R16 ;  /* 0x0006e01001007387 */ /* 0x000fe80000100800 */
[----:B----4-:R1:W-:Y:S02]  /*1ebe0*/  STL [R1+0x38], R18 ;  /* 0x0000381201007387 */ /* 0x0103e40000100800 */
[----:B-1----:R-:W-:Y:S01]  /*1ebf0*/  LEA.HI.X.SX32 R18, R24, R6, 0x1, P3 ;  /* 0x0000000618127211 */ /* 0x002fe200018f0eff */
[----:B------:R-:W-:-:S04]  /*1ec00*/  @P0 IMAD.MOV.U32 R24, RZ, RZ, R16 ;  /* 0x000000ffff180224 */ /* 0x000fc800078e0010 */
        /* <DEDUP_REMOVED lines=10> */
[----:B------:R-:W-:Y:S01]  /*1ecb0*/  PRMT R13, RZ, 0x7610, R13 ;  /* 0x00007610ff0d7816 */ /* 0x000fe2000000000d */
[----:B------:R-:W4:Y:S01]  /*1ecc0*/  LDL.LU R10, [R1+0x1320] ;  /* 0x00132000010a7983 */ /* 0x000f220000300800 */
[----:B------:R-:W-:Y:S01]  /*1ecd0*/  IADD3 R16, P5, PT, R23, R7, RZ ;  /* 0x0000000717107210 */ /* 0x000fe20007fbe0ff */
[----:B------:R-:W0:Y:S01]  /*1ece0*/  LDCU UR13, c[0x0][0x3b0] ;  /* 0x00007600ff0d77ac */ /* 0x000e220008000800 */
[----:B------:R-:W-:Y:S02]  /*1ecf0*/  SEL R22, R11, R22, !P4 ;  /* 0x000000160b167207 */ /* 0x000fe40006000000 */
[----:B------:R-:W-:-:S03]  /*1ed00*/  LEA.HI.X.SX32 R23, R23, R6, 0x1, P5 ;  /* 0x0000000617177211 */ /* 0x000fc600028f0eff */
[----:B-1----:R-:W-:Y:S01]  /*1ed10*/  IMAD R24, R22, UR4, RZ ;  /* 0x0000000416187c24 */ /* 0x002fe2000f8e02ff */
[----:B------:R1:W-:Y:S01]  /*1ed20*/  STL [R1+0x6dc], R18 ;  /* 0x0006dc1201007387 */ /* 0x0003e20000100800 */
[----:B------:R-:W-:Y:S01]  /*1ed30*/  @P0 IMAD.MOV.U32 R22, RZ, RZ, R16 ;  /* 0x000000ffff160224 */ /* 0x000fe200078e0010 */
[----:B------:R-:W-:Y:S01]  /*1ed40*/  ISETP.GT.U32.AND P6, PT, R8, R5, PT ;  /* 0x000000050800720c */ /* 0x000fe20003fc4070 */
[----:B------:R-:W-:Y:S01]  /*1ed50*/  @!P1 IMAD.IADD R4, R4, 0x1, -R8 ;  /* 0x0000000104049824 */ /* 0x000fe200078e0a08 */
[----:B------:R-:W-:Y:S01]  /*1ed60*/  ISETP.GT.U32.AND P3, PT, R8, R17, PT ;  /* 0x000000110800720c */ /* 0x000fe20003f64070 */
[----:B------:R-:W0:Y:S01]  /*1ed70*/  LDCU UR4, c[0x0][0x3b0] ;  /* 0x00007600ff0477ac */ /* 0x000e220008000800 */
[----:B------:R0:W3:Y:S01]  /*1ed80*/  @P0 LDG.E.U8 R13, desc[UR18][R22.64] ;  /* 0x00000012160d0981 */ /* 0x0000e2000c1e1100 */
[----:B------:R-:W-:-:S03]  /*1ed90*/  ISETP.GE.AND P1, PT, R14, RZ, PT ;  /* 0x000000ff0e00720c */ /* 0x000fc60003f26270 */
[----:B-1----:R-:W3:Y:S04]  /*1eda0*/  LDL.LU R18, [R1+0x17c] ;  /* 0x00017c0001127983 */ /* 0x002ee80000300800 */
[----:B--2---:R-:W-:Y:S04]  /*1edb0*/  STL [R1+0x12d0], R2 ;  /* 0x0012d00201007387 */ /* 0x004fe80000100800 */
[----:B------:R-:W2:Y:S04]  /*1edc0*/  LDL R25, [R1+0x1184] ;  /* 0x0011840001197983 */ /* 0x000ea80000100800 */
[----:B------:R-:W-:Y:S04]  /*1edd0*/  STL [R1+0x6f8], R16 ;  /* 0x0006f81001007387 */ /* 0x000fe80000100800 */
[----:B------:R-:W2:Y:S04]  /*1ede0*/  LDL.LU R14, [R1+0x174] ;  /* 0x00017400010e7983 */ /* 0x000ea80000300800 */
[----:B------:R1:W-:Y:S04]  /*1edf0*/  STL [R1+0x6f4], R23 ;  /* 0x0006f41701007387 */ /* 0x0003e80000100800 */
[----:B-1----:R-:W2:Y:S01]  /*1ee00*/  LDL R23, [R1+0x1180] ;  /* 0x0011800001177983 */ /* 0x002ea20000100800 */
[----:B------:R-:W-:-:S05]  /*1ee10*/  @!P6 IMAD.IADD R5, R5, 0x1, -R8 ;  /* 0x000000010505e824 */ /* 0x000fca00078e0a08 */
[----:B------:R-:W-:Y:S01]  /*1ee20*/  ISETP.GT.U32.AND P6, PT, R8, R5, PT ;  /* 0x000000050800720c */ /* 0x000fe20003fc4070 */
[----:B------:R-:W-:-:S12]  /*1ee30*/  @!P3 IMAD.IADD R17, R17, 0x1, -R8 ;  /* 0x000000011111b824 */ /* 0x000fd800078e0a08 */
[----:B------:R-:W-:-:S04]  /*1ee40*/  @!P6 IMAD.IADD R5, R5, 0x1, -R8 ;  /* 0x000000010505e824 */ /* 0x000fc800078e0a08 */
[----:B0-----:R-:W-:Y:S02]  /*1ee50*/  IMAD.MOV.U32 R22, RZ, RZ, R5 ;  /* 0x000000ffff167224 */ /* 0x001fe400078e0005 */
[----:B------:R-:W2:Y:S01]  /*1ee60*/  LDL R5, [R1+0x1188] ;  /* 0x0011880001057983 */ /* 0x000ea20000100800 */
[C---:B------:R-:W-:Y:S01]  /*1ee70*/  ISETP.GT.U32.AND P3, PT, R8.reuse, R17, PT ;  /* 0x000000110800720c */ /* 0x040fe20003f64070 */
[----:B------:R-:W-:Y:S02]  /*1ee80*/  @!P1 IMAD.MOV R22, RZ, RZ, -R22 ;  /* 0x000000ffff169224 */ /* 0x000fe400078e0a16 */
[----:B---3--:R0:W-:Y:S01]  /*1ee90*/  STL [R1+0x30], R13 ;  /* 0x0000300d01007387 */ /* 0x0081e20000100800 */
[----:B------:R-:W-:Y:S02]  /*1eea0*/  ISETP.GT.U32.AND P1, PT, R8, R85, PT ;  /* 0x000000550800720c */ /* 0x000fe40003f24070 */
[----:B0-----:R-:W-:-:S04]  /*1eeb0*/  IADD3 R13, P6, PT, R24, R7, RZ ;  /* 0x00000007180d7210 */ /* 0x001fc80007fde0ff */
[----:B------:R-:W-:Y:S02]  /*1eec0*/  LEA.HI.X.SX32 R16, R24, R6, 0x1, P6 ;  /* 0x0000000618107211 */ /* 0x000fe400030f0eff */
[----:B------:R-:W-:Y:S01]  /*1eed0*/  SEL R24, R11, R22, !P4 ;  /* 0x000000160b187207 */ /* 0x000fe20006000000 */
[----:B------:R-:W-:Y:S01]  /*1eee0*/  @P0 IMAD.MOV.U32 R22, RZ, RZ, R13 ;  /* 0x000000ffff160224 */ /* 0x000fe200078e000d */
[----:B----4-:R-:W-:-:S03]  /*1eef0*/  PRMT R10, RZ, 0x7610, R10 ;  /* 0x00007610ff0a7816 */ /* 0x010fc6000000000a */
[----:B------:R-:W-:Y:S01]  /*1ef00*/  IMAD R24, R24, UR5, RZ ;  /* 0x0000000518187c24 */ /* 0x000fe2000f8e02ff */
[----:B------:R-:W-:Y:S01]  /*1ef10*/  STL [R1+0x700], R13 ;  /* 0x0007000d01007387 */ /* 0x000fe20000100800 */
[--C-:B------:R-:W-:Y:S01]  /*1ef20*/  @!P3 IMAD.IADD R17, R17, 0x1, -R8.reuse ;  /* 0x000000011111b824 */ /* 0x100fe200078e0a08 */
[----:B------:R-:W-:Y:S01]  /*1ef30*/  PRMT R19, RZ, 0x7610, R19 ;  /* 0x00007610ff137816 */ /* 0x000fe20000000013 */
[----:B------:R-:W-:Y:S01]  /*1ef40*/  @!P1 IMAD.IADD R85, R85, 0x1, -R8 ;  /* 0x0000000155559824 */ /* 0x000fe200078e0a08 */
[----:B------:R0:W-:Y:S01]  /*1ef50*/  STL [R1+0x6fc], R16 ;  /* 0x0006fc1001007387 */ /* 0x0001e20000100800 */
[----:B------:R-:W-:Y:S01]  /*1ef60*/  ISETP.GT.U32.AND P5, PT, R8, R4, PT ;  /* 0x000000040800720c */ /* 0x000fe20003fa4070 */
[----:B------:R-:W1:Y:S01]  /*1ef70*/  LDCU UR5, c[0x0][0x3b0] ;  /* 0x00007600ff0577ac */ /* 0x000e620008000800 */
[----:B--2---:R-:W-:Y:S02]  /*1ef80*/  ISETP.GE.AND P1, PT, R25, RZ, PT ;  /* 0x000000ff1900720c */ /* 0x004fe40003f26270 */
[----:B------:R-:W-:Y:S01]  /*1ef90*/  ISETP.GE.AND P6, PT, R23, RZ, PT ;  /* 0x000000ff1700720c */ /* 0x000fe20003fc6270 */
[----:B------:R-:W-:Y:S01]  /*1efa0*/  @P0 IMAD.MOV.U32 R23, RZ, RZ, R16 ;  /* 0x000000ffff170224 */ /* 0x000fe200078e0010 */
[----:B0-----:R-:W-:-:S04]  /*1efb0*/  IADD3 R16, P3, PT, R24, R7, RZ ;  /* 0x0000000718107210 */ /* 0x001fc80007f7e0ff */
[----:B------:R0:W2:Y:S02]  /*1efc0*/  @P0 LDG.E.U8 R10, desc[UR18][R22.64] ;  /* 0x00000012160a0981 */ /* 0x0000a4000c1e1100 */
[----:B0-----:R-:W-:Y:S01]  /*1efd0*/  LEA.HI.X.SX32 R22, R24, R6, 0x1, P3 ;  /* 0x0000000618167211 */ /* 0x001fe200018f0eff */
[----:B------:R-:W-:-:S04]  /*1efe0*/  @P0 IMAD.MOV.U32 R24, RZ, RZ, R16 ;  /* 0x000000ffff180224 */ /* 0x000fc800078e0010 */
[----:B------:R-:W-:-:S05]  /*1eff0*/  @P0 IMAD.MOV.U32 R25, RZ, RZ, R22 ;  /* 0x000000ffff190224 */ /* 0x000fca00078e0016 */
[----:B------:R0:W3:Y:S01]  /*1f000*/  @P0 LDG.E.U8 R19, desc[UR18][R24.64] ;  /* 0x0000001218130981 */ /* 0x0000e2000c1e1100 */
[----:B------:R-:W-:-:S04]  /*1f010*/  @!P5 IMAD.IADD R4, R4, 0x1, -R8 ;  /* 0x000000010404d824 */ /* 0x000fc800078e0a08 */
[----:B------:R-:W-:-:S04]  /*1f020*/  IMAD.MOV.U32 R23, RZ, RZ, R4 ;  /* 0x000000ffff177224 */ /* 0x000fc800078e0004 */
[----:B------:R-:W-:Y:S01]  /*1f030*/  @!P6 IMAD.MOV R23, RZ, RZ, -R23 ;  /* 0x000000ffff17e224 */ /* 0x000fe200078e0a17 */
[----:B------:R-:W-:-:S04]  /*1f040*/  ISETP.GT.U32.AND P6, PT, R8, R14, PT ;  /* 0x0000000e0800720c */ /* 0x000fc80003fc4070 */
[----:B------:R-:W-:-:S05]  /*1f050*/  SEL R23, R11, R23, !P4 ;  /* 0x000000170b177207 */ /* 0x000fca0006000000 */
[----:B0-----:R-:W-:Y:S01]  /*1f060*/  IMAD R24, R23, UR4, RZ ;  /* 0x0000000417187c24 */ /* 0x001fe2000f8e02ff */
[----:B------:R-:W-:Y:S01]  /*1f070*/  PRMT R12, RZ, 0x7610, R12 ;  /* 0x00007610ff0c7816 */ /* 0x000fe2000000000c */
[----:B------:R-:W0:Y:S02]  /*1f080*/  LDCU UR4, c[0x0][0x3b0] ;  /* 0x00007600ff0477ac */ /* 0x000e240008000800 */
[----:B------:R-:W-:Y:S01]  /*1f090*/  @!P6 IMAD.IADD R14, R14, 0x1, -R8 ;  /* 0x000000010e0ee824 */ /* 0x000fe200078e0a08 */
[----:B--2---:R2:W-:Y:S04]  /*1f0a0*/  STL [R1+0x2c], R10 ;  /* 0x00002c0a01007387 */ /* 0x0045e80000100800 */
[----:B--2---:R-:W2:Y:S04]  /*1f0b0*/  LDL R10, [R1+0x117c] ;  /* 0x00117c00010a7983 */ /* 0x004ea80000100800 */
[----:B------:R-:W4:Y:S04]  /*1f0c0*/  LDL.LU R13, [R1+0x178] ;  /* 0x00017800010d7983 */ /* 0x000f280000300800 */
[----:B------:R-:W2:Y:S04]  /*1f0d0*/  LDL.LU R4, [R1+0x131c] ;  /* 0x00131c0001047983 */ /* 0x000ea80000300800 */
[----:B------:R0:W-:Y:S04]  /*1f0e0*/  STL [R1+0x708], R16 ;  /* 0x0007081001007387 */ /* 0x0001e80000100800 */
[----:B------:R1:W-:Y:S04]  /*1f0f0*/  STL [R1+0x704], R22 ;  /* 0x0007041601007387 */ /* 0x0003e80000100800 */
[----:B0-----:R-:W2:Y:S01]  /*1f100*/  LDL.LU R16, [R1+0x170] ;  /* 0x0001700001107983 */ /* 0x001ea20000300800 */
[----:B-1----:R-:W-:Y:S01]  /*1f110*/  IMAD.MOV.U32 R22, RZ, RZ, R17 ;  /* 0x000000ffff167224 */ /* 0x002fe200078e0011 */
[----:B------:R-:W-:-:S03]  /*1f120*/  IADD3 R17, P6, PT, R24, R7, RZ ;  /* 0x0000000718117210 */ /* 0x000fc60007fde0ff */
[----:B------:R-:W-:Y:S01]  /*1f130*/  @!P1 IMAD.MOV R22, RZ, RZ, -R22 ;  /* 0x000000ffff169224 */ /* 0x000fe200078e0a16 */
[----:B------:R-:W-:Y:S02]  /*1f140*/  ISETP.GE.AND P1, PT, R5, RZ, PT ;  /* 0x000000ff0500720c */ /* 0x000fe40003f26270 */
[----:B------:R-:W2:Y:S04]  /*1f150*/  LDL R5, [R1+0x1178] ;  /* 0x0011780001057983 */ /* 0x000ea80000100800 */
[----:B------:R-:W-:Y:S04]  /*1f160*/  STL [R1+0x710], R17 ;  /* 0x0007101101007387 */ /* 0x000fe80000100800 */
[----:B---3--:R0:W-:Y:S02]  /*1f170*/  STL [R1+0x28], R19 ;  /* 0x0000281301007387 */ /* 0x0081e40000100800 */
[----:B0-----:R-:W-:Y:S01]  /*1f180*/  LEA.HI.X.SX32 R19, R24, R6, 0x1, P6 ;  /* 0x0000000618137211 */ /* 0x001fe200030f0eff */
[----:B------:R-:W-:-:S04]  /*1f190*/  @P0 IMAD.MOV.U32 R24, RZ, RZ, R17 ;  /* 0x000000ffff180224 */ /* 0x000fc800078e0011 */
[----:B------:R-:W-:-:S05]  /*1f1a0*/  @P0 IMAD.MOV.U32 R25, RZ, RZ, R19 ;  /* 0x000000ffff190224 */ /* 0x000fca00078e0013 */
[----:B------:R-:W3:Y:S04]  /*1f1b0*/  @P0 LDG.E.U8 R12, desc[UR18][R24.64] ;  /* 0x00000012180c0981 */ /* 0x000ee8000c1e1100 */
[----:B------:R-:W-:Y:S01]  /*1f1c0*/  STL [R1+0x70c], R19 ;  /* 0x00070c1301007387 */ /* 0x000fe20000100800 */
[C---:B------:R-:W-:Y:S02]  /*1f1d0*/  ISETP.GT.U32.AND P5, PT, R8.reuse, R18, PT ;  /* 0x000000120800720c */ /* 0x040fe40003fa4070 */
[----:B------:R-:W-:Y:S02]  /*1f1e0*/  ISETP.GT.U32.AND P3, PT, R8, R85, PT ;  /* 0x000000550800720c */ /* 0x000fe40003f64070 */
[----:B------:R-:W-:-:S09]  /*1f1f0*/  SEL R22, R11, R22, !P4 ;  /* 0x000000160b167207 */ /* 0x000fd20006000000 */
[----:B------:R-:W-:-:S05]  /*1f200*/  @!P5 IMAD.IADD R18, R18, 0x1, -R8 ;  /* 0x000000011212d824 */ /* 0x000fca00078e0a08 */
[----:B------:R-:W-:Y:S01]  /*1f210*/  ISETP.GT.U32.AND P5, PT, R8, R18, PT ;  /* 0x000000120800720c */ /* 0x000fe20003fa4070 */
[----:B------:R-:W-:Y:S02]  /*1f220*/  @!P3 IMAD.IADD R85, R85, 0x1, -R8 ;  /* 0x000000015555b824 */ /* 0x000fe400078e0a08 */
[----:B------:R-:W-:Y:S01]  /*1f230*/  IMAD R22, R22, UR5, RZ ;  /* 0x0000000516167c24 */ /* 0x000fe2000f8e02ff */
[----:B------:R-:W-:Y:S01]  /*1f240*/  ISETP.GT.U32.AND P6, PT, R8, R14, PT ;  /* 0x0000000e0800720c */ /* 0x000fe20003fc4070 */
[----:B------:R-:W-:Y:S01]  /*1f250*/  IMAD.MOV.U32 R23, RZ, RZ, R85 ;  /* 0x000000ffff177224 */ /* 0x000fe200078e0055 */
[----:B------:R-:W-:Y:S01]  /*1f260*/  PRMT R2, RZ, 0x7610, R2 ;  /* 0x00007610ff027816 */ /* 0x000fe20000000002 */
[----:B------:R-:W0:Y:S02]  /*1f270*/  LDCU UR5, c[0x0][0x3b0] ;  /* 0x00007600ff0577ac */ /* 0x000e240008000800 */
[----:B------:R-:W-:Y:S01]  /*1f280*/  @!P1 IMAD.MOV R23, RZ, RZ, -R23 ;  /* 0x000000ffff179224 */ /* 0x000fe200078e0a17 */
[----:B---3--:R1:W-:Y:S04]  /*1f290*/  STL [R1+0x24], R12 ;  /* 0x0000240c01007387 */ /* 0x0083e80000100800 */
[----:B-1----:R-:W3:Y:S01]  /*1f2a0*/  LDL R12, [R1+0x11c8] ;  /* 0x0011c800010c7983 */ /* 0x002ee20000100800 */
[----:B--2---:R-:W-:Y:S01]  /*1f2b0*/  ISETP.GE.AND P3, PT, R10, RZ, PT ;  /* 0x000000ff0a00720c */ /* 0x004fe20003f66270 */
[----:B------:R-:W-:Y:S01]  /*1f2c0*/  @!P5 IMAD.IADD R18, R18, 0x1, -R8 ;  /* 0x000000011212d824 */ /* 0x000fe200078e0a08 */
[----:B----4-:R-:W-:-:S02]  /*1f2d0*/  ISETP.GT.U32.AND P5, PT, R8, R13, PT ;  /* 0x0000000d0800720c */ /* 0x010fc40003fa4070 */
[----:B------:R-:W-:-:S04]  /*1f2e0*/  IADD3 R10, P1, PT, R22, R7, RZ ;  /* 0x00000007160a7210 */ /* 0x000fc80007f3e0ff */
[----:B------:R-:W-:Y:S01]  /*1f2f0*/  LEA.HI.X.SX32 R17, R22, R6, 0x1, P1 ;  /* 0x0000000616117211 */ /* 0x000fe200008f0eff */
[----:B------:R-:W-:Y:S02]  /*1f300*/  @P0 IMAD.MOV.U32 R24, RZ, RZ, R10 ;  /* 0x000000ffff180224 */ /* 0x000fe400078e000a */
[----:B------:R-:W-:Y:S02]  /*1f310*/  IMAD.MOV.U32 R22, RZ, RZ, R18 ;  /* 0x000000ffff167224 */ /* 0x000fe400078e0012 */
[----:B------:R-:W-:Y:S02]  /*1f320*/  @P0 IMAD.MOV.U32 R25, RZ, RZ, R17 ;  /* 0x000000ffff190224 */ /* 0x000fe400078e0011 */
[----:B------:R-:W-:Y:S01]  /*1f330*/  @!P5 IMAD.IADD R13, R13, 0x1, -R8 ;  /* 0x000000010d0dd824 */ /* 0x000fe200078e0a08 */
[----:B------:R-:W-:Y:S01]  /*1f340*/  ISETP.GE.AND P5, PT, R5, RZ, PT ;  /* 0x000000ff0500720c */ /* 0x000fe20003fa6270 */
[----:B------:R-:W-:Y:S01]  /*1f350*/  @!P3 IMAD.MOV R22, RZ, RZ, -R22 ;  /* 0x000000ffff16b224 */ /* 0x000fe200078e0a16 */
[----:B------:R1:W2:Y:S02]  /*1f360*/  @P0 LDG.E.U8 R2, desc[UR18][R24.64] ;  /* 0x0000001218020981 */ /* 0x0002a4000c1e1100 */
[----:B------:R-:W-:Y:S01]  /*1f370*/  ISETP.GT.U32.AND P3, PT, R8, R13, PT ;  /* 0x0000000d0800720c */ /* 0x000fe20003f64070 */
[----:B------:R-:W-:Y:S01]  /*1f380*/  @!P6 IMAD.IADD R14, R14, 0x1, -R8 ;  /* 0x000000010e0ee824 */ /* 0x000fe200078e0a08 */
[----:B-1----:R-:W-:-:S02]  /*1f390*/  SEL R24, R11, R23, !P4 ;  /* 0x000000170b187207 */ /* 0x002fc40006000000 */
[----:B------:R-:W-:-:S03]  /*1f3a0*/  SEL R23, R11, R22, !P4 ;  /* 0x000000160b177207 */ /* 0x000fc60006000000 */
[----:B------:R-:W-:Y:S01]  /*1f3b0*/  IMAD R24, R24, UR12, RZ ;  /* 0x0000000c18187c24 */ /* 0x000fe2000f8e02ff */
[----:B------:R-:W-:Y:S01]  /*1f3c0*/  PRMT R4, RZ, 0x7610, R4 ;  /* 0x00007610ff047816 */ /* 0x000fe20000000004 */
[----:B------:R-:W-:Y:S01]  /*1f3d0*/  IMAD.MOV.U32 R22, RZ, RZ, R14 ;  /* 0x000000ffff167224 */ /* 0x000fe200078e000e */
[----:B------:R1:W-:Y:S01]  /*1f3e0*/  STL [R1+0x718], R10 ;  /* 0x0007180a01007387 */ /* 0x0003e20000100800 */
[----:B------:R-:W-:Y:S01]  /*1f3f0*/  IMAD R23, R23, UR4, RZ ;  /* 0x0000000417177c24 */ /* 0x000fe2000f8e02ff */
[CC--:B------:R-:W-:Y:S01]  /*1f400*/  IADD3 R18, P6, PT, R24.reuse, R7.reuse, RZ ;  /* 0x0000000718127210 */ /* 0x0c0fe20007fde0ff */
[----:B------:R-:W-:Y:S01]  /*1f410*/  @!P5 IMAD.MOV R22, RZ, RZ, -R22 ;  /* 0x000000ffff16d224 */ /* 0x000fe200078e0a16 */
[----:B------:R-:W4:Y:S01]  /*1f420*/  LDL.LU R85, [R1+0x16c] ;  /* 0x00016c0001557983 */ /* 0x000f220000300800 */
[----:B------:R-:W-:Y:S01]  /*1f430*/  @!P3 IMAD.IADD R13, R13, 0x1, -R8 ;  /* 0x000000010d0db824 */ /* 0x000fe200078e0a08 */
[----:B------:R-:W-:Y:S01]  /*1f440*/  IADD3 R25, P5, PT, R23, R7, RZ ;  /* 0x0000000717197210 */ /* 0x000fe20007fbe0ff */
[----:B------:R-:W0:Y:S01]  /*1f450*/  LDCU UR4, c[0x0][0x3b0] ;  /* 0x00007600ff0477ac */ /* 0x000e220008000800 */
[----:B------:R-:W-:-:S02]  /*1f460*/  LEA.HI.X.SX32 R19, R24, R6, 0x1, P6 ;  /* 0x0000000618137211 */ /* 0x000fc400030f0eff */
[----:B------:R-:W-:Y:S01]  /*1f470*/  SEL R24, R11, R22, !P4 ;  /* 0x000000160b187207 */ /* 0x000fe20006000000 */
[----:B------:R-:W-:Y:S01]  /*1f480*/  @P0 IMAD.MOV.U32 R22, RZ, RZ, R18 ;  /* 0x000000ffff160224 */ /* 0x000fe200078e0012 */
[----:B------:R-:W-:Y:S01]  /*1f490*/  PRMT R15, RZ, 0x7610, R15 ;  /* 0x00007610ff0f7816 */ /* 0x000fe2000000000f */
[----:B------:R-:W0:Y:S01]  /*1f4a0*/  LDCU UR12, c[0x0][0x3b0] ;  /* 0x00007600ff0c77ac */ /* 0x000e220008000800 */
[----:B---3--:R-:W-:Y:S02]  /*1f4b0*/  ISETP.GE.AND P3, PT, R12, RZ, PT ;  /* 0x000000ff0c00720c */ /* 0x008fe40003f66270 */
[----:B------:R-:W-:Y:S01]  /*1f4c0*/  LEA.HI.X.SX32 R12, R23, R6, 0x1, P5 ;  /* 0x00000006170c7211 */ /* 0x000fe200028f0eff */
[----:B------:R-:W-:-:S05]  /*1f4d0*/  @P0 IMAD.MOV.U32 R23, RZ, RZ, R19 ;  /* 0x000000ffff170224 */ /* 0x000fca00078e0013 */
[----:B------:R3:W4:Y:S04]  /*1f4e0*/  @P0 LDG.E.U8 R4, desc[UR18][R22.64] ;  /* 0x0000001216040981 */ /* 0x000728000c1e1100 */
[----:B------:R0:W-:Y:S04]  /*1f4f0*/  STL [R1+0x714], R17 ;  /* 0x0007141101007387 */ /* 0x0001e80000100800 */
[----:B--2---:R-:W-:Y:S01]  /*1f500*/  STL [R1+0x12d4], R2 ;  /* 0x0012d40201007387 */ /* 0x004fe20000100800 */
[----:B---3--:R-:W-:Y:S02]  /*1f510*/  @P0 IMAD.MOV.U32 R22, RZ, RZ, R25 ;  /* 0x000000ffff160224 */ /* 0x008fe400078e0019 */
[----:B------:R-:W-:Y:S01]  /*1f520*/  @P0 IMAD.MOV.U32 R23, RZ, RZ, R12 ;  /* 0x000000ffff170224 */ /* 0x000fe200078e000c */
[----:B-1----:R-:W2:Y:S04]  /*1f530*/  LDL R10, [R1+0x11a4] ;  /* 0x0011a400010a7983 */ /* 0x002ea80000100800 */
[----:B------:R-:W3:Y:S04]  /*1f540*/  LDL.LU R5, [R1+0x168] ;  /* 0x0001680001057983 */ /* 0x000ee80000300800 */
[----:B0-----:R-:W3:Y:S04]  /*1f550*/  LDL.LU R17, [R1+0x15c] ;  /* 0x00015c0001117983 */ /* 0x001ee80000300800 */
[----:B------:R-:W-:Y:S04]  /*1f560*/  STL [R1+0x720], R18 ;  /* 0x0007201201007387 */ /* 0x000fe80000100800 */
[----:B------:R-:W-:Y:S04]  /*1f570*/  STL [R1+0x738], R25 ;  /* 0x0007381901007387 */ /* 0x000fe80000100800 */
[----:B------:R-:W3:Y:S04]  /*1f580*/  LDL R14, [R1+0x11a8] ;  /* 0x0011a800010e7983 */ /* 0x000ee80000100800 */
[----:B------:R0:W-:Y:S04]  /*1f590*/  STL [R1+0x71c], R19 ;  /* 0x00071c1301007387 */ /* 0x0001e80000100800 */
[----:B------:R1:W3:Y:S04]  /*1f5a0*/  @P0 LDG.E.U8 R15, desc[UR18][R22.64] ;  /* 0x00000012160f0981 */ /* 0x0002e8000c1e1100 */
[----:B0-----:R-:W3:Y:S04]  /*1f5b0*/  LDL.LU R19, [R1+0x1318] ;  /* 0x0013180001137983 */ /* 0x001ee80000300800 */
[----:B------:R-:W3:Y:S04]  /*1f5c0*/  LDL.LU R18, [R1+0x1314] ;  /* 0x0013140001127983 */ /* 0x000ee80000300800 */
[----:B------:R0:W-:Y:S04]  /*1f5d0*/  STL [R1+0x734], R12 ;  /* 0x0007340c01007387 */ /* 0x0001e80000100800 */
[----:B----4-:R-:W-:Y:S04]  /*1f5e0*/  STL [R1+0x12d8], R4 ;  /* 0x0012d80401007387 */ /* 0x010fe80000100800 */
[----:B0-----:R-:W4:Y:S01]  /*1f5f0*/  LDL.LU R12, [R1+0x1310] ;  /* 0x00131000010c7983 */ /* 0x001f220000300800 */
[----:B-1----:R-:W-:-:S02]  /*1f600*/  IMAD.MOV.U32 R22, RZ, RZ, R13 ;  /* 0x000000ffff167224 */ /* 0x002fc400078e000d */
[----:B------:R-:W-:Y:S01]  /*1f610*/  IMAD R24, R24, UR5, RZ ;  /* 0x0000000518187c24 */ /* 0x000fe2000f8e02ff */
[----:B------:R-:W-:Y:S01]  /*1f620*/  ISETP.GT.U32.AND P1, PT, R8, R16, PT ;  /* 0x000000100800720c */ /* 0x000fe20003f24070 */
[----:B------:R-:W-:Y:S01]  /*1f630*/  @!P3 IMAD.MOV R22, RZ, RZ, -R22 ;  /* 0x000000ffff16b224 */ /* 0x000fe200078e0a16 */
[----:B--2---:R-:W-:Y:S01]  /*1f640*/  ISETP.GE.AND P5, PT, R10, RZ, PT ;  /* 0x000000ff0a00720c */ /* 0x004fe20003fa6270 */
[----:B------:R-:W0:Y:S01]  /*1f650*/  LDCU UR5, c[0x0][0x3b0] ;  /* 0x00007600ff0577ac */ /* 0x000e220008000800 */
[C---:B------:R-:W-:Y:S01]  /*1f660*/  IADD3 R13, P3, PT, R24.reuse, R7, RZ ;  /* 0x00000007180d7210 */ /* 0x040fe20007f7e0ff */
[----:B------:R-:W2:Y:S04]  /*1f670*/  LDL.LU R10, [R1+0x158] ;  /* 0x00015800010a7983 */ /* 0x000ea80000300800 */
[----:B------:R-:W-:Y:S04]  /*1f680*/  STL [R1+0x740], R13 ;  /* 0x0007400d01007387 */ /* 0x000fe80000100800 */
[----:B---3--:R1:W-:Y:S02]  /*1f690*/  STL [R1+0x18], R15 ;  /* 0x0000180f01007387 */ /* 0x0083e40000100800 */
[----:B-1----:R-:W-:Y:S01]  /*1f6a0*/  LEA.HI.X.SX32 R15, R24, R6, 0x1, P3 ;  /* 0x00000006180f7211 */ /* 0x002fe200018f0eff */
[----:B------:R-:W-:-:S04]  /*1f6b0*/  @P0 IMAD.MOV.U32 R24, RZ, RZ, R13 ;  /* 0x000000ffff180224 */ /* 0x000fc800078e000d */
[----:B------:R-:W-:Y:S01]  /*1f6c0*/  @P0 IMAD.MOV.U32 R25, RZ, RZ, R15 ;  /* 0x000000ffff190224 */ /* 0x000fe200078e000f */
[----:B----4-:R-:W-:-:S06]  /*1f6d0*/  PRMT R12, RZ, 0x7610, R12 ;  /* 0x00007610ff0c7816 */ /* 0x010fcc000000000c */
[----:B------:R1:W3:Y:S01]  /*1f6e0*/  @P0 LDG.E.U8 R12, desc[UR18][R24.64] ;  /* 0x00000012180c0981 */ /* 0x0002e2000c1e1100 */
[----:B------:R-:W-:-:S05]  /*1f6f0*/  @!P1 IMAD.IADD R16, R16, 0x1, -R8 ;  /* 0x0000000110109824 */ /* 0x000fca00078e0a08 */
[----:B------:R-:W-:Y:S02]  /*1f700*/  ISETP.GT.U32.AND P1, PT, R8, R16, PT ;  /* 0x000000100800720c */ /* 0x000fe40003f24070 */
[----:B------:R-:W-:Y:S01]  /*1f710*/  SEL R23, R11, R22, !P4 ;  /* 0x000000160b177207 */ /* 0x000fe20006000000 */
[----:B------:R4:W-:Y:S04]  /*1f720*/  STL [R1+0x73c], R15 ;  /* 0x00073c0f01007387 */ /* 0x0009e80000100800 */
[----:B------:R-:W-:Y:S01]  /*1f730*/  IMAD R23, R23, UR13, RZ ;  /* 0x0000000d17177c24 */ /* 0x000fe2000f8e02ff */
[----:B------:R-:W2:Y:S01]  /*1f740*/  LDL R13, [R1+0x1190] ;  /* 0x00119000010d7983 */ /* 0x000ea20000100800 */
[----:B------:R-:W-:Y:S01]  /*1f750*/  PRMT R4, RZ, 0x7610, R4 ;  /* 0x00007610ff047816 */ /* 0x000fe20000000004 */
[----:B------:R-:W0:Y:S03]  /*1f760*/  LDCU UR13, c[0x0][0x3b0] ;  /* 0x00007600ff0d77ac */ /* 0x000e260008000800 */
[----:B------:R-:W-:Y:S01]  /*1f770*/  @!P1 IMAD.IADD R16, R16, 0x1, -R8 ;  /* 0x0000000110109824 */ /* 0x000fe200078e0a08 */
[----:B----4-:R-:W4:Y:S03]  /*1f780*/  LDL.LU R15, [R1+0x154] ;  /* 0x00015400010f7983 */ /* 0x010f260000300800 */
[----:B------:R-:W-:-:S04]  /*1f790*/  IMAD.MOV.U32 R22, RZ, RZ, R16 ;  /* 0x000000ffff167224 */ /* 0x000fc800078e0010 */
[----:B------:R-:W-:-:S05]  /*1f7a0*/  @!P5 IMAD.MOV R22, RZ, RZ, -R22 ;  /* 0x000000ffff16d224 */ /* 0x000fca00078e0a16 */
[----:B------:R-:W-:-:S05]  /*1f7b0*/  SEL R22, R11, R22, !P4 ;  /* 0x000000160b167207 */ /* 0x000fca0006000000 */
[----:B-1----:R-:W-:Y:S01]  /*1f7c0*/  IMAD R24, R22, UR4, RZ ;  /* 0x0000000416187c24 */ /* 0x002fe2000f8e02ff */
[----:B------:R-:W-:Y:S01]  /*1f7d0*/  ISETP.GT.U32.AND P6, PT, R8, R85, PT ;  /* 0x000000550800720c */ /* 0x000fe20003fc4070 */
[----:B------:R-:W1:Y:S01]  /*1f7e0*/  LDCU UR4, c[0x0][0x3b0] ;  /* 0x00007600ff0477ac */ /* 0x000e620008000800 */
[----:B---3--:R3:W-:Y:S02]  /*1f7f0*/  STL [R1+0x14], R12 ;  /* 0x0000140c01007387 */ /* 0x0087e40000100800 */
[----:B---3--:R-:W-:-:S04]  /*1f800*/  IADD3 R12, P5, PT, R23, R7, RZ ;  /* 0x00000007170c7210 */ /* 0x008fc80007fbe0ff */
[----:B------:R-:W-:Y:S01]  /*1f810*/  LEA.HI.X.SX32 R16, R23, R6, 0x1, P5 ;  /* 0x0000000617107211 */ /* 0x000fe200028f0eff */
[----:B------:R-:W-:-:S04]  /*1f820*/  @P0 IMAD.MOV.U32 R22, RZ, RZ, R12 ;  /* 0x000000ffff160224 */ /* 0x000fc800078e000c */
[----:B------:R-:W-:-:S05]  /*1f830*/  @P0 IMAD.MOV.U32 R23, RZ, RZ, R16 ;  /* 0x000000ffff170224 */ /* 0x000fca00078e0010 */
[----:B------:R3:W2:Y:S01]  /*1f840*/  @P0 LDG.E.U8 R4, desc[UR18][R22.64] ;  /* 0x0000001216040981 */ /* 0x0006a2000c1e1100 */
[----:B------:R-:W-:Y:S01]  /*1f850*/  ISETP.GT.U32.AND P1, PT, R8, R5, PT ;  /* 0x000000050800720c */ /* 0x000fe20003f24070 */
[----:B------:R-:W-:-:S05]  /*1f860*/  @!P6 IMAD.IADD R85, R85, 0x1, -R8 ;  /* 0x000000015555e824 */ /* 0x000fca00078e0a08 */
[----:B------:R-:W-:-:S07]  /*1f870*/  ISETP.GT.U32.AND P6, PT, R8, R85, PT ;  /* 0x000000550800720c */ /* 0x000fce0003fc4070 */
[--C-:B------:R-:W-:Y:S01]  /*1f880*/  @!P1 IMAD.IADD R5, R5, 0x1, -R8.reuse ;  /* 0x0000000105059824 */ /* 0x100fe200078e0a08 */
[----:B------:R-:W-:Y:S02]  /*1f890*/  ISETP.GE.AND P1, PT, R14, RZ, PT ;  /* 0x000000ff0e00720c */ /* 0x000fe40003f26270 */
[----:B------:R-:W4:Y:S03]  /*1f8a0*/  LDL R14, [R1+0x11a0] ;  /* 0x0011a000010e7983 */ /* 0x000f260000100800 */
[----:B------:R-:W-:Y:S01]  /*1f8b0*/  @!P6 IMAD.IADD R85, R85, 0x1, -R8 ;  /* 0x000000015555e824 */ /* 0x000fe200078e0a08 */
[----:B------:R-:W-:Y:S04]  /*1f8c0*/  STL [R1+0x748], R12 ;  /* 0x0007480c01007387 */ /* 0x000fe80000100800 */
[----:B------:R0:W-:Y:S01]  /*1f8d0*/  STL [R1+0x744], R16 ;  /* 0x0007441001007387 */ /* 0x0001e20000100800 */
[----:B---3--:R-:W-:-:S04]  /*1f8e0*/  IMAD.MOV.U32 R22, RZ, RZ, R85 ;  /* 0x000000ffff167224 */ /* 0x008fc800078e0055 */
[----:B------:R-:W-:Y:S01]  /*1f8f0*/  @!P1 IMAD.MOV R22, RZ, RZ, -R22 ;  /* 0x000000ffff169224 */ /* 0x000fe200078e0a16 */
[----:B0-----:R-:W3:Y:S01]  /*1f900*/  LDL.LU R16, [R1+0x14c] ;  /* 0x00014c0001107983 */ /* 0x001ee20000300800 */
[----:B------:R-:W-:-:S03]  /*1f910*/  PRMT R2, RZ, 0x7610, R2 ;  /* 0x00007610ff027816 */ /* 0x000fc60000000002 */
[----:B--2---:R0:W-:Y:S01]  /*1f920*/  STL [R1+0x12dc], R4 ;  /* 0x0012dc0401007387 */ /* 0x0041e20000100800 */
[C---:B------:R-:W-:Y:S02]  /*1f930*/  ISETP.GT.U32.AND P3, PT, R8.reuse, R17, PT ;  /* 0x000000110800720c */ /* 0x040fe40003f64070 */
[----:B------:R-:W-:Y:S01]  /*1f940*/  ISETP.GT.U32.AND P1, PT, R8, R10, PT ;  /* 0x0000000a0800720c */ /* 0x000fe20003f24070 */
[----:B------:R-:W2:Y:S01]  /*1f950*/  LDL R85, [R1+0x119c] ;  /* 0x00119c0001557983 */ /* 0x000ea20000100800 */
[----:B0-----:R-:W-:-:S04]  /*1f960*/  IADD3 R4, P6, PT, R24, R7, RZ ;  /* 0x0000000718047210 */ /* 0x001fc80007fde0ff */
[----:B------:R-:W-:Y:S02]  /*1f970*/  LEA.HI.X.SX32 R12, R24, R6, 0x1, P6 ;  /* 0x00000006180c7211 */ /* 0x000fe400030f0eff */
[----:B------:R-:W-:Y:S01]  /*1f980*/  SEL R24, R11, R22, !P4 ;  /* 0x000000160b187207 */ /* 0x000fe20006000000 */
[----:B------:R-:W-:Y:S02]  /*1f990*/  @P0 IMAD.MOV.U32 R22, RZ, RZ, R4 ;  /* 0x000000ffff160224 */ /* 0x000fe400078e0004 */
[----:B------:R-:W-:-:S05]  /*1f9a0*/  @P0 IMAD.MOV.U32 R23, RZ, RZ, R12 ;  /* 0x000000ffff170224 */ /* 0x000fca00078e000c */
[----:B------:R0:W2:Y:S01]  /*1f9b0*/  @P0 LDG.E.U8 R2, desc[UR18][R22.64] ;  /* 0x0000001216020981 */ /* 0x0000a2000c1e1100 */
[----:B------:R-:W-:-:S05]  /*1f9c0*/  @!P3 IMAD.IADD R17, R17, 0x1, -R8 ;  /* 0x000000011111b824 */ /* 0x000fca00078e0a08 */
[C---:B------:R-:W-:Y:S02]  /*1f9d0*/  ISETP.GT.U32.AND P3, PT, R8.reuse, R17, PT ;  /* 0x000000110800720c */ /* 0x040fe40003f64070 */
[----:B------:R-:W-:Y:S01]  /*1f9e0*/  ISETP.GT.U32.AND P5, PT, R8, R5, PT ;  /* 0x000000050800720c */ /* 0x000fe20003fa4070 */
[----:B------:R-:W-:Y:S01]  /*1f9f0*/  IMAD R24, R24, UR5, RZ ;  /* 0x0000000518187c24 */ /* 0x000fe2000f8e02ff */
[----:B------:R0:W-:Y:S01]  /*1fa00*/  STL [R1+0x750], R4 ;  /* 0x0007500401007387 */ /* 0x0001e20000100800 */
[--C-:B------:R-:W-:Y:S01]  /*1fa10*/  @!P1 IMAD.IADD R10, R10, 0x1, -R8.reuse ;  /* 0x000000010a0a9824 */ /* 0x100fe200078e0a08 */
[----:B----4-:R-:W-:Y:S01]  /*1fa20*/  ISETP.GE.AND P1, PT, R14, RZ, PT ;  /* 0x000000ff0e00720c */ /* 0x010fe20003f26270 */
[----:B------:R-:W4:Y:S06]  /*1fa30*/  LDCU UR5, c[0x0][0x3b0] ;  /* 0x00007600ff0577ac */ /* 0x000f2c0008000800 */
[--C-:B------:R-:W-:Y:S01]  /*1fa40*/  @!P3 IMAD.IADD R17, R17, 0x1, -R8.reuse ;  /* 0x000000011111b824 */ /* 0x100fe200078e0a08 */
[C---:B0-----:R-:W-:Y:S01]  /*1fa50*/  IADD3 R4, P3, PT, R24.reuse, R7, RZ ;  /* 0x0000000718047210 */ /* 0x041fe20007f7e0ff */
[----:B------:R-:W-:Y:S01]  /*1fa60*/  @!P5 IMAD.IADD R5, R5, 0x1, -R8 ;  /* 0x000000010505d824 */ /* 0x000fe200078e0a08 */
[----:B------:R0:W-:Y:S02]  /*1fa70*/  STL [R1+0x74c], R12 ;  /* 0x00074c0c01007387 */ /* 0x0001e40000100800 */
[----:B------:R-:W-:-:S02]  /*1fa80*/  LEA.HI.X.SX32 R14, R24, R6, 0x1, P3 ;  /* 0x00000006180e7211 */ /* 0x000fc400018f0eff */
[----:B------:R-:W-:Y:S01]  /*1fa90*/  ISETP.GE.AND P6, PT, R13, RZ, PT ;  /* 0x000000ff0d00720c */ /* 0x000fe20003fc6270 */
[----:B------:R-:W-:Y:S01]  /*1faa0*/  IMAD.MOV.U32 R23, RZ, RZ, R5 ;  /* 0x000000ffff177224 */ /* 0x000fe200078e0005 */
[----:B------:R-:W-:Y:S01]  /*1fab0*/  PRMT R3, RZ, 0x7610, R3 ;  /* 0x00007610ff037816 */ /* 0x000fe20000000003 */
[----:B------:R-:W-:Y:S01]  /*1fac0*/  @P0 IMAD.MOV.U32 R24, RZ, RZ, R4 ;  /* 0x000000ffff180224 */ /* 0x000fe200078e0004 */
[----:B0-----:R-:W4:Y:S01]  /*1fad0*/  LDL R12, [R1+0x11d0] ;  /* 0x0011d000010c7983 */ /* 0x001f220000100800 */
[----:B------:R-:W-:-:S03]  /*1fae0*/  @P0 IMAD.MOV.U32 R25, RZ, RZ, R14 ;  /* 0x000000ffff190224 */ /* 0x000fc600078e000e */
[----:B------:R-:W4:Y:S04]  /*1faf0*/  LDL.LU R13, [R1+0x150] ;  /* 0x00015000010d7983 */ /* 0x000f280000300800 */
[----:B------:R1:W4:Y:S04]  /*1fb00*/  @P0 LDG.E.U8 R3, desc[UR18][R24.64] ;  /* 0x0000001218030981 */ /* 0x000328000c1e1100 */
[----:B--2---:R-:W-:Y:S04]  /*1fb10*/  STL [R1+0x12e0], R2 ;  /* 0x0012e00201007387 */ /* 0x004fe80000100800 */
[----:B------:R-:W2:Y:S01]  /*1fb20*/  LDL.LU R5, [R1+0x130c] ;  /* 0x00130c0001057983 */ /* 0x000ea20000300800 */
[----:B------:R-:W-:Y:S01]  /*1fb30*/  @!P6 IMAD.MOV R23, RZ, RZ, -R23 ;  /* 0x000000ffff17e224 */ /* 0x000fe200078e0a17 */
[----:B------:R-:W-:-:S02]  /*1fb40*/  ISETP.GT.U32.AND P3, PT, R8, R10, PT ;  /* 0x0000000a0800720c */ /* 0x000fc40003f64070 */
[----:B---3--:R-:W-:Y:S02]  /*1fb50*/  ISETP.GT.U32.AND P6, PT, R8, R16, PT ;  /* 0x000000100800720c */ /* 0x008fe40003fc4070 */
[----:B------:R-:W-:Y:S01]  /*1fb60*/  SEL R23, R11, R23, !P4 ;  /* 0x000000170b177207 */ /* 0x000fe20006000000 */
[----:B------:R0:W-:Y:S04]  /*1fb70*/  STL [R1+0x758], R4 ;  /* 0x0007580401007387 */ /* 0x0001e80000100800 */
[----:B-1----:R-:W-:-:S04]  /*1fb80*/  IMAD R24, R23, UR4, RZ ;  /* 0x0000000417187c24 */ /* 0x002fc8000f8e02ff */
[--C-:B------:R-:W-:Y:S02]  /*1fb90*/  @!P3 IMAD.IADD R10, R10, 0x1, -R8.reuse ;  /* 0x000000010a0ab824 */ /* 0x100fe400078e0a08 */
[----:B------:R-:W-:Y:S01]  /*1fba0*/  @!P6 IMAD.IADD R16, R16, 0x1, -R8 ;  /* 0x000000011010e824 */ /* 0x000fe200078e0a08 */
[C---:B0-----:R-:W-:Y:S01]  /*1fbb0*/  IADD3 R4, P6, PT, R24.reuse, R7, RZ ;  /* 0x0000000718047210 */ /* 0x041fe20007fde0ff */
[----:B------:R-:W-:Y:S02]  /*1fbc0*/  IMAD.MOV.U32 R23, RZ, RZ, R10 ;  /* 0x000000ffff177224 */ /* 0x000fe400078e000a */
[----:B------:R-:W-:Y:S01]  /*1fbd0*/  IMAD.MOV.U32 R22, RZ, RZ, R17 ;  /* 0x000000ffff167224 */ /* 0x000fe200078e0011 */
[----:B------:R-:W-:Y:S01]  /*1fbe0*/  LEA.HI.X.SX32 R10, R24, R6, 0x1, P6 ;  /* 0x00000006180a7211 */ /* 0x000fe200030f0eff */
[----:B------:R-:W-:Y:S01]  /*1fbf0*/  @P0 IMAD.MOV.U32 R24, RZ, RZ, R4 ;  /* 0x000000ffff180224 */ /* 0x000fe200078e0004 */
[----:B------:R0:W-:Y:S01]  /*1fc00*/  STL [R1+0x754], R14 ;  /* 0x0007540e01007387 */ /* 0x0001e20000100800 */
[----:B------:R-:W-:Y:S01]  /*1fc10*/  ISETP.GT.U32.AND P5, PT, R8, R15, PT ;  /* 0x0000000f0800720c */ /* 0x000fe20003fa4070 */
[----:B------:R-:W1:Y:S01]  /*1fc20*/  LDCU UR4, c[0x0][0x3b0] ;  /* 0x00007600ff0477ac */ /* 0x000e620008000800 */
[----:B------:R-:W-:-:S02]  /*1fc30*/  @P0 IMAD.MOV.U32 R25, RZ, RZ, R10 ;  /* 0x000000ffff190224 */ /* 0x000fc400078e000a */
[----:B------:R-:W-:Y:S01]  /*1fc40*/  @!P1 IMAD.MOV R22, RZ, RZ, -R22 ;  /* 0x000000ffff169224 */ /* 0x000fe200078e0a16 */
[----:B------:R-:W-:Y:S01]  /*1fc50*/  ISETP.GE.AND P1, PT, R85, RZ, PT ;  /* 0x000000ff5500720c */ /* 0x000fe20003f26270 */
[----:B0-----:R-:W3:Y:S04]  /*1fc60*/  LDL.LU R14, [R1+0x148] ;  /* 0x00014800010e7983 */ /* 0x001ee80000300800 */
[----:B----4-:R-:W-:Y:S04]  /*1fc70*/  STL [R1+0x12e4], R3 ;  /* 0x0012e40301007387 */ /* 0x010fe80000100800 */
[----:B------:R-:W4:Y:S04]  /*1fc80*/  LDL.LU R17, [R1+0x1308] ;  /* 0x0013080001117983 */ /* 0x000f280000300800 */
[----:B------:R-:W3:Y:S01]  /*1fc90*/  LDL R85, [R1+0x11c4] ;  /* 0x0011c40001557983 */ /* 0x000ee20000100800 */
[----:B------:R-:W-:-:S03]  /*1fca0*/  ISETP.GE.AND P3, PT, R12, RZ, PT ;  /* 0x000000ff0c00720c */ /* 0x000fc60003f66270 */
[----:B------:R-:W-:Y:S04]  /*1fcb0*/  STL [R1+0x760], R4 ;  /* 0x0007600401007387 */ /* 0x000fe80000100800 */
[----:B------:R0:W-:Y:S04]  /*1fcc0*/  STL [R1+0x75c], R10 ;  /* 0x00075c0a01007387 */ /* 0x0001e80000100800 */
[----:B------:R-:W4:Y:S01]  /*1fcd0*/  LDL R12, [R1+0x11d8] ;  /* 0x0011d800010c7983 */ /* 0x000f220000100800 */
[----:B--2---:R-:W-:Y:S01]  /*1fce0*/  PRMT R5, RZ, 0x7610, R5 ;  /* 0x00007610ff057816 */ /* 0x004fe20000000005 */
[----:B------:R-:W-:Y:S01]  /*1fcf0*/  @!P5 IMAD.IADD R15, R15, 0x1, -R8 ;  /* 0x000000010f0fd824 */ /* 0x000fe200078e0a08 */
[----:B------:R-:W-:Y:S01]  /*1fd00*/  SEL R22, R11, R22, !P4 ;  /* 0x000000160b167207 */ /* 0x000fe20006000000 */
[----:B------:R-:W-:Y:S01]  /*1fd10*/  @!P1 IMAD.MOV R23, RZ, RZ, -R23 ;  /* 0x000000ffff179224 */ /* 0x000fe200078e0a17 */
[C---:B------:R-:W-:Y:S01]  /*1fd20*/  ISETP.GT.U32.AND P6, PT, R8.reuse, R16, PT ;  /* 0x000000100800720c */ /* 0x040fe20003fc4070 */
[----:B0-----:R-:W2:Y:S04]  /*1fd30*/  LDL.LU R10, [R1+0x13c] ;  /* 0x00013c00010a7983 */ /* 0x001ea80000300800 */
[----:B------:R0:W2:Y:S01]  /*1fd40*/  @P0 LDG.E.U8 R5, desc[UR18][R24.64] ;  /* 0x0000001218050981 */ /* 0x0000a2000c1e1100 */
[----:B------:R-:W-:Y:S01]  /*1fd50*/  ISETP.GT.U32.AND P5, PT, R8, R15, PT ;  /* 0x0000000f0800720c */ /* 0x000fe20003fa4070 */
[----:B------:R-:W-:Y:S01]  /*1fd60*/  IMAD R22, R22, UR5, RZ ;  /* 0x0000000516167c24 */ /* 0x000fe2000f8e02ff */
[----:B------:R-:W-:Y:S01]  /*1fd70*/  PRMT R2, RZ, 0x7610, R2 ;  /* 0x00007610ff027816 */ /* 0x000fe20000000002 */
[----:B------:R-:W1:Y:S03]  /*1fd80*/  LDCU UR5, c[0x0][0x3b0] ;  /* 0x00007600ff0577ac */ /* 0x000e660008000800 */
[----:B------:R-:W-:-:S07]  /*1fd90*/  IADD3 R3, P1, PT, R22, R7, RZ ;  /* 0x0000000716037210 */ /* 0x000fce0007f3e0ff */
[----:B------:R-:W-:Y:S01]  /*1fda0*/  @!P5 IMAD.IADD R15, R15, 0x1, -R8 ;  /* 0x000000010f0fd824 */ /* 0x000fe200078e0a08 */
[----:B------:R-:W-:Y:S02]  /*1fdb0*/  ISETP.GT.U32.AND P5, PT, R8, R13, PT ;  /* 0x0000000d0800720c */ /* 0x000fe40003fa4070 */
[----:B------:R-:W-:Y:S01]  /*1fdc0*/  LEA.HI.X.SX32 R4, R22, R6, 0x1, P1 ;  /* 0x0000000616047211 */ /* 0x000fe200008f0eff */
[----:B------:R-:W-:Y:S02]  /*1fdd0*/  IMAD.MOV.U32 R22, RZ, RZ, R15 ;  /* 0x000000ffff167224 */ /* 0x000fe400078e000f */
[----:B0-----:R-:W-:Y:S02]  /*1fde0*/  @P0 IMAD.MOV.U32 R24, RZ, RZ, R3 ;  /* 0x000000ffff180224 */ /* 0x001fe400078e0003 */
[----:B------:R-:W-:Y:S01]  /*1fdf0*/  @P0 IMAD.MOV.U32 R25, RZ, RZ, R4 ;  /* 0x000000ffff190224 */ /* 0x000fe200078e0004 */
[----:B------:R0:W-:Y:S01]  /*1fe00*/  STL [R1+0x778], R3 ;  /* 0x0007780301007387 */ /* 0x0001e20000100800 */
[----:B------:R-:W-:-:S03]  /*1fe10*/  @!P3 IMAD.MOV R22, RZ, RZ, -R22 ;  /* 0x000000ffff16b224 */ /* 0x000fc600078e0a16 */
[----:B------:R0:W2:Y:S01]  /*1fe20*/  @P0 LDG.E.U8 R2, desc[UR18][R24.64] ;  /* 0x0000001218020981 */ /* 0x0000a2000c1e1100 */
[--C-:B------:R-:W-:Y:S02]  /*1fe30*/  @!P5 IMAD.IADD R13, R13, 0x1, -R8.reuse ;  /* 0x000000010d0dd824 */ /* 0x100fe400078e0a08 */
[----:B------:R-:W-:Y:S01]  /*1fe40*/  @!P6 IMAD.IADD R16, R16, 0x1, -R8 ;  /* 0x000000011010e824 */ /* 0x000fe200078e0a08 */
[----:B---3--:R-:W-:Y:S02]  /*1fe50*/  ISETP.GE.AND P5, PT, R85, RZ, PT ;  /* 0x000000ff5500720c */ /* 0x008fe40003fa6270 */
[C---:B0-----:R-:W-:Y:S02]  /*1fe60*/  SEL R24, R11.reuse, R23, !P4 ;  /* 0x000000170b187207 */ /* 0x041fe40006000000 */
[----:B------:R-:W-:Y:S02]  /*1fe70*/  SEL R23, R11, R22, !P4 ;  /* 0x000000160b177207 */ /* 0x000fe40006000000 */
[----:B------:R-:W-:Y:S01]  /*1fe80*/  ISETP.GT.U32.AND P3, PT, R8, R13, PT ;  /* 0x0000000d0800720c */ /* 0x000fe20003f64070 */
[----:B------:R-:W-:Y:S01]  /*1fe90*/  IMAD R24, R24, UR12, RZ ;  /* 0x0000000c18187c24 */ /* 0x000fe2000f8e02ff */
[----:B------:R-:W-:Y:S01]  /*1fea0*/  ISETP.GT.U32.AND P1, PT, R8, R14, PT ;  /* 0x0000000e0800720c */ /* 0x000fe20003f24070 */
[----:B------:R-:W-:Y:S01]  /*1feb0*/  IMAD.MOV.U32 R22, RZ, RZ, R16 ;  /* 0x000000ffff167224 */ /* 0x000fe200078e0010 */
[----:B------:R-:W-:Y:S01]  /*1fec0*/  PRMT R93, RZ, 0x7610, R93 ;  /* 0x00007610ff5d7816 */ /* 0x000fe2000000005d */
[----:B-1----:R-:W-:Y:S01]  /*1fed0*/  IMAD R23, R23, UR4, RZ ;  /* 0x0000000417177c24 */ /* 0x002fe2000f8e02ff */
[-C--:B------:R-:W-:Y:S01]  /*1fee0*/  IADD3 R16, P6, PT, R24, R7.reuse, RZ ;  /* 0x0000000718107210 */ /* 0x080fe20007fde0ff */
[----:B------:R-:W-:Y:S01]  /*1fef0*/  @!P5 IMAD.MOV R22, RZ, RZ, -R22 ;  /* 0x000000ffff16d224 */ /* 0x000fe200078e0a16 */
[----:B------:R-:W-:Y:S01]  /*1ff00*/  PRMT R92, RZ, 0x7610, R92 ;  /* 0x00007610ff5c7816 */ /* 0x000fe2000000005c */
[----:B------:R-:W0:Y:S01]  /*1ff10*/  LDCU UR4, c[0x0][0x3b0] ;  /* 0x00007600ff0477ac */ /* 0x000e220008000800 */
[----:B------:R-:W-:-:S03]  /*1ff20*/  IADD3 R3, P5, PT, R23, R7, RZ ;  /* 0x0000000717037210 */ /* 0x000fc60007fbe0ff */
[----:B------:R-:W-:Y:S01]  /*1ff30*/  @!P3 IMAD.IADD R13, R13, 0x1, -R8 ;  /* 0x000000010d0db824 */ /* 0x000fe200078e0a08 */
[----:B----4-:R-:W-:Y:S01]  /*1ff40*/  ISETP.GE.AND P3, PT, R12, RZ, PT ;  /* 0x000000ff0c00720c */ /* 0x010fe20003f66270 */
[----:B------:R-:W1:Y:S01]  /*1ff50*/  LDCU UR12, c[0x0][0x3b0] ;  /* 0x00007600ff0c77ac */ /* 0x000e620008000800 */
[----:B--2---:R2:W-:Y:S04]  /*1ff60*/  STL [R1+0x12e8], R5 ;  /* 0x0012e80501007387 */ /* 0x0045e80000100800 */
[----:B------:R3:W-:Y:S04]  /*1ff70*/  STL [R1+0x774], R4 ;  /* 0x0007740401007387 */ /* 0x0007e80000100800 */
[----:B------:R-:W4:Y:S04]  /*1ff80*/  LDL R85, [R1+0x11b0] ;  /* 0x0011b00001557983 */ /* 0x000f280000100800 */
[----:B--2---:R-:W2:Y:S04]  /*1ff90*/  LDL.LU R5, [R1+0x140] ;  /* 0x0001400001057983 */ /* 0x004ea80000300800 */
[----:B---3--:R-:W3:Y:S04]  /*1ffa0*/  LDL.LU R4, [R1+0x138] ;  /* 0x0001380001047983 */ /* 0x008ee80000300800 */
[----:B------:R-:W-:Y:S04]  /*1ffb0*/  STL [R1+0x780], R16 ;  /* 0x0007801001007387 */ /* 0x000fe80000100800 */
[----:B------:R0:W-:Y:S04]  /*1ffc0*/  STL [R1+0x788], R3 ;  /* 0x0007880301007387 */ /* 0x0001e80000100800 */
[----:B------:R-:W3:Y:S01]  /*1ffd0*/  LDL R12, [R1+0x11c0] ;  /* 0x0011c000010c7983 */ /* 0x000ee20000100800 */
[----:B------:R-:W-:-:S02]  /*1ffe0*/  LEA.HI.X.SX32 R25, R24, R6, 0x1, P6 ;  /* 0x0000000618197211 */ /* 0x000fc400030f0eff */
[----:B------:R-:W-:Y:S02]  /*1fff0*/  LEA.HI.X.SX32 R15, R23, R6, 0x1, P5 ;  /* 0x00000006170f7211 */ /* 0x000fe400028f0eff */
[----:B------:R-:W-:Y:S01]  /*20000*/  SEL R24, R11, R22, !P4 ;  /* 0x000000160b187207 */ /* 0x000fe20006000000 */
[----:B------:R-:W-:Y:S02]  /*20010*/  @P0 IMAD.MOV.U32 R22, RZ, RZ, R16 ;  /* 0x000000ffff160224 */ /* 0x000fe400078e0010 */
[----:B------:R-:W-:Y:S02]  /*20020*/  @P0 IMAD.MOV.U32 R23, RZ, RZ, R25 ;  /* 0x000000ffff170224 */ /* 0x000fe400078e0019 */
[----:B------:R-:W-:-:S03]  /*20030*/  @!P1 IMAD.IADD R14, R14, 0x1, -R8 ;  /* 0x000000010e0e9824 */ /* 0x000fc600078e0a08 */
[----:B------:R0:W3:Y:S02]  /*20040*/  @P0 LDG.E.U8 R93, desc[UR18][R22.64] ;  /* 0x00000012165d0981 */ /* 0x0000e4000c1e1100 */
[C---:B------:R-:W-:Y:S02]  /*20050*/  ISETP.GT.U32.AND P1, PT, R8.reuse, R14, PT ;  /* 0x0000000e0800720c */ /* 0x040fe40003f24070 */
[----:B------:R-:W-:Y:S01]  /*20060*/  ISETP.GT.U32.AND P6, PT, R8, R10, PT ;  /* 0x0000000a0800720c */ /* 0x000fe20003fc4070 */
[----:B0-----:R-:W-:Y:S02]  /*20070*/  @P0 IMAD.MOV.U32 R22, RZ, RZ, R3 ;  /* 0x000000ffff160224 */ /* 0x001fe400078e0003 */
[----:B------:R-:W-:Y:S02]  /*20080*/  @P0 IMAD.MOV.U32 R23, RZ, RZ, R15 ;  /* 0x000000ffff170224 */ /* 0x000fe400078e000f */
[----:B------:R-:W-:Y:S01]  /*20090*/  IMAD R24, R24, UR5, RZ ;  /* 0x0000000518187c24 */ /* 0x000fe2000f8e02ff */
[----:B------:R0:W-:Y:S05]  /*200a0*/  STL [R1+0x77c], R25 ;  /* 0x00077c1901007387 */ /* 0x0001ea0000100800 */
[--C-:B------:R-:W-:Y:S01]  /*200b0*/  @!P1 IMAD.IADD R14, R14, 0x1, -R8.reuse ;  /* 0x000000010e0e9824 */ /* 0x100fe200078e0a08 */
[----:B------:R-:W-:Y:S01]  /*200c0*/  PRMT R91, RZ, 0x7610, R91 ;  /* 0x00007610ff5b7816 */ /* 0x000fe2000000005b */
[----:B------:R-:W-:Y:S01]  /*200d0*/  @!P6 IMAD.IADD R10, R10, 0x1, -R8 ;  /* 0x000000010a0ae824 */ /* 0x000fe200078e0a08 */
[----:B------:R0:W3:Y:S01]  /*200e0*/  @P0 LDG.E.U8 R92, desc[UR18][R22.64] ;  /* 0x00000012165c0981 */ /* 0x0000e2000c1e1100 */
[----:B------:R-:W-:Y:S01]  /*200f0*/  PRMT R90, RZ, 0x7610, R90 ;  /* 0x00007610ff5a7816 */ /* 0x000fe2000000005a */
[----:B------:R-:W1:Y:S02]  /*20100*/  LDCU UR5, c[0x0][0x3b0] ;  /* 0x00007600ff0577ac */ /* 0x000e640008000800 */
[----:B------:R-:W-:Y:S01]  /*20110*/  STL [R1+0x784], R15 ;  /* 0x0007840f01007387 */ /* 0x000fe20000100800 */
[----:B0-----:R-:W-:-:S04]  /*20120*/  IMAD.MOV.U32 R22, RZ, RZ, R13 ;  /* 0x000000ffff167224 */ /* 0x001fc800078e000d */
[----:B------:R-:W-:Y:S01]  /*20130*/  @!P3 IMAD.MOV R22, RZ, RZ, -R22 ;  /* 0x000000ffff16b224 */ /* 0x000fe200078e0a16 */
[----:B------:R-:W-:-:S04]  /*20140*/  IADD3 R3, P3, PT, R24, R7, RZ ;  /* 0x0000000718037210 */ /* 0x000fc80007f7e0ff */
[----:B------:R-:W-:Y:S02]  /*20150*/  SEL R23, R11, R22, !P4 ;  /* 0x000000160b177207 */ /* 0x000fe40006000000 */
[----:B------:R-:W-:Y:S01]  /*20160*/  LEA.HI.X.SX32 R13, R24, R6, 0x1, P3 ;  /* 0x00000006180d7211 */ /* 0x000fe200018f0eff */
[----:B------:R-:W-:Y:S02]  /*20170*/  IMAD.MOV.U32 R22, RZ, RZ, R14 ;  /* 0x000000ffff167224 */ /* 0x000fe400078e000e */
[----:B------:R-:W-:Y:S01]  /*20180*/  IMAD R23, R23, UR13, RZ ;  /* 0x0000000d17177c24 */ /* 0x000fe2000f8e02ff */
[----:B------:R-:W-:Y:S01]  /*20190*/  ISETP.GT.U32.AND P6, PT, R8, R10, PT ;  /* 0x0000000a0800720c */ /* 0x000fe20003fc4070 */
[----:B------:R-:W-:Y:S01]  /*201a0*/  @P0 IMAD.MOV.U32 R25, RZ, RZ, R13 ;  /* 0x000000ffff190224 */ /* 0x000fe200078e000d */
[----:B------:R-:W-:Y:S01]  /*201b0*/  PRMT R89, RZ, 0x7610, R89 ;  /* 0x00007610ff597816 */ /* 0x000fe20000000059 */
[----:B------:R-:W-:Y:S01]  /*201c0*/  @P0 IMAD.MOV.U32 R24, RZ, RZ, R3 ;  /* 0x000000ffff180224 */ /* 0x000fe200078e0003 */
[----:B------:R-:W-:Y:S01]  /*201d0*/  PRMT R88, RZ, 0x7610, R88 ;  /* 0x00007610ff587816 */ /* 0x000fe20000000058 */
[----:B------:R-:W0:Y:S03]  /*201e0*/  LDCU UR13, c[0x0][0x3b0] ;  /* 0x00007600ff0d77ac */ /* 0x000e260008000800 */
[----:B------:R0:W3:Y:S05]  /*201f0*/  @P0 LDG.E.U8 R91, desc[UR18][R24.64] ;  /* 0x00000012185b0981 */ /* 0x0000ea000c1e1100 */
[----:B------:R-:W-:Y:S01]  /*20200*/  @!P6 IMAD.IADD R10, R10, 0x1, -R8 ;  /* 0x000000010a0ae824 */ /* 0x000fe200078e0a08 */
[----:B----4-:R-:W-:-:S02]  /*20210*/  ISETP.GE.AND P5, PT, R85, RZ, PT ;  /* 0x000000ff5500720c */ /* 0x010fc40003fa6270 */
[----:B------:R-:W4:Y:S01]  /*20220*/  LDL.LU R85, [R1+0x134] ;  /* 0x0001340001557983 */ /* 0x000f220000300800 */
[----:B--2---:R-:W-:-:S03]  /*20230*/  ISETP.GT.U32.AND P1, PT, R8, R5, PT ;  /* 0x000000050800720c */ /* 0x004fc60003f24070 */
[----:B------:R2:W-:Y:S04]  /*20240*/  STL [R1+0x790], R3 ;  /* 0x0007900301007387 */ /* 0x0005e80000100800 */
[----:B------:R0:W-:Y:S03]  /*20250*/  STL [R1+0x78c], R13 ;  /* 0x00078c0d01007387 */ /* 0x0001e60000100800 */
[----:B------:R-:W-:Y:S01]  /*20260*/  @!P5 IMAD.MOV R22, RZ, RZ, -R22 ;  /* 0x000000ffff16d224 */ /* 0x000fe200078e0a16 */
[----:B--2---:R-:W-:Y:S01]  /*20270*/  IADD3 R3, P5, PT, R23, R7, RZ ;  /* 0x0000000717037210 */ /* 0x004fe20007fbe0ff */
[----:B0-----:R-:W2:Y:S01]  /*20280*/  LDL R13, [R1+0x11cc] ;  /* 0x0011cc00010d7983 */ /* 0x001ea20000100800 */
[----:B------:R-:W-:Y:S01]  /*20290*/  @!P1 IMAD.IADD R5, R5, 0x1, -R8 ;  /* 0x0000000105059824 */ /* 0x000fe200078e0a08 */
[----:B---3--:R-:W-:-:S02]  /*202a0*/  ISETP.GE.AND P1, PT, R12, RZ, PT ;  /* 0x000000ff0c00720c */ /* 0x008fc40003f26270 */
[----:B------:R-:W3:Y:S01]  /*202b0*/  LDL.LU R15, [R1+0x130] ;  /* 0x00013000010f7983 */ /* 0x000ee20000300800 */
[----:B------:R-:W-:-:S03]  /*202c0*/  SEL R22, R11, R22, !P4 ;  /* 0x000000160b167207 */ /* 0x000fc60006000000 */
[----:B------:R-:W3:Y:S01]  /*202d0*/  LDL R14, [R1+0x11f8] ;  /* 0x0011f800010e7983 */ /* 0x000ee20000100800 */
[----:B------:R-:W-:Y:S01]  /*202e0*/  LEA.HI.X.SX32 R12, R23, R6, 0x1, P5 ;  /* 0x00000006170c7211 */ /* 0x000fe200028f0eff */
[----:B------:R-:W-:Y:S02]  /*202f0*/  IMAD R24, R22, UR4, RZ ;  /* 0x0000000416187c24 */ /* 0x000fe4000f8e02ff */
[----:B------:R0:W-:Y:S01]  /*20300*/  STL [R1+0x798], R3 ;  /* 0x0007980301007387 */ /* 0x0001e20000100800 */
[----:B------:R-:W-:Y:S01]  /*20310*/  @P0 IMAD.MOV.U32 R22, RZ, RZ, R3 ;  /* 0x000000ffff160224 */ /* 0x000fe200078e0003 */
[C---:B------:R-:W-:Y:S01]  /*20320*/  ISETP.GT.U32.AND P3, PT, R8.reuse, R4, PT ;  /* 0x000000040800720c */ /* 0x040fe20003f64070 */
[----:B------:R-:W-:Y:S01]  /*20330*/  @P0 IMAD.MOV.U32 R23, RZ, RZ, R12 ;  /* 0x000000ffff170224 */ /* 0x000fe200078e000c */
[----:B------:R-:W3:Y:S01]  /*20340*/  LDL.LU R16, [R1+0x128] ;  /* 0x0001280001107983 */ /* 0x000ee20000300800 */
[----:B------:R-:W-:Y:S01]  /*20350*/  ISETP.GT.U32.AND P5, PT, R8, R5, PT ;  /* 0x000000050800720c */ /* 0x000fe20003fa4070 */
[----:B------:R-:W1:Y:S02]  /*20360*/  LDCU UR4, c[0x0][0x3b0] ;  /* 0x00007600ff0477ac */ /* 0x000e640008000800 */
[----:B------:R0:W3:Y:S04]  /*20370*/  @P0 LDG.E.U8 R90, desc[UR18][R22.64] ;  /* 0x00000012165a0981 */ /* 0x0000e8000c1e1100 */
[----:B------:R1:W-:Y:S01]  /*20380*/  STL [R1+0x794], R12 ;  /* 0x0007940c01007387 */ /* 0x0003e20000100800 */
[----:B0-----:R-:W-:-:S03]  /*20390*/  IMAD.MOV.U32 R22, RZ, RZ, R10 ;  /* 0x000000ffff167224 */ /* 0x001fc600078e000a */
[----:B------:R-:W3:Y:S01]  /*203a0*/  LDL R10, [R1+0x11f4] ;  /* 0x0011f400010a7983 */ /* 0x000ee20000100800 */
[----:B------:R-:W-:-:S04]  /*203b0*/  IADD3 R3, P6, PT, R24, R7, RZ ;  /* 0x0000000718037210 */ /* 0x000fc80007fde0ff */
[----:B-1----:R-:W-:Y:S01]  /*203c0*/  LEA.HI.X.SX32 R12, R24, R6, 0x1, P6 ;  /* 0x00000006180c7211 */ /* 0x002fe200030f0eff */
[----:B------:R-:W-:Y:S04]  /*203d0*/  STL [R1+0x7a0], R3 ;  /* 0x0007a00301007387 */ /* 0x000fe80000100800 */
[----:B------:R0:W-:Y:S01]  /*203e0*/  STL [R1+0x79c], R12 ;  /* 0x00079c0c01007387 */ /* 0x0001e20000100800 */
[----:B------:R-:W-:-:S03]  /*203f0*/  @P0 IMAD.MOV.U32 R23, RZ, RZ, R12 ;  /* 0x000000ffff170224 */ /* 0x000fc600078e000c */
[----:B0-----:R-:W3:Y:S01]  /*20400*/  LDL R12, [R1+0x11dc] ;  /* 0x0011dc00010c7983 */ /* 0x001ee20000100800 */
[----:B------:R-:W-:Y:S02]  /*20410*/  @!P3 IMAD.IADD R4, R4, 0x1, -R8 ;  /* 0x000000010404b824 */ /* 0x000fe400078e0a08 */
[----:B------:R-:W-:-:S03]  /*20420*/  @!P1 IMAD.MOV R22, RZ, RZ, -R22 ;  /* 0x000000ffff169224 */ /* 0x000fc600078e0a16 */
[----:B------:R-:W-:Y:S02]  /*20430*/  ISETP.GT.U32.AND P3, PT, R8, R4, PT ;  /* 0x000000040800720c */ /* 0x000fe40003f64070 */
[----:B------:R-:W-:Y:S01]  /*20440*/  SEL R24, R11, R22, !P4 ;  /* 0x000000160b187207 */ /* 0x000fe20006000000 */
[----:B------:R-:W-:Y:S02]  /*20450*/  @P0 IMAD.MOV.U32 R22, RZ, RZ, R3 ;  /* 0x000000ffff160224 */ /* 0x000fe400078e0003 */
[--C-:B------:R-:W-:Y:S02]  /*20460*/  @!P5 IMAD.IADD R5, R5, 0x1, -R8.reuse ;  /* 0x000000010505d824 */ /* 0x100fe400078e0a08 */
[----:B------:R-:W-:Y:S01]  /*20470*/  IMAD R24, R24, UR5, RZ ;  /* 0x0000000518187c24 */ /* 0x000fe2000f8e02ff */
[----:B------:R0:W3:Y:S01]  /*20480*/  @P0 LDG.E.U8 R89, desc[UR18][R22.64] ;  /* 0x0000001216590981 */ /* 0x0000e2000c1e1100 */
[----:B------:R-:W1:Y:S04]  /*20490*/  LDCU UR5, c[0x0][0x3b0] ;  /* 0x00007600ff0577ac */ /* 0x000e680008000800 */
[----:B------:R-:W-:Y:S01]  /*204a0*/  @!P3 IMAD.IADD R4, R4, 0x1, -R8 ;  /* 0x000000010404b824 */ /* 0x000fe200078e0a08 */
[----:B------:R-:W-:Y:S01]  /*204b0*/  IADD3 R3, P3, PT, R24, R7, RZ ;  /* 0x0000000718037210 */ /* 0x000fe20007f7e0ff */
[----:B0-----:R-:W-:-:S03]  /*204c0*/  IMAD.MOV.U32 R23, RZ, RZ, R5 ;  /* 0x000000ffff177224 */ /* 0x001fc600078e0005 */
[----:B------:R-:W-:Y:S01]  /*204d0*/  LEA.HI.X.SX32 R5, R24, R6, 0x1, P3 ;  /* 0x0000000618057211 */ /* 0x000fe200018f0eff */
[----:B------:R-:W-:Y:S02]  /*204e0*/  IMAD.MOV.U32 R22, RZ, RZ, R4 ;  /* 0x000000ffff167224 */ /* 0x000fe400078e0004 */
[----:B------:R-:W-:Y:S02]  /*204f0*/  @P0 IMAD.MOV.U32 R24, RZ, RZ, R3 ;  /* 0x000000ffff180224 */ /* 0x000fe400078e0003 */
[----:B------:R-:W-:-:S05]  /*20500*/  @P0 IMAD.MOV.U32 R25, RZ, RZ, R5 ;  /* 0x000000ffff190224 */ /* 0x000fca00078e0005 */
[----:B------:R0:W3:Y:S01]  /*20510*/  @P0 LDG.E.U8 R88, desc[UR18][R24.64] ;  /* 0x0000001218580981 */ /* 0x0000e2000c1e1100 */
[----:B----4-:R-:W-:-:S13]  /*20520*/  ISETP.GT.U32.AND P1, PT, R8, R85, PT ;  /* 0x000000550800720c */ /* 0x010fda0003f24070 */
[----:B------:R-:W-:Y:S01]  /*20530*/  @!P1 IMAD.IADD R85, R85, 0x1, -R8 ;  /* 0x0000000155559824 */ /* 0x000fe200078e0a08 */
[----:B--2---:R-:W-:Y:S02]  /*20540*/  ISETP.GE.AND P6, PT, R13, RZ, PT ;  /* 0x000000ff0d00720c */ /* 0x004fe40003fc6270 */
[----:B------:R-:W2:Y:S01]  /*20550*/  LDL.LU R13, [R1+0x124] ;  /* 0x00012400010d7983 */ /* 0x000ea20000300800 */
[----:B---3--:R-:W-:-:S03]  /*20560*/  ISETP.GE.AND P1, PT, R14, RZ, PT ;  /* 0x000000ff0e00720c */ /* 0x008fc60003f26270 */
[----:B------:R-:W-:Y:S07]  /*20570*/  STL [R1+0x7b8], R3 ;  /* 0x0007b80301007387 */ /* 0x000fee0000100800 */
[----:B------:R-:W-:Y:S01]  /*20580*/  @!P6 IMAD.MOV R23, RZ, RZ, -R23 ;  /* 0x000000ffff17e224 */ /* 0x000fe200078e0a17 */
[C---:B------:R-:W-:Y:S01]  /*20590*/  ISETP.GT.U32.AND P6, PT, R8.reuse, R16, PT ;  /* 0x000000100800720c */ /* 0x040fe20003fc4070 */
[----:B------:R3:W-:Y:S03]  /*205a0*/  STL [R1+0x7b4], R5 ;  /* 0x0007b40501007387 */ /* 0x0007e60000100800 */
[----:B------:R-:W-:Y:S01]  /*205b0*/  SEL R23, R11, R23, !P4 ;  /* 0x000000170b177207 */ /* 0x000fe20006000000 */
[----:B------:R-:W-:Y:S01]  /*205c0*/  @!P1 IMAD.MOV R22, RZ, RZ, -R22 ;  /* 0x000000ffff169224 */ /* 0x000fe200078e0a16 */
[----:B------:R-:W4:Y:S01]  /*205d0*/  LDL.LU R14, [R1+0x120] ;  /* 0x00012000010e7983 */ /* 0x000f220000300800 */
[----:B------:R-:W-:-:S02]  /*205e0*/  ISETP.GT.U32.AND P3, PT, R8, R85, PT ;  /* 0x000000550800720c */ /* 0x000fc40003f64070 */
[----:B0-----:R-:W-:Y:S01]  /*205f0*/  IMAD R24, R23, UR4, RZ ;  /* 0x0000000417187c24 */ /* 0x001fe2000f8e02ff */
[----:B------:R-:W-:Y:S01]  /*20600*/  ISETP.GT.U32.AND P5, PT, R8, R15, PT ;  /* 0x0000000f0800720c */ /* 0x000fe20003fa4070 */
[----:B------:R-:W0:Y:S01]  /*20610*/  LDCU UR4, c[0x0][0x3b0] ;  /* 0x00007600ff0477ac */ /* 0x000e220008000800 */
[----:B------:R-:W-:Y:S02]  /*20620*/  ISETP.GE.AND P1, PT, R10, RZ, PT ;  /* 0x000000ff0a00720c */ /* 0x000fe40003f26270 */
[----:B------:R-:W4:Y:S01]  /*20630*/  LDL R10, [R1+0x11e0] ;  /* 0x0011e000010a7983 */ /* 0x000f220000100800 */
[----:B------:R-:W-:Y:S01]  /*20640*/  @!P6 IMAD.IADD R16, R16, 0x1, -R8 ;  /* 0x000000011010e824 */ /* 0x000fe200078e0a08 */
[----:B------:R-:W-:-:S04]  /*20650*/  IADD3 R4, P6, PT, R24, R7, RZ ;  /* 0x0000000718047210 */ /* 0x000fc80007fde0ff */
[----:B---3--:R-:W-:Y:S01]  /*20660*/  LEA.HI.X.SX32 R5, R24, R6, 0x1, P6 ;  /* 0x0000000618057211 */ /* 0x008fe200030f0eff */
[----:B------:R-:W-:Y:S01]  /*20670*/  @!P3 IMAD.IADD R85, R85, 0x1, -R8 ;  /* 0x000000015555b824 */ /* 0x000fe200078e0a08 */
[----:B------:R3:W-:Y:S04]  /*20680*/  STL [R1+0x7c0], R4 ;  /* 0x0007c00401007387 */ /* 0x0007e80000100800 */
[----:B------:R0:W-:Y:S01]  /*20690*/  STL [R1+0x7bc], R5 ;  /* 0x0007bc0501007387 */ /* 0x0001e20000100800 */
[----:B------:R-:W-:-:S03]  /*206a0*/  ISETP.GE.AND P3, PT, R12, RZ, PT ;  /* 0x000000ff0c00720c */ /* 0x000fc60003f66270 */
[----:B------:R-:W4:Y:S01]  /*206b0*/  LDL R12, [R1+0x11f0] ;  /* 0x0011f000010c7983 */ /* 0x000f220000100800 */
[----:B------:R-:W-:-:S05]  /*206c0*/  @!P5 IMAD.IADD R15, R15, 0x1, -R8 ;  /* 0x000000010f0fd824 */ /* 0x000fca00078e0a08 */
[C---:B------:R-:W-:Y:S02]  /*206d0*/  ISETP.GT.U32.AND P5, PT, R8.reuse, R15, PT ;  /* 0x0000000f0800720c */ /* 0x040fe40003fa4070 */
[----:B------:R-:W-:Y:S01]  /*206e0*/  SEL R22, R11, R22, !P4 ;  /* 0x000000160b167207 */ /* 0x000fe20006000000 */
[----:B------:R-:W-:Y:S01]  /*206f0*/  IMAD.MOV.U32 R23, RZ, RZ, R85 ;  /* 0x000000ffff177224 */ /* 0x000fe200078e0055 */
[----:B------:R-:W-:Y:S01]  /*20700*/  PRMT R87, RZ, 0x7610, R87 ;  /* 0x00007610ff577816 */ /* 0x000fe20000000057 */
[----:B------:R-:W-:Y:S01]  /*20710*/  @P0 IMAD.MOV.U32 R24, RZ, RZ, R4 ;  /* 0x000000ffff180224 */ /* 0x000fe200078e0004 */
[----:B------:R-:W-:Y:S01]  /*20720*/  ISETP.GT.U32.AND P6, PT, R8, R16, PT ;  /* 0x000000100800720c */ /* 0x000fe20003fc4070 */
[----:B-1----:R-:W-:Y:S01]  /*20730*/  IMAD R22, R22, UR5, RZ ;  /* 0x0000000516167c24 */ /* 0x002fe2000f8e02ff */
[----:B------:R-:W4:Y:S01]  /*20740*/  LDL.LU R85, [R1+0x118] ;  /* 0x0001180001557983 */ /* 0x000f220000300800 */
[----:B------:R-:W-:Y:S01]  /*20750*/  @!P1 IMAD.MOV R23, RZ, RZ, -R23 ;  /* 0x000000ffff179224 */ /* 0x000fe200078e0a17 */
[----:B------:R-:W-:Y:S01]  /*20760*/  PRMT R86, RZ, 0x7610, R86 ;  /* 0x00007610ff567816 */ /* 0x000fe20000000056 */
[----:B------:R-:W-:-:S02]  /*20770*/  @P0 IMAD.MOV.U32 R25, RZ, RZ, R5 ;  /* 0x000000ffff190224 */ /* 0x000fc400078e0005 */
[----:B------:R-:W-:Y:S01]  /*20780*/  @!P5 IMAD.IADD R15, R15, 0x1, -R8 ;  /* 0x000000010f0fd824 */ /* 0x000fe200078e0a08 */
[C---:B------:R-:W-:Y:S01]  /*20790*/  IADD3 R3, P1, PT, R22.reuse, R7, RZ ;  /* 0x0000000716037210 */ /* 0x040fe20007f3e0ff */
[----:B------:R-:W1:Y:S01]  /*207a0*/  LDCU UR5, c[0x0][0x3b0] ;  /* 0x00007600ff0577ac */ /* 0x000e620008000800 */
[----:B------:R0:W4:Y:S02]  /*207b0*/  @P0 LDG.E.U8 R87, desc[UR18][R24.64] ;  /* 0x0000001218570981 */ /* 0x000124000c1e1100 */
[----:B---3--:R-:W-:Y:S01]  /*207c0*/  LEA.HI.X.SX32 R4, R22, R6, 0x1, P1 ;  /* 0x0000000616047211 */ /* 0x008fe200008f0eff */
[----:B------:R-:W-:Y:S01]  /*207d0*/  IMAD.MOV.U32 R22, RZ, RZ, R15 ;  /* 0x000000ffff167224 */ /* 0x000fe200078e000f */
[----:B------:R-:W-:Y:S03]  /*207e0*/  STL [R1+0x7c8], R3 ;  /* 0x0007c80301007387 */ /* 0x000fe60000100800 */
[----:B------:R-:W-:-:S02]  /*207f0*/  @!P3 IMAD.MOV R22, RZ, RZ, -R22 ;  /* 0x000000ffff16b224 */ /* 0x000fc400078e0a16 */
[----:B0-----:R-:W-:Y:S02]  /*20800*/  @P0 IMAD.MOV.U32 R24, RZ, RZ, R3 ;  /* 0x000000ffff180224 */ /* 0x001fe400078e0003 */
[----:B------:R-:W-:Y:S01]  /*20810*/  @P0 IMAD.MOV.U32 R25, RZ, RZ, R4 ;  /* 0x000000ffff190224 */ /* 0x000fe200078e0004 */
[----:B------:R0:W-:Y:S01]  /*20820*/  STL [R1+0x7c4], R4 ;  /* 0x0007c40401007387 */ /* 0x0001e20000100800 */
[----:B------:R-:W-:-:S03]  /*20830*/  @!P6 IMAD.IADD R16, R16, 0x1, -R8 ;  /* 0x000000011010e824 */ /* 0x000fc600078e0a08 */
[----:B------:R3:W4:Y:S02]  /*20840*/  @P0 LDG.E.U8 R86, desc[UR18][R24.64] ;  /* 0x0000001218560981 */ /* 0x000724000c1e1100 */
[C---:B---3--:R-:W-:Y:S02]  /*20850*/  SEL R24, R11.reuse, R23, !P4 ;  /* 0x000000170b187207 */ /* 0x048fe40006000000 */
[----:B------:R-:W-:Y:S01]  /*20860*/  SEL R23, R11, R22, !P4 ;  /* 0x000000160b177207 */ /* 0x000fe20006000000 */
[----:B------:R-:W-:Y:S02]  /*20870*/  IMAD.MOV.U32 R22, RZ, RZ, R16 ;  /* 0x000000ffff167224 */ /* 0x000fe400078e0010 */
[----:B------:R-:W-:Y:S01]  /*20880*/  IMAD R24, R24, UR12, RZ ;  /* 0x0000000c18187c24 */ /* 0x000fe2000f8e02ff */
[----:B------:R-:W-:Y:S01]  /*20890*/  PRMT R84, RZ, 0x7610, R84 ;  /* 0x00007610ff547816 */ /* 0x000fe20000000054 */
[----:B------:R-:W-:Y:S01]  /*208a0*/  IMAD R23, R23, UR4, RZ ;  /* 0x0000000417177c24 */ /* 0x000fe2000f8e02ff */
[----:B------:R-:W-:Y:S01]  /*208b0*/  PRMT R83, RZ, 0x7610, R83 ;  /* 0x00007610ff537816 */ /* 0x000fe20000000053 */
[----:B------:R-:W3:Y:S01]  /*208c0*/  LDCU UR4, c[0x0][0x3b0] ;  /* 0x00007600ff0477ac */ /* 0x000ee20008000800 */
[----:B------:R-:W-:-:S02]  /*208d0*/  IADD3 R16, P6, PT, R24, R7, RZ ;  /* 0x0000000718107210 */ /* 0x000fc40007fde0ff */
[----:B------:R-:W-:Y:S01]  /*208e0*/  PRMT R82, RZ, 0x7610, R82 ;  /* 0x00007610ff527816 */ /* 0x000fe20000000052 */
[----:B------:R-:W0:Y:S01]  /*208f0*/  LDCU UR12, c[0x0][0x3b0] ;  /* 0x00007600ff0c77ac */ /* 0x000e220008000800 */
[----:B--2---:R-:W-:-:S13]  /*20900*/  ISETP.GT.U32.AND P5, PT, R8, R13, PT ;  /* 0x0000000d0800720c */ /* 0x004fda0003fa4070 */
[----:B------:R-:W-:-:S05]  /*20910*/  @!P5 IMAD.IADD R13, R13, 0x1, -R8 ;  /* 0x000000010d0dd824 */ /* 0x000fca00078e0a08 */
[----:B------:R-:W-:Y:S02]  /*20920*/  ISETP.GT.U32.AND P3, PT, R8, R13, PT ;  /* 0x0000000d0800720c */ /* 0x000fe40003f64070 */
[----:B----4-:R-:W-:Y:S02]  /*20930*/  ISETP.GE.AND P5, PT, R10, RZ, PT ;  /* 0x000000ff0a00720c */ /* 0x010fe40003fa6270 */
[----:B------:R-:W2:Y:S04]  /*20940*/  LDL R10, [R1+0x11d4] ;  /* 0x0011d400010a7983 */ /* 0x000ea80000100800 */
[----:B------:R-:W4:Y:S05]  /*20950*/  LDL.LU R5, [R1+0x11c] ;  /* 0x00011c0001057983 */ /* 0x000f2a0000300800 */
[----:B------:R-:W-:Y:S01]  /*20960*/  @!P3 IMAD.IADD R13, R13, 0x1, -R8 ;  /* 0x000000010d0db824 */ /* 0x000fe200078e0a08 */
[----:B0-----:R-:W3:Y:S01]  /*20970*/  LDL.LU R4, [R1+0x114] ;  /* 0x0001140001047983 */ /* 0x001ee20000300800 */
[----:B------:R-:W-:Y:S01]  /*20980*/  @!P5 IMAD.MOV R22, RZ, RZ, -R22 ;  /* 0x000000ffff16d224 */ /* 0x000fe200078e0a16 */
[----:B------:R-:W-:-:S02]  /*20990*/  IADD3 R3, P5, PT, R23, R7, RZ ;  /* 0x0000000717037210 */ /* 0x000fc40007fbe0ff */
[----:B------:R-:W-:Y:S04]  /*209a0*/  STL [R1+0x7d0], R16 ;  /* 0x0007d01001007387 */ /* 0x000fe80000100800 */
[----:B------:R0:W-:Y:S01]  /*209b0*/  STL [R1+0x7d8], R3 ;  /* 0x0007d80301007387 */ /* 0x0001e20000100800 */
[----:B------:R-:W-:-:S03]  /*209c0*/  ISETP.GE.AND P3, PT, R12, RZ, PT ;  /* 0x000000ff0c00720c */ /* 0x000fc60003f66270 */
[----:B------:R-:W3:Y:S01]  /*209d0*/  LDL R12, [R1+0x1218] ;  /* 0x00121800010c7983 */ /* 0x000ee20000100800 */
[----:B------:R-:W-:Y:S02]  /*209e0*/  ISETP.GT.U32.AND P1, PT, R8, R14, PT ;  /* 0x0000000e0800720c */ /* 0x000fe40003f24070 */
[-C--:B------:R-:W-:Y:S02]  /*209f0*/  LEA.HI.X.SX32 R25, R24, R6.reuse, 0x1, P6 ;  /* 0x0000000618197211 */ /* 0x080fe400030f0eff */
[----:B------:R-:W-:Y:S02]  /*20a00*/  LEA.HI.X.SX32 R15, R23, R6, 0x1, P5 ;  /* 0x00000006170f7211 */ /* 0x000fe400028f0eff */
[----:B------:R-:W-:Y:S01]  /*20a10*/  SEL R24, R11, R22, !P4 ;  /* 0x000000160b187207 */ /* 0x000fe20006000000 */
[----:B------:R-:W-:Y:S02]  /*20a20*/  @P0 IMAD.MOV.U32 R22, RZ, RZ, R16 ;  /* 0x000000ffff160224 */ /* 0x000fe400078e0010 */
[----:B------:R-:W-:-:S04]  /*20a30*/  @P0 IMAD.MOV.U32 R23, RZ, RZ, R25 ;  /* 0x000000ffff170224 */ /* 0x000fc800078e0019 */
[----:B------:R-:W-:Y:S01]  /*20a40*/  @!P1 IMAD.IADD R14, R14, 0x1, -R8 ;  /* 0x000000010e0e9824 */ /* 0x000fe200078e0a08 */
[----:B------:R0:W3:Y:S04]  /*20a50*/  @P0 LDG.E.U8 R84, desc[UR18][R22.64] ;  /* 0x0000001216540981 */ /* 0x0000e8000c1e1100 */
[C---:B------:R-:W-:Y:S02]  /*20a60*/  ISETP.GT.U32.AND P1, PT, R8.reuse, R14, PT ;  /* 0x0000000e0800720c */ /* 0x040fe40003f24070 */
[----:B------:R-:W-:Y:S01]  /*20a70*/  ISETP.GT.U32.AND P6, PT, R8, R85, PT ;  /* 0x000000550800720c */ /* 0x000fe20003fc4070 */
[----:B0-----:R-:W-:Y:S02]  /*20a80*/  @P0 IMAD.MOV.U32 R22, RZ, RZ, R3 ;  /* 0x000000ffff160224 */ /* 0x001fe400078e0003 */
[----:B------:R-:W-:-:S05]  /*20a90*/  @P0 IMAD.MOV.U32 R23, RZ, RZ, R15 ;  /* 0x000000ffff170224 */ /* 0x000fca00078e000f */
[----:B------:R0:W3:Y:S01]  /*20aa0*/  @P0 LDG.E.U8 R83, desc[UR18][R22.64] ;  /* 0x0000001216530981 */ /* 0x0000e2000c1e1100 */
[----:B-1----:R-:W-:Y:S01]  /*20ab0*/  IMAD R24, R24, UR5, RZ ;  /* 0x0000000518187c24 */ /* 0x002fe2000f8e02ff */
[----:B------:R-:W-:Y:S02]  /*20ac0*/  PRMT R81, RZ, 0x7610, R81 ;  /* 0x00007610ff517816 */ /* 0x000fe40000000051 */
[----:B------:R1:W-:Y:S01]  /*20ad0*/  STL [R1+0x7cc], R25 ;  /* 0x0007cc1901007387 */ /* 0x0003e20000100800 */
[----:B------:R-:W-:Y:S01]  /*20ae0*/  @!P1 IMAD.IADD R14, R14, 0x1, -R8 ;  /* 0x000000010e0e9824 */ /* 0x000fe200078e0a08 */
[----:B------:R-:W1:Y:S01]  /*20af0*/  LDCU UR5, c[0x0][0x3b0] ;  /* 0x00007600ff0577ac */ /* 0x000e620008000800 */
[----:B0-----:R-:W-:Y:S01]  /*20b00*/  IMAD.MOV.U32 R22, RZ, RZ, R13 ;  /* 0x000000ffff167224 */ /* 0x001fe200078e000d */
[----:B------:R-:W-:Y:S03]  /*20b10*/  STL [R1+0x7d4], R15 ;  /* 0x0007d40f01007387 */ /* 0x000fe60000100800 */
[----:B------:R-:W-:Y:S01]  /*20b20*/  @!P3 IMAD.MOV R22, RZ, RZ, -R22 ;  /* 0x000000ffff16b224 */ /* 0x000fe200078e0a16 */
[----:B------:R-:W-:Y:S01]  /*20b30*/  IADD3 R3, P3, PT, R24, R7, RZ ;  /* 0x0000000718037210 */ /* 0x000fe20007f7e0ff */
[----:B------:R-:W-:-:S03]  /*20b40*/  @!P6 IMAD.IADD R85, R85, 0x1, -R8 ;  /* 0x000000015555e824 */ /* 0x000fc600078e0a08 */
[----:B------:R-:W-:Y:S01]  /*20b50*/  SEL R23, R11, R22, !P4 ;  /* 0x000000160b177207 */ /* 0x000fe20006000000 */
[----:B------:R-:W-:Y:S01]  /*20b60*/  IMAD.MOV.U32 R22, RZ, RZ, R14 ;  /* 0x000000ffff167224 */ /* 0x000fe200078e000e */
[----:B------:R-:W-:-:S03]  /*20b70*/  LEA.HI.X.SX32 R13, R24, R6, 0x1, P3 ;  /* 0x00000006180d7211 */ /* 0x000fc600018f0eff */
[----:B------:R-:W-:Y:S01]  /*20b80*/  IMAD R23, R23, UR13, RZ ;  /* 0x0000000d17177c24 */ /* 0x000fe2000f8e02ff */
[----:B------:R-:W-:Y:S01]  /*20b90*/  ISETP.GT.U32.AND P6, PT, R8, R85, PT ;  /* 0x000000550800720c */ /* 0x000fe20003fc4070 */
[----:B------:R-:W-:Y:S01]  /*20ba0*/  @P0 IMAD.MOV.U32 R24, RZ, RZ, R3 ;  /* 0x000000ffff180224 */ /* 0x000fe200078e0003 */
[----:B------:R-:W-:Y:S01]  /*20bb0*/  PRMT R80, RZ, 0x7610, R80 ;  /* 0x00007610ff507816 */ /* 0x000fe20000000050 */
[----:B-1----:R-:W-:Y:S01]  /*20bc0*/  @P0 IMAD.MOV.U32 R25, RZ, RZ, R13 ;  /* 0x000000ffff190224 */ /* 0x002fe200078e000d */
[----:B------:R-:W-:Y:S01]  /*20bd0*/  PRMT R79, RZ, 0x7610, R79 ;  /* 0x00007610ff4f7816 */ /* 0x000fe2000000004f */
[----:B------:R-:W0:Y:S03]  /*20be0*/  LDCU UR13, c[0x0][0x3b0] ;  /* 0x00007600ff0d77ac */ /* 0x000e260008000800 */
[----:B------:R1:W3:Y:S05]  /*20bf0*/  @P0 LDG.E.U8 R82, desc[UR18][R24.64] ;  /* 0x0000001218520981 */ /* 0x0002ea000c1e1100 */
[----:B------:R-:W-:Y:S01]  /*20c00*/  @!P6 IMAD.IADD R85, R85, 0x1, -R8 ;  /* 0x000000015555e824 */ /* 0x000fe200078e0a08 */
[----:B--2---:R-:W-:-:S02]  /*20c10*/  ISETP.GE.AND P5, PT, R10, RZ, PT ;  /* 0x000000ff0a00720c */ /* 0x004fc40003fa6270 */
[----:B------:R-:W2:Y:S01]  /*20c20*/  LDL.LU R10, [R1+0x10c] ;  /* 0x00010c00010a7983 */ /* 0x000ea20000300800 */
[----:B----4-:R-:W-:-:S03]  /*20c30*/  ISETP.GT.U32.AND P1, PT, R8, R5, PT ;  /* 0x000000050800720c */ /* 0x010fc60003f24070 */
[----:B------:R4:W-:Y:S04]  /*20c40*/  STL [R1+0x7e0], R3 ;  /* 0x0007e00301007387 */ /* 0x0009e80000100800 */
[----:B------:R0:W-:Y:S03]  /*20c50*/  STL [R1+0x7dc], R13 ;  /* 0x0007dc0d01007387 */ /* 0x0001e60000100800 */
[----:B------:R-:W-:Y:S01]  /*20c60*/  @!P5 IMAD.MOV R22, RZ, RZ, -R22 ;  /* 0x000000ffff16d224 */ /* 0x000fe200078e0a16 */
[----:B----4-:R-:W-:Y:S02]  /*20c70*/  IADD3 R3, P5, PT, R23, R7, RZ ;  /* 0x0000000717037210 */ /* 0x010fe40007fbe0ff */
[----:B------:R-:W-:Y:S01]  /*20c80*/  @!P1 IMAD.IADD R5, R5, 0x1, -R8 ;  /* 0x0000000105059824 */ /* 0x000fe200078e0a08 */
[----:B0-----:R-:W4:Y:S01]  /*20c90*/  LDL R13, [R1+0x1214] ;  /* 0x00121400010d7983 */ /* 0x001f220000100800 */
[----:B---3--:R-:W-:-:S03]  /*20ca0*/  ISETP.GE.AND P1, PT, R12, RZ, PT ;  /* 0x000000ff0c00720c */ /* 0x008fc60003f26270 */
[----:B------:R-:W3:Y:S01]  /*20cb0*/  LDL.LU R15, [R1+0x104] ;  /* 0x00010400010f7983 */ /* 0x000ee20000300800 */
[----:B------:R-:W-:-:S03]  /*20cc0*/  SEL R22, R11, R22, !P4 ;  /* 0x000000160b167207 */ /* 0x000fc60006000000 */
[----:B------:R-:W3:Y:S01]  /*20cd0*/  LDL R14, [R1+0x1200] ;  /* 0x00120000010e7983 */ /* 0x000ee20000100800 */
[----:B------:R-:W-:Y:S01]  /*20ce0*/  LEA.HI.X.SX32 R12, R23, R6, 0x1, P5 ;  /* 0x00000006170c7211 */ /* 0x000fe200028f0eff */
[----:B-1----:R-:W-:Y:S02]  /*20cf0*/  IMAD R24, R22, UR4, RZ ;  /* 0x0000000416187c24 */ /* 0x002fe4000f8e02ff */
        /* <DEDUP_REMOVED lines=21> */
[----:B------:R-:W-:-:S04]  /*20e50*/  @P0 IMAD.MOV.U32 R22, RZ, RZ, R3 ;  /* 0x000000ffff160224 */ /* 0x000fc800078e0003 */
[----:B------:R-:W-:Y:S01]  /*20e60*/  IMAD R24, R24, UR5, RZ ;  /* 0x0000000518187c24 */ /* 0x000fe2000f8e02ff */
[----:B------:R0:W3:Y:S01]  /*20e70*/  @P0 LDG.E.U8 R80, desc[UR18][R22.64] ;  /* 0x0000001216500981 */ /* 0x0000e2000c1e1100 */
[--C-:B------:R-:W-:Y:S01]  /*20e80*/  @!P5 IMAD.IADD R5, R5, 0x1, -R8.reuse ;  /* 0x000000010505d824 */ /* 0x100fe200078e0a08 */
[----:B------:R-:W1:Y:S03]  /*20e90*/  LDCU UR5, c[0x0][0x3b0] ;  /* 0x00007600ff0577ac */ /* 0x000e660008000800 */
        /* <DEDUP_REMOVED lines=8> */
[----:B--2---:R-:W-:-:S13]  /*20f20*/  ISETP.GT.U32.AND P1, PT, R8, R10, PT ;  /* 0x0000000a0800720c */ /* 0x004fda0003f24070 */
[----:B------:R-:W-:Y:S01]  /*20f30*/  @!P1 IMAD.IADD R10, R10, 0x1, -R8 ;  /* 0x000000010a0a9824 */ /* 0x000fe200078e0a08 */
[----:B----4-:R-:W-:Y:S02]  /*20f40*/  ISETP.GE.AND P6, PT, R13, RZ, PT ;  /* 0x000000ff0d00720c */ /* 0x010fe40003fc6270 */
[----:B------:R-:W2:Y:S01]  /*20f50*/  LDL.LU R13, [R1+0xfc] ;  /* 0x0000fc00010d7983 */ /* 0x000ea20000300800 */
[----:B---3--:R-:W-:-:S03]  /*20f60*/  ISETP.GE.AND P1, PT, R14, RZ, PT ;  /* 0x000000ff0e00720c */ /* 0x008fc60003f26270 */
[----:B------:R-:W-:Y:S07]  /*20f70*/  STL [R1+0x808], R3 ;  /* 0x0008080301007387 */ /* 0x000fee0000100800 */
[----:B------:R-:W-:Y:S01]  /*20f80*/  @!P6 IMAD.MOV R23, RZ, RZ, -R23 ;  /* 0x000000ffff17e224 */ /* 0x000fe200078e0a17 */
[----:B------:R3:W-:Y:S01]  /*20f90*/  STL [R1+0x804], R5 ;  /* 0x0008040501007387 */ /* 0x0007e20000100800 */
[----:B------:R-:W-:-:S03]  /*20fa0*/  ISETP.GT.U32.AND P6, PT, R8, R16, PT ;  /* 0x000000100800720c */ /* 0x000fc60003fc4070 */
[----:B------:R-:W4:Y:S01]  /*20fb0*/  LDL.LU R14, [R1+0xf8] ;  /* 0x0000f800010e7983 */ /* 0x000f220000300800 */
[----:B------:R-:W-:Y:S01]  /*20fc0*/  @!P1 IMAD.MOV R22, RZ, RZ, -R22 ;  /* 0x000000ffff169224 */ /* 0x000fe200078e0a16 */
[----:B------:R-:W-:Y:S02]  /*20fd0*/  SEL R23, R11, R23, !P4 ;  /* 0x000000170b177207 */ /* 0x000fe40006000000 */
[----:B------:R-:W-:Y:S02]  /*20fe0*/  ISETP.GT.U32.AND P3, PT, R8, R10, PT ;  /* 0x0000000a0800720c */ /* 0x000fe40003f64070 */
[----:B------:R-:W-:Y:S02]  /*20ff0*/  ISETP.GE.AND P1, PT, R85, RZ, PT ;  /* 0x000000ff5500720c */ /* 0x000fe40003f26270 */
[----:B------:R-:W4:Y:S01]  /*21000*/  LDL R85, [R1+0x11fc] ;  /* 0x0011fc0001557983 */ /* 0x000f220000100800 */
[----:B0-----:R-:W-:Y:S02]  /*21010*/  IMAD R24, R23, UR4, RZ ;  /* 0x0000000417187c24 */ /* 0x001fe4000f8e02ff */
[----:B------:R-:W-:Y:S01]  /*21020*/  @!P6 IMAD.IADD R16, R16, 0x1, -R8 ;  /* 0x000000011010e824 */ /* 0x000fe200078e0a08 */
[----:B------:R-:W-:-:S05]  /*21030*/  ISETP.GT.U32.AND P5, PT, R8, R15, PT ;  /* 0x0000000f0800720c */ /* 0x000fca0003fa4070 */
[----:B------:R-:W-:Y:S01]  /*21040*/  @!P3 IMAD.IADD R10, R10, 0x1, -R8 ;  /* 0x000000010a0ab824 */ /* 0x000fe200078e0a08 */
[C---:B------:R-:W-:Y:S01]  /*21050*/  IADD3 R4, P6, PT, R24.reuse, R7, RZ ;  /* 0x0000000718047210 */ /* 0x040fe20007fde0ff */
[----:B------:R-:W0:Y:S03]  /*21060*/  LDCU UR4, c[0x0][0x3b0] ;  /* 0x00007600ff0477ac */ /* 0x000e260008000800 */
[----:B---3--:R-:W-:Y:S01]  /*21070*/  LEA.HI.X.SX32 R5, R24, R6, 0x1, P6 ;  /* 0x0000000618057211 */ /* 0x008fe200030f0eff */
        /* <DEDUP_REMOVED lines=12> */
[----:B------:R-:W4:Y:S05]  /*21140*/  LDL.LU R10, [R1+0xf0] ;  /* 0x0000f000010a7983 */ /* 0x000f2a0000300800 */
[----:B------:R-:W-:Y:S01]  /*21150*/  @!P5 IMAD.IADD R15, R15, 0x1, -R8 ;  /* 0x000000010f0fd824 */ /* 0x000fe200078e0a08 */
[----:B------:R-:W-:Y:S01]  /*21160*/  PRMT R77, RZ, 0x7610, R77 ;  /* 0x00007610ff4d7816 */ /* 0x000fe2000000004d */
[----:B------:R-:W-:Y:S01]  /*21170*/  @!P1 IMAD.MOV R23, RZ, RZ, -R23 ;  /* 0x000000ffff179224 */ /* 0x000fe200078e0a17 */
[C---:B------:R-:W-:Y:S01]  /*21180*/  IADD3 R3, P1, PT, R22.reuse, R7, RZ ;  /* 0x0000000716037210 */ /* 0x040fe20007f3e0ff */
[----:B------:R-:W-:Y:S01]  /*21190*/  @P0 IMAD.MOV.U32 R25, RZ, RZ, R5 ;  /* 0x000000ffff190224 */ /* 0x000fe200078e0005 */
[----:B------:R-:W1:Y:S02]  /*211a0*/  LDCU UR5, c[0x0][0x3b0] ;  /* 0x00007600ff0577ac */ /* 0x000e640008000800 */
[----:B---3--:R-:W-:Y:S01]  /*211b0*/  LEA.HI.X.SX32 R4, R22, R6, 0x1, P1 ;  /* 0x0000000616047211 */ /* 0x008fe200008f0eff */
[----:B------:R-:W-:Y:S01]  /*211c0*/  IMAD.MOV.U32 R22, RZ, RZ, R15 ;  /* 0x000000ffff167224 */ /* 0x000fe200078e000f */
[----:B------:R-:W-:Y:S04]  /*211d0*/  STL [R1+0x818], R3 ;  /* 0x0008180301007387 */ /* 0x000fe80000100800 */
[----:B------:R3:W4:Y:S01]  /*211e0*/  @P0 LDG.E.U8 R78, desc[UR18][R24.64] ;  /* 0x00000012184e0981 */ /* 0x000722000c1e1100 */
[----:B------:R-:W-:-:S03]  /*211f0*/  @!P3 IMAD.MOV R22, RZ, RZ, -R22 ;  /* 0x000000ffff16b224 */ /* 0x000fc600078e0a16 */
[----:B------:R0:W-:Y:S01]  /*21200*/  STL [R1+0x814], R4 ;  /* 0x0008140401007387 */ /* 0x0001e20000100800 */
[----:B---3--:R-:W-:Y:S02]  /*21210*/  @P0 IMAD.MOV.U32 R24, RZ, RZ, R3 ;  /* 0x000000ffff180224 */ /* 0x008fe400078e0003 */
[----:B------:R-:W-:Y:S02]  /*21220*/  @P0 IMAD.MOV.U32 R25, RZ, RZ, R4 ;  /* 0x000000ffff190224 */ /* 0x000fe400078e0004 */
[----:B------:R-:W-:-:S03]  /*21230*/  @!P6 IMAD.IADD R16, R16, 0x1, -R8 ;  /* 0x000000011010e824 */ /* 0x000fc600078e0a08 */
[----:B------:R3:W4:Y:S02]  /*21240*/  @P0 LDG.E.U8 R77, desc[UR18][R24.64] ;  /* 0x00000012184d0981 */ /* 0x000724000c1e1100 */
[C---:B---3--:R-:W-:Y:S02]  /*21250*/  SEL R24, R11.reuse, R23, !P4 ;  /* 0x000000170b187207 */ /* 0x048fe40006000000 */
[----:B------:R-:W-:Y:S01]  /*21260*/  SEL R23, R11, R22, !P4 ;  /* 0x000000160b177207 */ /* 0x000fe20006000000 */
[----:B------:R-:W-:Y:S02]  /*21270*/  IMAD.MOV.U32 R22, RZ, RZ, R16 ;  /* 0x000000ffff167224 */ /* 0x000fe400078e0010 */
[----:B------:R-:W-:Y:S01]  /*21280*/  IMAD R24, R24, UR12, RZ ;  /* 0x0000000c18187c24 */ /* 0x000fe2000f8e02ff */
[----:B------:R-:W-:Y:S01]  /*21290*/  PRMT R76, RZ, 0x7610, R76 ;  /* 0x00007610ff4c7816 */ /* 0x000fe2000000004c */
[----:B0-----:R-:W-:Y:S01]  /*212a0*/  IMAD R23, R23, UR4, RZ ;  /* 0x0000000417177c24 */ /* 0x001fe2000f8e02ff */
[----:B------:R-:W-:Y:S01]  /*212b0*/  PRMT R75, RZ, 0x7610, R75 ;  /* 0x00007610ff4b7816 */ /* 0x000fe2000000004b */
[----:B------:R-:W0:Y:S01]  /*212c0*/  LDCU UR4, c[0x0][0x3b0] ;  /* 0x00007600ff0477ac */ /* 0x000e220008000800 */
[----:B------:R-:W-:-:S02]  /*212d0*/  IADD3 R16, P6, PT, R24, R7, RZ ;  /* 0x0000000718107210 */ /* 0x000fc40007fde0ff */
[----:B------:R-:W-:Y:S01]  /*212e0*/  PRMT R74, RZ, 0x7610, R74 ;  /* 0x00007610ff4a7816 */ /* 0x000fe2000000004a */
[----:B------:R-:W3:Y:S01]  /*212f0*/  LDCU UR12, c[0x0][0x3b0] ;  /* 0x00007600ff0c77ac */ /* 0x000ee20008000800 */
[----:B--2---:R-:W-:-:S13]  /*21300*/  ISETP.GT.U32.AND P5, PT, R8, R13, PT ;  /* 0x0000000d0800720c */ /* 0x004fda0003fa4070 */
[----:B------:R-:W-:-:S05]  /*21310*/  @!P5 IMAD.IADD R13, R13, 0x1, -R8 ;  /* 0x000000010d0dd824 */ /* 0x000fca00078e0a08 */
[----:B------:R-:W-:Y:S02]  /*21320*/  ISETP.GT.U32.AND P3, PT, R8, R13, PT ;  /* 0x0000000d0800720c */ /* 0x000fe40003f64070 */
[----:B----4-:R-:W-:Y:S02]  /*21330*/  ISETP.GE.AND P5, PT, R85, RZ, PT ;  /* 0x000000ff5500720c */ /* 0x010fe40003fa6270 */
[----:B------:R-:W2:Y:S04]  /*21340*/  LDL R85, [R1+0x1224] ;  /* 0x0012240001557983 */ /* 0x000ea80000100800 */
[----:B------:R-:W4:Y:S05]  /*21350*/  LDL.LU R5, [R1+0xf4] ;  /* 0x0000f40001057983 */ /* 0x000f2a0000300800 */
[----:B------:R-:W-:Y:S01]  /*21360*/  @!P3 IMAD.IADD R13, R13, 0x1, -R8 ;  /* 0x000000010d0db824 */ /* 0x000fe200078e0a08 */
[----:B------:R-:W3:Y:S01]  /*21370*/  LDL.LU R4, [R1+0xec] ;  /* 0x0000ec0001047983 */ /* 0x000ee20000300800 */
        /* <DEDUP_REMOVED lines=14> */
[----:B------:R-:W-:Y:S01]  /*21460*/  ISETP.GT.U32.AND P1, PT, R8, R14, PT ;  /* 0x0000000e0800720c */ /* 0x000fe20003f24070 */
[----:B0-----:R-:W-:Y:S02]  /*21470*/  @P0 IMAD.MOV.U32 R22, RZ, RZ, R3 ;  /* 0x000000ffff160224 */ /* 0x001fe400078e0003 */
[----:B------:R-:W-:Y:S01]  /*21480*/  @P0 IMAD.MOV.U32 R23, RZ, RZ, R15 ;  /* 0x000000ffff170224 */ /* 0x000fe200078e000f */
[----:B------:R0:W-:Y:S01]  /*21490*/  STL [R1+0x81c], R25 ;  /* 0x00081c1901007387 */ /* 0x0001e20000100800 */
[----:B-1----:R-:W-:Y:S01]  /*214a0*/  IMAD R24, R24, UR5, RZ ;  /* 0x0000000518187c24 */ /* 0x002fe2000f8e02ff */
[----:B------:R-:W-:Y:S01]  /*214b0*/  ISETP.GT.U32.AND P6, PT, R8, R10, PT ;  /* 0x0000000a0800720c */ /* 0x000fe20003fc4070 */
[----:B------:R-:W1:Y:S01]  /*214c0*/  LDCU UR5, c[0x0][0x3b0] ;  /* 0x00007600ff0577ac */ /* 0x000e620008000800 */
[----:B------:R0:W3:Y:S04]  /*214d0*/  @P0 LDG.E.U8 R75, desc[UR18][R22.64] ;  /* 0x00000012164b0981 */ /* 0x0000e8000c1e1100 */
[----:B------:R1:W-:Y:S01]  /*214e0*/  STL [R1+0x834], R15 ;  /* 0x0008340f01007387 */ /* 0x0003e20000100800 */
[----:B0-----:R-:W-:-:S04]  /*214f0*/  IMAD.MOV.U32 R22, RZ, RZ, R13 ;  /* 0x000000ffff167224 */ /* 0x001fc800078e000d */
[----:B------:R-:W-:Y:S01]  /*21500*/  @!P3 IMAD.MOV R22, RZ, RZ, -R22 ;  /* 0x000000ffff16b224 */ /* 0x000fe200078e0a16 */
[----:B------:R-:W-:Y:S01]  /*21510*/  IADD3 R3, P3, PT, R24, R7, RZ ;  /* 0x0000000718037210 */ /* 0x000fe20007f7e0ff */
[----:B------:R-:W-:-:S03]  /*21520*/  @!P1 IMAD.IADD R14, R14, 0x1, -R8 ;  /* 0x000000010e0e9824 */ /* 0x000fc600078e0a08 */
[----:B------:R-:W-:Y:S02]  /*21530*/  LEA.HI.X.SX32 R13, R24, R6, 0x1, P3 ;  /* 0x00000006180d7211 */ /* 0x000fe400018f0eff */
[----:B------:R-:W-:Y:S01]  /*21540*/  SEL R23, R11, R22, !P4 ;  /* 0x000000160b177207 */ /* 0x000fe20006000000 */
[----:B------:R-:W-:Y:S02]  /*21550*/  IMAD.MOV.U32 R22, RZ, RZ, R14 ;  /* 0x000000ffff167224 */ /* 0x000fe400078e000e */
[----:B------:R-:W-:Y:S02]  /*21560*/  @P0 IMAD.MOV.U32 R25, RZ, RZ, R13 ;  /* 0x000000ffff190224 */ /* 0x000fe400078e000d */
[----:B------:R-:W-:Y:S01]  /*21570*/  IMAD R23, R23, UR13, RZ ;  /* 0x0000000d17177c24 */ /* 0x000fe2000f8e02ff */
[----:B------:R-:W-:Y:S01]  /*21580*/  PRMT R73, RZ, 0x7610, R73 ;  /* 0x00007610ff497816 */ /* 0x000fe20000000049 */
[----:B------:R-:W-:Y:S01]  /*21590*/  @P0 IMAD.MOV.U32 R24, RZ, RZ, R3 ;  /* 0x000000ffff180224 */ /* 0x000fe200078e0003 */
[----:B------:R-:W-:Y:S01]  /*215a0*/  PRMT R72, RZ, 0x7610, R72 ;  /* 0x00007610ff487816 */ /* 0x000fe20000000048 */
[----:B------:R-:W-:Y:S01]  /*215b0*/  @!P6 IMAD.IADD R10, R10, 0x1, -R8 ;  /* 0x000000010a0ae824 */ /* 0x000fe200078e0a08 */
[----:B------:R-:W-:Y:S01]  /*215c0*/  PRMT R71, RZ, 0x7610, R71 ;  /* 0x00007610ff477816 */ /* 0x000fe20000000047 */
[----:B------:R-:W0:Y:S01]  /*215d0*/  LDCU UR13, c[0x0][0x3b0] ;  /* 0x00007600ff0d77ac */ /* 0x000e220008000800 */
[----:B------:R0:W3:Y:S02]  /*215e0*/  @P0 LDG.E.U8 R74, desc[UR18][R24.64] ;  /* 0x00000012184a0981 */ /* 0x0000e4000c1e1100 */
[----:B------:R-:W-:-:S13]  /*215f0*/  ISETP.GT.U32.AND P6, PT, R8, R10, PT ;  /* 0x0000000a0800720c */ /* 0x000fda0003fc4070 */
[----:B------:R-:W-:Y:S01]  /*21600*/  @!P6 IMAD.IADD R10, R10, 0x1, -R8 ;  /* 0x000000010a0ae824 */ /* 0x000fe200078e0a08 */
[----:B--2---:R-:W-:Y:S02]  /*21610*/  ISETP.GE.AND P5, PT, R85, RZ, PT ;  /* 0x000000ff5500720c */ /* 0x004fe40003fa6270 */
[----:B------:R-:W2:Y:S01]  /*21620*/  LDL.LU R85, [R1+0xe4] ;  /* 0x0000e40001557983 */ /* 0x000ea20000300800 */
[----:B----4-:R-:W-:-:S03]  /*21630*/  ISETP.GT.U32.AND P1, PT, R8, R5, PT ;  /* 0x000000050800720c */ /* 0x010fc60003f24070 */
[----:B------:R-:W-:Y:S04]  /*21640*/  STL [R1+0x840], R3 ;  /* 0x0008400301007387 */ /* 0x000fe80000100800 */
[----:B------:R4:W-:Y:S04]  /*21650*/  STL [R1+0x83c], R13 ;  /* 0x00083c0d01007387 */ /* 0x0009e80000100800 */
[----:B------:R-:W2:Y:S04]  /*21660*/  LDL R14, [R1+0x1230] ;  /* 0x00123000010e7983 */ /* 0x000ea80000100800 */
[----:B-1----:R-:W2:Y:S01]  /*21670*/  LDL.LU R15, [R1+0xe8] ;  /* 0x0000e800010f7983 */ /* 0x002ea20000300800 */
[----:B------:R-:W-:-:S03]  /*21680*/  @!P5 IMAD.MOV R22, RZ, RZ, -R22 ;  /* 0x000000ffff16d224 */ /* 0x000fc600078e0a16 */
[----:B----4-:R-:W4:Y:S01]  /*21690*/  LDL R13, [R1+0x1220] ;  /* 0x00122000010d7983 */ /* 0x010f220000100800 */
[----:B------:R-:W-:Y:S01]  /*216a0*/  IADD3 R3, P5, PT, R23, R7, RZ ;  /* 0x0000000717037210 */ /* 0x000fe20007fbe0ff */
[----:B------:R-:W-:Y:S01]  /*216b0*/  @!P1 IMAD.IADD R5, R5, 0x1, -R8 ;  /* 0x0000000105059824 */ /* 0x000fe200078e0a08 */
[----:B---3--:R-:W-:Y:S02]  /*216c0*/  ISETP.GE.AND P1, PT, R12, RZ, PT ;  /* 0x000000ff0c00720c */ /* 0x008fe40003f26270 */
[----:B------:R-:W-:Y:S01]  /*216d0*/  LEA.HI.X.SX32 R12, R23, R6, 0x1, P5 ;  /* 0x00000006170c7211 */ /* 0x000fe200028f0eff */
[----:B------:R-:W-:Y:S04]  /*216e0*/  STL [R1+0x848], R3 ;  /* 0x0008480301007387 */ /* 0x000fe80000100800 */
[----:B------:R-:W3:Y:S01]  /*216f0*/  LDL.LU R16, [R1+0xdc] ;  /* 0x0000dc0001107983 */ /* 0x000ee20000300800 */
[----:B------:R-:W-:-:S03]  /*21700*/  @P0 IMAD.MOV.U32 R23, RZ, RZ, R12 ;  /* 0x000000ffff170224 */ /* 0x000fc600078e000c */
[----:B------:R1:W-:Y:S01]  /*21710*/  STL [R1+0x844], R12 ;  /* 0x0008440c01007387 */ /* 0x0003e20000100800 */
[----:B------:R-:W-:-:S03]  /*21720*/  SEL R22, R11, R22, !P4 ;  /* 0x000000160b167207 */ /* 0x000fc60006000000 */
[----:B-1----:R-:W3:Y:S02]  /*21730*/  LDL R12, [R1+0x121c] ;  /* 0x00121c00010c7983 */ /* 0x002ee40000100800 */
[----:B0-----:R-:W-:Y:S01]  /*21740*/  IMAD R24, R22, UR4, RZ ;  /* 0x0000000416187c24 */ /* 0x001fe2000f8e02ff */
[C---:B------:R-:W-:Y:S01]  /*21750*/  ISETP.GT.U32.AND P3, PT, R8.reuse, R4, PT ;  /* 0x000000040800720c */ /* 0x040fe20003f64070 */
[----:B------:R-:W-:Y:S01]  /*21760*/  @P0 IMAD.MOV.U32 R22, RZ, RZ, R3 ;  /* 0x000000ffff160224 */ /* 0x000fe200078e0003 */
[----:B------:R-:W-:Y:S01]  /*21770*/  ISETP.GT.U32.AND P5, PT, R8, R5, PT ;  /* 0x000000050800720c */ /* 0x000fe20003fa4070 */
[----:B------:R-:W0:Y:S01]  /*21780*/  LDCU UR4, c[0x0][0x3b0] ;  /* 0x00007600ff0477ac */ /* 0x000e220008000800 */
[C---:B------:R-:W-:Y:S02]  /*21790*/  IADD3 R3, P6, PT, R24.reuse, R7, RZ ;  /* 0x0000000718037210 */ /* 0x040fe40007fde0ff */
[----:B------:R1:W3:Y:S04]  /*217a0*/  @P0 LDG.E.U8 R73, desc[UR18][R22.64] ;  /* 0x0000001216490981 */ /* 0x0002e8000c1e1100 */
[----:B------:R-:W-:Y:S01]  /*217b0*/  STL [R1+0x850], R3 ;  /* 0x0008500301007387 */ /* 0x000fe20000100800 */
[----:B-1----:R-:W-:Y:S01]  /*217c0*/  IMAD.MOV.U32 R22, RZ, RZ, R10 ;  /* 0x000000ffff167224 */ /* 0x002fe200078e000a */
[----:B------:R-:W-:-:S05]  /*217d0*/  LEA.HI.X.SX32 R10, R24, R6, 0x1, P6 ;  /* 0x00000006180a7211 */ /* 0x000fca00030f0eff */
[----:B------:R1:W-:Y:S01]  /*217e0*/  STL [R1+0x84c], R10 ;  /* 0x00084c0a01007387 */ /* 0x0003e20000100800 */
[----:B------:R-:W-:-:S03]  /*217f0*/  @P0 IMAD.MOV.U32 R23, RZ, RZ, R10 ;  /* 0x000000ffff170224 */ /* 0x000fc600078e000a */
[----:B-1----:R-:W3:Y:S01]  /*21800*/  LDL R10, [R1+0x1274] ;  /* 0x00127400010a7983 */ /* 0x002ee20000100800 */
        /* <DEDUP_REMOVED lines=8> */
[----:B------:R-:W0:Y:S03]  /*21890*/  LDCU UR5, c[0x0][0x3b0] ;  /* 0x00007600ff0577ac */ /* 0x000e260008000800 */
[----:B------:R-:W-:Y:S01]  /*218a0*/  @!P3 IMAD.IADD R4, R4, 0x1, -R8 ;  /* 0x000000010404b824 */ /* 0x000fe200078e0a08 */
[----:B------:R-:W-:Y:S01]  /*218b0*/  IADD3 R3, P3, PT, R24, R7, RZ ;  /* 0x0000000718037210 */ /* 0x000fe20007f7e0ff */
[----:B-1----:R-:W-:-:S03]  /*218c0*/  IMAD.MOV.U32 R23, RZ, RZ, R5 ;  /* 0x000000ffff177224 */ /* 0x002fc600078e0005 */
[----:B------:R-:W-:Y:S01]  /*218d0*/  LEA.HI.X.SX32 R5, R24, R6, 0x1, P3 ;  /* 0x0000000618057211 */ /* 0x000fe200018f0eff */
[----:B------:R-:W-:Y:S02]  /*218e0*/  IMAD.MOV.U32 R22, RZ, RZ, R4 ;  /* 0x000000ffff167224 */ /* 0x000fe400078e0004 */
[----:B------:R-:W-:Y:S02]  /*218f0*/  @P0 IMAD.MOV.U32 R24, RZ, RZ, R3 ;  /* 0x000000ffff180224 */ /* 0x000fe400078e0003 */
[----:B------:R-:W-:-:S05]  /*21900*/  @P0 IMAD.MOV.U32 R25, RZ, RZ, R5 ;  /* 0x000000ffff190224 */ /* 0x000fca00078e0005 */
[----:B------:R0:W3:Y:S01]  /*21910*/  @P0 LDG.E.U8 R71, desc[UR18][R24.64] ;  /* 0x0000001218470981 */ /* 0x0000e2000c1e1100 */
[----:B--2---:R-:W-:Y:S02]  /*21920*/  ISETP.GT.U32.AND P1, PT, R8, R85, PT ;  /* 0x000000550800720c */ /* 0x004fe40003f24070 */
[----:B------:R-:W-:-:S11]  /*21930*/  ISETP.GE.AND P6, PT, R14, RZ, PT ;  /* 0x000000ff0e00720c */ /* 0x000fd60003fc6270 */
[----:B------:R-:W-:Y:S01]  /*21940*/  @!P1 IMAD.IADD R85, R85, 0x1, -R8 ;  /* 0x0000000155559824 */ /* 0x000fe200078e0a08 */
[----:B------:R-:W2:Y:S01]  /*21950*/  LDL.LU R14, [R1+0xd8] ;  /* 0x0000d800010e7983 */ /* 0x000ea20000300800 */
[----:B----4-:R-:W-:-:S03]  /*21960*/  ISETP.GE.AND P1, PT, R13, RZ, PT ;  /* 0x000000ff0d00720c */ /* 0x010fc60003f26270 */
[----:B------:R-:W-:Y:S04]  /*21970*/  STL [R1+0x858], R3 ;  /* 0x0008580301007387 */ /* 0x000fe80000100800 */
[----:B------:R1:W-:Y:S01]  /*21980*/  STL [R1+0x854], R5 ;  /* 0x0008540501007387 */ /* 0x0003e20000100800 */
[----:B------:R-:W-:-:S03]  /*21990*/  @!P6 IMAD.MOV R23, RZ, RZ, -R23 ;  /* 0x000000ffff17e224 */ /* 0x000fc600078e0a17 */
[----:B------:R-:W4:Y:S02]  /*219a0*/  LDL.LU R13, [R1+0xd0] ;  /* 0x0000d000010d7983 */ /* 0x000f240000300800 */
[----:B------:R-:W-:Y:S01]  /*219b0*/  @!P1 IMAD.MOV R22, RZ, RZ, -R22 ;  /* 0x000000ffff169224 */ /* 0x000fe200078e0a16 */
[----:B---3--:R-:W-:Y:S02]  /*219c0*/  ISETP.GT.U32.AND P6, PT, R8, R16, PT ;  /* 0x000000100800720c */ /* 0x008fe40003fc4070 */
[----:B------:R-:W-:Y:S02]  /*219d0*/  SEL R23, R11, R23, !P4 ;  /* 0x000000170b177207 */ /* 0x000fe40006000000 */
[----:B------:R-:W-:Y:S02]  /*219e0*/  ISETP.GE.AND P1, PT, R12, RZ, PT ;  /* 0x000000ff0c00720c */ /* 0x000fe40003f26270 */
[----:B------:R-:W3:Y:S01]  /*219f0*/  LDL R12, [R1+0x124c] ;  /* 0x00124c00010c7983 */ /* 0x000ee20000100800 */
[C---:B------:R-:W-:Y:S01]  /*21a00*/  ISETP.GT.U32.AND P3, PT, R8.reuse, R85, PT ;  /* 0x000000550800720c */ /* 0x040fe20003f64070 */
[----:B0-----:R-:W-:Y:S01]  /*21a10*/  IMAD R24, R23, UR4, RZ ;  /* 0x0000000417187c24 */ /* 0x001fe2000f8e02ff */
[----:B------:R-:W-:-:S04]  /*21a20*/  ISETP.GT.U32.AND P5, PT, R8, R15, PT ;  /* 0x0000000f0800720c */ /* 0x000fc80003fa4070 */
[----:B------:R-:W-:Y:S01]  /*21a30*/  @!P6 IMAD.IADD R16, R16, 0x1, -R8 ;  /* 0x000000011010e824 */ /* 0x000fe200078e0a08 */
[----:B------:R-:W-:Y:S01]  /*21a40*/  SEL R22, R11, R22, !P4 ;  /* 0x000000160b167207 */ /* 0x000fe20006000000 */
[----:B------:R-:W0:Y:S01]  /*21a50*/  LDCU UR4, c[0x0][0x3b0] ;  /* 0x00007600ff0477ac */ /* 0x000e220008000800 */
[----:B------:R-:W-:-:S04]  /*21a60*/  IADD3 R4, P6, PT, R24, R7, RZ ;  /* 0x0000000718047210 */ /* 0x000fc80007fde0ff */
[----:B-1----:R-:W-:Y:S01]  /*21a70*/  LEA.HI.X.SX32 R5, R24, R6, 0x1, P6 ;  /* 0x0000000618057211 */ /* 0x002fe200030f0eff */
[----:B------:R1:W-:Y:S01]  /*21a80*/  STL [R1+0x860], R4 ;  /* 0x0008600401007387 */ /* 0x0003e20000100800 */
[----:B------:R-:W-:-:S03]  /*21a90*/  @!P3 IMAD.IADD R85, R85, 0x1, -R8 ;  /* 0x000000015555b824 */ /* 0x000fc600078e0a08 */
[----:B------:R0:W-:Y:S01]  /*21aa0*/  STL [R1+0x85c], R5 ;  /* 0x00085c0501007387 */ /* 0x0001e20000100800 */
[----:B------:R-:W-:-:S03]  /*21ab0*/  ISETP.GE.AND P3, PT, R10, RZ, PT ;  /* 0x000000ff0a00720c */ /* 0x000fc60003f66270 */
[----:B------:R-:W4:Y:S01]  /*21ac0*/  LDL R10, [R1+0x1250] ;  /* 0x00125000010a7983 */ /* 0x000f220000100800 */
[----:B------:R-:W-:-:S05]  /*21ad0*/  @!P5 IMAD.IADD R15, R15, 0x1, -R8 ;  /* 0x000000010f0fd824 */ /* 0x000fca00078e0a08 */
[----:B------:R-:W-:Y:S01]  /*21ae0*/  ISETP.GT.U32.AND P5, PT, R8, R15, PT ;  /* 0x0000000f0800720c */ /* 0x000fe20003fa4070 */
[----:B------:R-:W-:Y:S02]  /*21af0*/  IMAD.MOV.U32 R23, RZ, RZ, R85 ;  /* 0x000000ffff177224 */ /* 0x000fe400078e0055 */
[----:B------:R-:W-:Y:S01]  /*21b00*/  IMAD R22, R22, UR5, RZ ;  /* 0x0000000516167c24 */ /* 0x000fe2000f8e02ff */
[----:B------:R-:W4:Y:S01]  /*21b10*/  LDL.LU R85, [R1+0xcc] ;  /* 0x0000cc0001557983 */ /* 0x000f220000300800 */
[----:B------:R-:W-:Y:S02]  /*21b20*/  @!P1 IMAD.MOV R23, RZ, RZ, -R23 ;  /* 0x000000ffff179224 */ /* 0x000fe400078e0a17 */
[----:B------:R-:W-:-:S06]  /*21b30*/  @P0 IMAD.MOV.U32 R24, RZ, RZ, R4 ;  /* 0x000000ffff180224 */ /* 0x000fcc00078e0004 */
[----:B------:R-:W-:Y:S01]  /*21b40*/  @!P5 IMAD.IADD R15, R15, 0x1, -R8 ;  /* 0x000000010f0fd824 */ /* 0x000fe200078e0a08 */
[C---:B------:R-:W-:Y:S01]  /*21b50*/  IADD3 R3, P1, PT, R22.reuse, R7, RZ ;  /* 0x0000000716037210 */ /* 0x040fe20007f3e0ff */
[----:B------:R-:W-:Y:S01]  /*21b60*/  @P0 IMAD.MOV.U32 R25, RZ, RZ, R5 ;  /* 0x000000ffff190224 */ /* 0x000fe200078e0005 */
[----:B------:R-:W-:Y:S01]  /*21b70*/  PRMT R70, RZ, 0x7610, R70 ;  /* 0x00007610ff467816 */ /* 0x000fe20000000046 */
[----:B------:R-:W0:Y:S01]  /*21b80*/  LDCU UR5, c[0x0][0x3b0] ;  /* 0x00007600ff0577ac */ /* 0x000e220008000800 */
[----:B-1----:R-:W-:Y:S01]  /*21b90*/  LEA.HI.X.SX32 R4, R22, R6, 0x1, P1 ;  /* 0x0000000616047211 */ /* 0x002fe200008f0eff */
[----:B------:R1:W-:Y:S01]  /*21ba0*/  STL [R1+0x878], R3 ;  /* 0x0008780301007387 */ /* 0x0003e20000100800 */
[----:B------:R-:W-:Y:S01]  /*21bb0*/  ISETP.GT.U32.AND P6, PT, R8, R16, PT ;  /* 0x000000100800720c */ /* 0x000fe20003fc4070 */
[----:B------:R-:W-:Y:S02]  /*21bc0*/  IMAD.MOV.U32 R22, RZ, RZ, R15 ;  /* 0x000000ffff167224 */ /* 0x000fe400078e000f */
[----:B------:R0:W-:Y:S01]  /*21bd0*/  STL [R1+0x874], R4 ;  /* 0x0008740401007387 */ /* 0x0001e20000100800 */
[----:B------:R-:W-:-:S03]  /*21be0*/  PRMT R69, RZ, 0x7610, R69 ;  /* 0x00007610ff457816 */ /* 0x000fc60000000045 */
[----:B------:R0:W4:Y:S01]  /*21bf0*/  @P0 LDG.E.U8 R70, desc[UR18][R24.64] ;  /* 0x0000001218460981 */ /* 0x000122000c1e1100 */
[----:B------:R-:W-:Y:S02]  /*21c00*/  @!P3 IMAD.MOV R22, RZ, RZ, -R22 ;  /* 0x000000ffff16b224 */ /* 0x000fe400078e0a16 */
[----:B0-----:R-:W-:Y:S02]  /*21c10*/  @P0 IMAD.MOV.U32 R24, RZ, RZ, R3 ;  /* 0x000000ffff180224 */ /* 0x001fe400078e0003 */
[----:B------:R-:W-:Y:S02]  /*21c20*/  @P0 IMAD.MOV.U32 R25, RZ, RZ, R4 ;  /* 0x000000ffff190224 */ /* 0x000fe400078e0004 */
[----:B------:R-:W-:-:S03]  /*21c30*/  @!P6 IMAD.IADD R16, R16, 0x1, -R8 ;  /* 0x000000011010e824 */ /* 0x000fc600078e0a08 */
[----:B------:R0:W4:Y:S02]  /*21c40*/  @P0 LDG.E.U8 R69, desc[UR18][R24.64] ;  /* 0x0000001218450981 */ /* 0x000124000c1e1100 */
[C---:B0-----:R-:W-:Y:S02]  /*21c50*/  SEL R24, R11.reuse, R23, !P4 ;  /* 0x000000170b187207 */ /* 0x041fe40006000000 */
[----:B------:R-:W-:Y:S01]  /*21c60*/  SEL R23, R11, R22, !P4 ;  /* 0x000000160b177207 */ /* 0x000fe20006000000 */
[----:B------:R-:W-:Y:S02]  /*21c70*/  IMAD.MOV.U32 R22, RZ, RZ, R16 ;  /* 0x000000ffff167224 */ /* 0x000fe400078e0010 */
[----:B------:R-:W-:Y:S01]  /*21c80*/  IMAD R24, R24, UR12, RZ ;  /* 0x0000000c18187c24 */ /* 0x000fe2000f8e02ff */
[----:B------:R-:W-:Y:S01]  /*21c90*/  PRMT R68, RZ, 0x7610, R68 ;  /* 0x00007610ff447816 */ /* 0x000fe20000000044 */
[----:B------:R-:W-:Y:S01]  /*21ca0*/  IMAD R23, R23, UR4, RZ ;  /* 0x0000000417177c24 */ /* 0x000fe2000f8e02ff */
[----:B------:R-:W-:Y:S01]  /*21cb0*/  PRMT R67, RZ, 0x7610, R67 ;  /* 0x00007610ff437816 */ /* 0x000fe20000000043 */
[----:B------:R-:W0:Y:S01]  /*21cc0*/  LDCU UR4, c[0x0][0x3b0] ;  /* 0x00007600ff0477ac */ /* 0x000e220008000800 */
[----:B------:R-:W-:-:S02]  /*21cd0*/  IADD3 R16, P6, PT, R24, R7, RZ ;  /* 0x0000000718107210 */ /* 0x000fc40007fde0ff */
[----:B------:R-:W-:Y:S01]  /*21ce0*/  PRMT R66, RZ, 0x7610, R66 ;  /* 0x00007610ff427816 */ /* 0x000fe20000000042 */
[----:B------:R-:W0:Y:S01]  /*21cf0*/  LDCU UR12, c[0x0][0x3b0] ;  /* 0x00007600ff0c77ac */ /* 0x000e220008000800 */
[----:B--2---:R-:W-:-:S13]  /*21d00*/  ISETP.GT.U32.AND P5, PT, R8, R14, PT ;  /* 0x0000000e0800720c */ /* 0x004fda0003fa4070 */
[----:B------:R-:W-:-:S05]  /*21d10*/  @!P5 IMAD.IADD R14, R14, 0x1, -R8 ;  /* 0x000000010e0ed824 */ /* 0x000fca00078e0a08 */
[----:B------:R-:W-:Y:S02]  /*21d20*/  ISETP.GT.U32.AND P3, PT, R8, R14, PT ;  /* 0x0000000e0800720c */ /* 0x000fe40003f64070 */
[----:B---3--:R-:W-:Y:S02]  /*21d30*/  ISETP.GE.AND P5, PT, R12, RZ, PT ;  /* 0x000000ff0c00720c */ /* 0x008fe40003fa6270 */
[----:B------:R-:W2:Y:S04]  /*21d40*/  LDL R12, [R1+0x1238] ;  /* 0x00123800010c7983 */ /* 0x000ea80000100800 */
[----:B------:R-:W3:Y:S05]  /*21d50*/  LDL.LU R5, [R1+0xc8] ;  /* 0x0000c80001057983 */ /* 0x000eea0000300800 */
[----:B------:R-:W-:Y:S01]  /*21d60*/  @!P3 IMAD.IADD R14, R14, 0x1, -R8 ;  /* 0x000000010e0eb824 */ /* 0x000fe200078e0a08 */
[----:B------:R-:W3:Y:S01]  /*21d70*/  LDL.LU R15, [R1+0xc4] ;  /* 0x0000c400010f7983 */ /* 0x000ee20000300800 */
[----:B------:R-:W-:Y:S01]  /*21d80*/  @!P5 IMAD.MOV R22, RZ, RZ, -R22 ;  /* 0x000000ffff16d224 */ /* 0x000fe200078e0a16 */
[----:B-1----:R-:W-:-:S02]  /*21d90*/  IADD3 R3, P5, PT, R23, R7, RZ ;  /* 0x0000000717037210 */ /* 0x002fc40007fbe0ff */
[----:B------:R-:W-:Y:S04]  /*21da0*/  STL [R1+0x880], R16 ;  /* 0x0008801001007387 */ /* 0x000fe80000100800 */
[----:B------:R1:W-:Y:S01]  /*21db0*/  STL [R1+0x888], R3 ;  /* 0x0008880301007387 */ /* 0x0003e20000100800 */
[----:B----4-:R-:W-:-:S03]  /*21dc0*/  ISETP.GE.AND P3, PT, R10, RZ, PT ;  /* 0x000000ff0a00720c */ /* 0x010fc60003f66270 */
[----:B------:R-:W4:Y:S01]  /*21dd0*/  LDL R10, [R1+0x1248] ;  /* 0x00124800010a7983 */ /* 0x000f220000100800 */
[----:B------:R-:W-:Y:S02]  /*21de0*/  ISETP.GT.U32.AND P1, PT, R8, R13, PT ;  /* 0x0000000d0800720c */ /* 0x000fe40003f24070 */
[-C--:B------:R-:W-:Y:S02]  /*21df0*/  LEA.HI.X.SX32 R25, R24, R6.reuse, 0x1, P6 ;  /* 0x0000000618197211 */ /* 0x080fe400030f0eff */
[----:B------:R-:W-:Y:S02]  /*21e00*/  LEA.HI.X.SX32 R4, R23, R6, 0x1, P5 ;  /* 0x0000000617047211 */ /* 0x000fe400028f0eff */
[----:B------:R-:W-:Y:S01]  /*21e10*/  SEL R24, R11, R22, !P4 ;  /* 0x000000160b187207 */ /* 0x000fe20006000000 */
[----:B------:R-:W-:Y:S02]  /*21e20*/  @P0 IMAD.MOV.U32 R22, RZ, RZ, R16 ;  /* 0x000000ffff160224 */ /* 0x000fe400078e0010 */
[----:B------:R-:W-:-:S04]  /*21e30*/  @P0 IMAD.MOV.U32 R23, RZ, RZ, R25 ;  /* 0x000000ffff170224 */ /* 0x000fc800078e0019 */
[----:B------:R-:W-:Y:S01]  /*21e40*/  @!P1 IMAD.IADD R13, R13, 0x1, -R8 ;  /* 0x000000010d0d9824 */ /* 0x000fe200078e0a08 */
[----:B------:R0:W4:Y:S01]  /*21e50*/  @P0 LDG.E.U8 R68, desc[UR18][R22.64] ;  /* 0x0000001216440981 */ /* 0x000122000c1e1100 */
[----:B------:R-:W-:-:S03]  /*21e60*/  ISETP.GT.U32.AND P6, PT, R8, R85, PT ;  /* 0x000000550800720c */ /* 0x000fc60003fc4070 */
[----:B------:R-:W-:Y:S01]  /*21e70*/  ISETP.GT.U32.AND P1, PT, R8, R13, PT ;  /* 0x0000000d0800720c */ /* 0x000fe20003f24070 */
[----:B0-----:R-:W-:Y:S02]  /*21e80*/  @P0 IMAD.MOV.U32 R22, RZ, RZ, R3 ;  /* 0x000000ffff160224 */ /* 0x001fe400078e0003 */
[----:B------:R-:W-:Y:S02]  /*21e90*/  @P0 IMAD.MOV.U32 R23, RZ, RZ, R4 ;  /* 0x000000ffff170224 */ /* 0x000fe400078e0004 */
[----:B------:R-:W-:Y:S01]  /*21ea0*/  IMAD R24, R24, UR5, RZ ;  /* 0x0000000518187c24 */ /* 0x000fe2000f8e02ff */
[----:B------:R-:W-:Y:S04]  /*21eb0*/  STL [R1+0x87c], R25 ;  /* 0x00087c1901007387 */ /* 0x000fe80000100800 */
[----:B------:R-:W-:Y:S01]  /*21ec0*/  @!P6 IMAD.IADD R85, R85, 0x1, -R8 ;  /* 0x000000015555e824 */ /* 0x000fe200078e0a08 */
[----:B------:R-:W-:-:S02]  /*21ed0*/  PRMT R65, RZ, 0x7610, R65 ;  /* 0x00007610ff417816 */ /* 0x000fc40000000041 */
[----:B------:R-:W-:Y:S01]  /*21ee0*/  @!P1 IMAD.IADD R13, R13, 0x1, -R8 ;  /* 0x000000010d0d9824 */ /* 0x000fe200078e0a08 */
[----:B------:R0:W4:Y:S01]  /*21ef0*/  @P0 LDG.E.U8 R67, desc[UR18][R22.64] ;  /* 0x0000001216430981 */ /* 0x000122000c1e1100 */
[----:B------:R-:W2:Y:S03]  /*21f00*/  LDCU UR5, c[0x0][0x3b0] ;  /* 0x00007600ff0577ac */ /* 0x000ea60008000800 */
[----:B------:R1:W-:Y:S01]  /*21f10*/  STL [R1+0x884], R4 ;  /* 0x0008840401007387 */ /* 0x0003e20000100800 */
[----:B0-----:R-:W-:-:S04]  /*21f20*/  IMAD.MOV.U32 R22, RZ, RZ, R14 ;  /* 0x000000ffff167224 */ /* 0x001fc800078e000e */
[----:B------:R-:W-:Y:S01]  /*21f30*/  @!P3 IMAD.MOV R22, RZ, RZ, -R22 ;  /* 0x000000ffff16b224 */ /* 0x000fe200078e0a16 */
[----:B-1----:R-:W-:-:S04]  /*21f40*/  IADD3 R3, P3, PT, R24, R7, RZ ;  /* 0x0000000718037210 */ /* 0x002fc80007f7e0ff */
        /* <DEDUP_REMOVED lines=10> */
[----:B------:R1:W4:Y:S05]  /*21ff0*/  @P0 LDG.E.U8 R66, desc[UR18][R24.64] ;  /* 0x0000001218420981 */ /* 0x00032a000c1e1100 */
[----:B------:R-:W-:Y:S01]  /*22000*/  @!P6 IMAD.IADD R85, R85, 0x1, -R8 ;  /* 0x000000015555e824 */ /* 0x000fe200078e0a08 */
[----:B--2---:R-:W-:-:S02]  /*22010*/  ISETP.GE.AND P5, PT, R12, RZ, PT ;  /* 0x000000ff0c00720c */ /* 0x004fc40003fa6270 */
[----:B------:R-:W2:Y:S01]  /*22020*/  LDL.LU R12, [R1+0xbc] ;  /* 0x0000bc00010c7983 */ /* 0x000ea20000300800 */
[----:B---3--:R-:W-:-:S03]  /*22030*/  ISETP.GT.U32.AND P1, PT, R8, R5, PT ;  /* 0x000000050800720c */ /* 0x008fc60003f24070 */
[----:B------:R3:W-:Y:S04]  /*22040*/  STL [R1+0x890], R3 ;  /* 0x0008900301007387 */ /* 0x0007e80000100800 */
[----:B------:R0:W-:Y:S03]  /*22050*/  STL [R1+0x88c], R4 ;  /* 0x00088c0401007387 */ /* 0x0001e60000100800 */
[----:B------:R-:W-:Y:S01]  /*22060*/  @!P5 IMAD.MOV R22, RZ, RZ, -R22 ;  /* 0x000000ffff16d224 */ /* 0x000fe200078e0a16 */
[----:B------:R-:W2:Y:S01]  /*22070*/  LDL R13, [R1+0x1244] ;  /* 0x00124400010d7983 */ /* 0x000ea20000100800 */
[----:B---3--:R-:W-:-:S03]  /*22080*/  IADD3 R3, P5, PT, R23, R7, RZ ;  /* 0x0000000717037210 */ /* 0x008fc60007fbe0ff */
[----:B------:R-:W3:Y:S01]  /*22090*/  LDL.LU R14, [R1+0xc0] ;  /* 0x0000c000010e7983 */ /* 0x000ee20000300800 */
[----:B------:R-:W-:-:S03]  /*220a0*/  SEL R22, R11, R22, !P4 ;  /* 0x000000160b167207 */ /* 0x000fc60006000000 */
[----:B------:R-:W3:Y:S01]  /*220b0*/  LDL R16, [R1+0x127c] ;  /* 0x00127c0001107983 */ /* 0x000ee20000100800 */
[----:B0-----:R-:W-:Y:S01]  /*220c0*/  LEA.HI.X.SX32 R4, R23, R6, 0x1, P5 ;  /* 0x0000000617047211 */ /* 0x001fe200028f0eff */
[----:B-1----:R-:W-:Y:S01]  /*220d0*/  IMAD R24, R22, UR4, RZ ;  /* 0x0000000416187c24 */ /* 0x002fe2000f8e02ff */
[----:B------:R-:W-:Y:S01]  /*220e0*/  ISETP.GT.U32.AND P3, PT, R8, R15, PT ;  /* 0x0000000f0800720c */ /* 0x000fe20003f64070 */
[----:B------:R-:W-:Y:S01]  /*220f0*/  @P0 IMAD.MOV.U32 R22, RZ, RZ, R3 ;  /* 0x000000ffff160224 */ /* 0x000fe200078e0003 */
[----:B------:R0:W-:Y:S01]  /*22100*/  STL [R1+0x898], R3 ;  /* 0x0008980301007387 */ /* 0x0001e20000100800 */
[----:B------:R-:W-:Y:S01]  /*22110*/  @P0 IMAD.MOV.U32 R23, RZ, RZ, R4 ;  /* 0x000000ffff170224 */ /* 0x000fe200078e0004 */
[----:B------:R-:W1:Y:S01]  /*22120*/  LDCU UR4, c[0x0][0x3b0] ;  /* 0x00007600ff0477ac */ /* 0x000e620008000800 */
[----:B------:R-:W-:-:S03]  /*22130*/  @!P1 IMAD.IADD R5, R5, 0x1, -R8 ;  /* 0x0000000105059824 */ /* 0x000fc600078e0a08 */
[----:B------:R0:W3:Y:S01]  /*22140*/  @P0 LDG.E.U8 R65, desc[UR18][R22.64] ;  /* 0x0000001216410981 */ /* 0x0000e2000c1e1100 */
[----:B----4-:R-:W-:-:S03]  /*22150*/  ISETP.GE.AND P1, PT, R10, RZ, PT ;  /* 0x000000ff0a00720c */ /* 0x010fc60003f26270 */
[----:B------:R-:W4:Y:S04]  /*22160*/  LDL.LU R10, [R1+0xb8] ;  /* 0x0000b800010a7983 */ /* 0x000f280000300800 */
[----:B------:R1:W-:Y:S01]  /*22170*/  STL [R1+0x894], R4 ;  /* 0x0008940401007387 */ /* 0x0003e20000100800 */
[----:B0-----:R-:W-:-:S03]  /*22180*/  IMAD.MOV.U32 R22, RZ, RZ, R85 ;  /* 0x000000ffff167224 */ /* 0x001fc600078e0055 */
[----:B------:R-:W4:Y:S01]  /*22190*/  LDL R85, [R1+0x1270] ;  /* 0x0012700001557983 */ /* 0x000f220000100800 */
[----:B------:R-:W-:Y:S02]  /*221a0*/  @!P3 IMAD.IADD R15, R15, 0x1, -R8 ;  /* 0x000000010f0fb824 */ /* 0x000fe400078e0a08 */
[----:B------:R-:W-:Y:S01]  /*221b0*/  @!P1 IMAD.MOV R22, RZ, RZ, -R22 ;  /* 0x000000ffff169224 */ /* 0x000fe200078e0a16 */
[----:B------:R-:W-:Y:S02]  /*221c0*/  ISETP.GT.U32.AND P5, PT, R8, R5, PT ;  /* 0x000000050800720c */ /* 0x000fe40003fa4070 */
[----:B------:R-:W-:Y:S02]  /*221d0*/  IADD3 R3, P6, PT, R24, R7, RZ ;  /* 0x0000000718037210 */ /* 0x000fe40007fde0ff */
[----:B------:R-:W-:Y:S02]  /*221e0*/  ISETP.GT.U32.AND P3, PT, R8, R15, PT ;  /* 0x0000000f0800720c */ /* 0x000fe40003f64070 */
[----:B-1----:R-:W-:-:S02]  /*221f0*/  LEA.HI.X.SX32 R4, R24, R6, 0x1, P6 ;  /* 0x0000000618047211 */ /* 0x002fc400030f0eff */
[----:B------:R-:W-:Y:S01]  /*22200*/  SEL R24, R11, R22, !P4 ;  /* 0x000000160b187207 */ /* 0x000fe20006000000 */
[----:B------:R-:W-:Y:S01]  /*22210*/  STL [R1+0x8a0], R3 ;  /* 0x0008a00301007387 */ /* 0x000fe20000100800 */
[----:B------:R-:W-:Y:S02]  /*22220*/  @P0 IMAD.MOV.U32 R22, RZ, RZ, R3 ;  /* 0x000000ffff160224 */ /* 0x000fe400078e0003 */
[----:B------:R-:W-:Y:S01]  /*22230*/  @P0 IMAD.MOV.U32 R23, RZ, RZ, R4 ;  /* 0x000000ffff170224 */ /* 0x000fe200078e0004 */
[----:B------:R0:W-:Y:S01]  /*22240*/  STL [R1+0x89c], R4 ;  /* 0x00089c0401007387 */ /* 0x0001e20000100800 */
[----:B------:R-:W-:Y:S01]  /*22250*/  IMAD R24, R24, UR5, RZ ;  /* 0x0000000518187c24 */ /* 0x000fe2000f8e02ff */
[----:B------:R-:W1:Y:S01]  /*22260*/  LDCU UR5, c[0x0][0x3b0] ;  /* 0x00007600ff0577ac */ /* 0x000e620008000800 */
[--C-:B------:R-:W-:Y:S01]  /*22270*/  @!P5 IMAD.IADD R5, R5, 0x1, -R8.reuse ;  /* 0x000000010505d824 */ /* 0x100fe200078e0a08 */
[----:B------:R0:W4:Y:S01]  /*22280*/  @P0 LDG.E.U8 R64, desc[UR18][R22.64] ;  /* 0x0000001216400981 */ /* 0x000122000c1e1100 */
[----:B------:R-:W-:Y:S01]  /*22290*/  @!P3 IMAD.IADD R15, R15, 0x1, -R8 ;  /* 0x000000010f0fb824 */ /* 0x000fe200078e0a08 */
[----:B0-----:R-:W-:Y:S01]  /*222a0*/  IADD3 R4, P3, PT, R24, R7, RZ ;  /* 0x0000000718047210 */ /* 0x001fe20007f7e0ff */
[----:B------:R-:W-:-:S03]  /*222b0*/  IMAD.MOV.U32 R23, RZ, RZ, R5 ;  /* 0x000000ffff177224 */ /* 0x000fc600078e0005 */
[----:B------:R-:W-:Y:S01]  /*222c0*/  LEA.HI.X.SX32 R5, R24, R6, 0x1, P3 ;  /* 0x0000000618057211 */ /* 0x000fe200018f0eff */
[----:B------:R-:W-:Y:S02]  /*222d0*/  IMAD.MOV.U32 R22, RZ, RZ, R15 ;  /* 0x000000ffff167224 */ /* 0x000fe400078e000f */
[----:B------:R-:W-:Y:S02]  /*222e0*/  @P0 IMAD.MOV.U32 R24, RZ, RZ, R4 ;  /* 0x000000ffff180224 */ /* 0x000fe400078e0004 */
[----:B------:R-:W-:-:S05]  /*222f0*/  @P0 IMAD.MOV.U32 R25, RZ, RZ, R5 ;  /* 0x000000ffff190224 */ /* 0x000fca00078e0005 */
[----:B------:R0:W4:Y:S01]  /*22300*/  @P0 LDG.E.U8 R63, desc[UR18][R24.64] ;  /* 0x00000012183f0981 */ /* 0x000122000c1e1100 */
[----:B--2---:R-:W-:Y:S02]  /*22310*/  ISETP.GT.U32.AND P1, PT, R8, R12, PT ;  /* 0x0000000c0800720c */ /* 0x004fe40003f24070 */
[----:B------:R-:W-:-:S11]  /*22320*/  ISETP.GE.AND P6, PT, R13, RZ, PT ;  /* 0x000000ff0d00720c */ /* 0x000fd60003fc6270 */
[----:B------:R-:W-:Y:S01]  /*22330*/  @!P1 IMAD.IADD R12, R12, 0x1, -R8 ;  /* 0x000000010c0c9824 */ /* 0x000fe200078e0a08 */
[----:B------:R-:W2:Y:S04]  /*22340*/  LDL R13, [R1+0x1280] ;  /* 0x00128000010d7983 */ /* 0x000ea80000100800 */
[----:B------:R-:W2:Y:S01]  /*22350*/  LDL.LU R3, [R1+0xac] ;  /* 0x0000ac0001037983 */ /* 0x000ea20000300800 */
[----:B---3--:R-:W-:Y:S02]  /*22360*/  ISETP.GE.AND P1, PT, R16, RZ, PT ;  /* 0x000000ff1000720c */ /* 0x008fe40003f26270 */
[----:B------:R-:W-:Y:S01]  /*22370*/  ISETP.GT.U32.AND P3, PT, R8, R12, PT ;  /* 0x0000000c0800720c */ /* 0x000fe20003f64070 */
[----:B------:R-:W-:Y:S01]  /*22380*/  @!P6 IMAD.MOV R23, RZ, RZ, -R23 ;  /* 0x000000ffff17e224 */ /* 0x000fe200078e0a17 */
[----:B------:R-:W-:Y:S04]  /*22390*/  STL [R1+0x8b8], R4 ;  /* 0x0008b80401007387 */ /* 0x000fe80000100800 */
[----:B------:R3:W-:Y:S01]  /*223a0*/  STL [R1+0x8b4], R5 ;  /* 0x0008b40501007387 */ /* 0x0007e20000100800 */
[----:B------:R-:W-:-:S04]  /*223b0*/  SEL R23, R11, R23, !P4 ;  /* 0x000000170b177207 */ /* 0x000fc80006000000 */
[----:B------:R-:W-:Y:S01]  /*223c0*/  @!P1 IMAD.MOV R22, RZ, RZ, -R22 ;  /* 0x000000ffff169224 */ /* 0x000fe200078e0a16 */
[----:B------:R-:W2:Y:S01]  /*223d0*/  LDL.LU R16, [R1+0xa8] ;  /* 0x0000a80001107983 */ /* 0x000ea20000300800 */
[C---:B----4-:R-:W-:Y:S01]  /*223e0*/  ISETP.GT.U32.AND P6, PT, R8.reuse, R10, PT ;  /* 0x0000000a0800720c */ /* 0x050fe20003fc4070 */
[----:B0-----:R-:W-:Y:S01]  /*223f0*/  IMAD R24, R23, UR4, RZ ;  /* 0x0000000417187c24 */ /* 0x001fe2000f8e02ff */
[----:B------:R-:W-:Y:S01]  /*22400*/  ISETP.GT.U32.AND P5, PT, R8, R14, PT ;  /* 0x0000000e0800720c */ /* 0x000fe20003fa4070 */
[--C-:B------:R-:W-:Y:S01]  /*22410*/  @!P3 IMAD.IADD R12, R12, 0x1, -R8.reuse ;  /* 0x000000010c0cb824 */ /* 0x100fe200078e0a08 */
[----:B------:R-:W-:Y:S01]  /*22420*/  ISETP.GE.AND P1, PT, R85, RZ, PT ;  /* 0x000000ff5500720c */ /* 0x000fe20003f26270 */
[----:B------:R-:W0:Y:S01]  /*22430*/  LDCU UR4, c[0x0][0x3b0] ;  /* 0x00007600ff0477ac */ /* 0x000e220008000800 */
[----:B------:R-:W4:Y:S07]  /*22440*/  LDL R85, [R1+0x1258] ;  /* 0x0012580001557983 */ /* 0x000f2e0000100800 */
[----:B------:R-:W-:Y:S01]  /*22450*/  @!P6 IMAD.IADD R10, R10, 0x1, -R8 ;  /* 0x000000010a0ae824 */ /* 0x000fe200078e0a08 */
[----:B---3--:R-:W-:Y:S01]  /*22460*/  IADD3 R5, P6, PT, R24, R7, RZ ;  /* 0x0000000718057210 */ /* 0x008fe20007fde0ff */
[----:B------:R-:W-:-:S03]  /*22470*/  IMAD.MOV.U32 R23, RZ, RZ, R12 ;  /* 0x000000ffff177224 */ /* 0x000fc600078e000c */
[----:B------:R-:W-:Y:S01]  /*22480*/  LEA.HI.X.SX32 R12, R24, R6, 0x1, P6 ;  /* 0x00000006180c7211 */ /* 0x000fe200030f0eff */
[----:B------:R-:W-:Y:S04]  /*22490*/  STL [R1+0x8c0], R5 ;  /* 0x0008c00501007387 */ /* 0x000fe80000100800 */
[----:B------:R3:W-:Y:S01]  /*224a0*/  STL [R1+0x8bc], R12 ;  /* 0x0008bc0c01007387 */ /* 0x0007e20000100800 */
[----:B------:R-:W-:-:S03]  /*224b0*/  @P0 IMAD.MOV.U32 R25, RZ, RZ, R12 ;  /* 0x000000ffff190224 */ /* 0x000fc600078e000c */
[----:B---3--:R-:W3:Y:S01]  /*224c0*/  LDL R12, [R1+0x126c] ;  /* 0x00126c00010c7983 */ /* 0x008ee20000100800 */
[----:B------:R-:W-:-:S05]  /*224d0*/  @!P5 IMAD.IADD R14, R14, 0x1, -R8 ;  /* 0x000000010e0ed824 */ /* 0x000fca00078e0a08 */
[----:B------:R-:W-:Y:S02]  /*224e0*/  ISETP.GT.U32.AND P5, PT, R8, R14, PT ;  /* 0x0000000e0800720c */ /* 0x000fe40003fa4070 */
[----:B------:R-:W-:Y:S01]  /*224f0*/  SEL R22, R11, R22, !P4 ;  /* 0x000000160b167207 */ /* 0x000fe20006000000 */
[----:B------:R-:W-:-:S04]  /*22500*/  @!P1 IMAD.MOV R23, RZ, RZ, -R23 ;  /* 0x000000ffff179224 */ /* 0x000fc800078e0a17 */
[----:B-1----:R-:W-:Y:S01]  /*22510*/  IMAD R22, R22, UR5, RZ ;  /* 0x0000000516167c24 */ /* 0x002fe2000f8e02ff */
[----:B------:R-:W-:Y:S01]  /*22520*/  PRMT R62, RZ, 0x7610, R62 ;  /* 0x00007610ff3e7816 */ /* 0x000fe2000000003e */
[----:B------:R-:W-:Y:S01]  /*22530*/  @P0 IMAD.MOV.U32 R24, RZ, RZ, R5 ;  /* 0x000000ffff180224 */ /* 0x000fe200078e0005 */
[----:B------:R-:W-:Y:S01]  /*22540*/  ISETP.GT.U32.AND P6, PT, R8, R10, PT ;  /* 0x0000000a0800720c */ /* 0x000fe20003fc4070 */
[----:B------:R-:W1:Y:S02]  /*22550*/  LDCU UR5, c[0x0][0x3b0] ;  /* 0x00007600ff0577ac */ /* 0x000e640008000800 */
[----:B------:R-:W-:Y:S01]  /*22560*/  @!P5 IMAD.IADD R14, R14, 0x1, -R8 ;  /* 0x000000010e0ed824 */ /* 0x000fe200078e0a08 */
[C---:B------:R-:W-:Y:S01]  /*22570*/  IADD3 R4, P1, PT, R22.reuse, R7, RZ ;  /* 0x0000000716047210 */ /* 0x040fe20007f3e0ff */
[----:B------:R0:W3:Y:S03]  /*22580*/  @P0 LDG.E.U8 R62, desc[UR18][R24.64] ;  /* 0x00000012183e0981 */ /* 0x0000e6000c1e1100 */
[----:B------:R-:W-:Y:S01]  /*22590*/  LEA.HI.X.SX32 R5, R22, R6, 0x1, P1 ;  /* 0x0000000616057211 */ /* 0x000fe200008f0eff */
[----:B------:R-:W-:Y:S01]  /*225a0*/  IMAD.MOV.U32 R22, RZ, RZ, R14 ;  /* 0x000000ffff167224 */ /* 0x000fe200078e000e */
[----:B------:R-:W-:Y:S01]  /*225b0*/  PRMT R61, RZ, 0x7610, R61 ;  /* 0x00007610ff3d7816 */ /* 0x000fe2000000003d */
[----:B0-----:R-:W-:-:S02]  /*225c0*/  @P0 IMAD.MOV.U32 R24, RZ, RZ, R4 ;  /* 0x000000ffff180224 */ /* 0x001fc400078e0004 */
[----:B------:R-:W-:Y:S02]  /*225d0*/  @P0 IMAD.MOV.U32 R25, RZ, RZ, R5 ;  /* 0x000000ffff190224 */ /* 0x000fe400078e0005 */
[----:B------:R-:W-:-:S03]  /*225e0*/  @!P6 IMAD.IADD R10, R10, 0x1, -R8 ;  /* 0x000000010a0ae824 */ /* 0x000fc600078e0a08 */
[----:B------:R0:W3:Y:S02]  /*225f0*/  @P0 LDG.E.U8 R61, desc[UR18][R24.64] ;  /* 0x00000012183d0981 */ /* 0x0000e4000c1e1100 */
[----:B0-----:R-:W-:-:S05]  /*22600*/  SEL R24, R11, R23, !P4 ;  /* 0x000000170b187207 */ /* 0x001fca0006000000 */
[----:B------:R-:W-:Y:S01]  /*22610*/  IMAD R24, R24, UR12, RZ ;  /* 0x0000000c18187c24 */ /* 0x000fe2000f8e02ff */
[----:B------:R-:W-:Y:S01]  /*22620*/  PRMT R60, RZ, 0x7610, R60 ;  /* 0x00007610ff3c7816 */ /* 0x000fe2000000003c */
[----:B------:R-:W0:Y:S01]  /*22630*/  LDCU UR12, c[0x0][0x3b0] ;  /* 0x00007600ff0c77ac */ /* 0x000e220008000800 */
[----:B--2---:R-:W-:Y:S02]  /*22640*/  ISETP.GE.AND P3, PT, R13, RZ, PT ;  /* 0x000000ff0d00720c */ /* 0x004fe40003f66270 */
[----:B------:R-:W2:Y:S01]  /*22650*/  LDL.LU R13, [R1+0xa4] ;  /* 0x0000a400010d7983 */ /* 0x000ea20000300800 */
[----:B------:R-:W-:-:S03]  /*22660*/  ISETP.GT.U32.AND P5, PT, R8, R3, PT ;  /* 0x000000030800720c */ /* 0x000fc60003fa4070 */
[----:B------:R0:W-:Y:S04]  /*22670*/  STL [R1+0x8c8], R4 ;  /* 0x0008c80401007387 */ /* 0x0001e80000100800 */
[----:B------:R0:W-:Y:S03]  /*22680*/  STL [R1+0x8c4], R5 ;  /* 0x0008c40501007387 */ /* 0x0001e60000100800 */
[----:B------:R-:W-:Y:S01]  /*22690*/  @!P3 IMAD.MOV R22, RZ, RZ, -R22 ;  /* 0x000000ffff16b224 */ /* 0x000fe200078e0a16 */
[----:B------:R-:W2:Y:S02]  /*226a0*/  LDL R14, [R1+0x1278] ;  /* 0x00127800010e7983 */ /* 0x000ea40000100800 */
[----:B------:R-:W-:-:S02]  /*226b0*/  @!P5 IMAD.IADD R3, R3, 0x1, -R8 ;  /* 0x000000010303d824 */ /* 0x000fc400078e0a08 */
[----:B------:R-:W-:-:S03]  /*226c0*/  SEL R23, R11, R22, !P4 ;  /* 0x000000160b177207 */ /* 0x000fc60006000000 */
[----:B------:R-:W-:Y:S02]  /*226d0*/  ISETP.GT.U32.AND P3, PT, R8, R3, PT ;  /* 0x000000030800720c */ /* 0x000fe40003f64070 */
[----:B----4-:R-:W-:Y:S02]  /*226e0*/  ISETP.GE.AND P5, PT, R85, RZ, PT ;  /* 0x000000ff5500720c */ /* 0x010fe40003fa6270 */
[----:B------:R-:W4:Y:S01]  /*226f0*/  LDL.LU R85, [R1+0xa0] ;  /* 0x0000a00001557983 */ /* 0x000f220000300800 */
[----:B------:R-:W-:Y:S02]  /*22700*/  IMAD.MOV.U32 R22, RZ, RZ, R10 ;  /* 0x000000ffff167224 */ /* 0x000fe400078e000a */
[----:B------:R-:W-:Y:S01]  /*22710*/  IMAD R23, R23, UR4, RZ ;  /* 0x0000000417177c24 */ /* 0x000fe2000f8e02ff */
[-C--:B------:R-:W-:Y:S01]  /*22720*/  IADD3 R10, P6, PT, R24, R7.reuse, RZ ;  /* 0x00000007180a7210 */ /* 0x080fe20007fde0ff */
[----:B0-----:R-:W4:Y:S04]  /*22730*/  LDL.LU R4, [R1+0x9c] ;  /* 0x00009c0001047983 */ /* 0x001f280000300800 */
[----:B------:R-:W-:Y:S01]  /*22740*/  @!P3 IMAD.IADD R3, R3, 0x1, -R8 ;  /* 0x000000010303b824 */ /* 0x000fe200078e0a08 */
[----:B------:R-:W-:Y:S01]  /*22750*/  ISETP.GT.U32.AND P1, PT, R8, R16, PT ;  /* 0x000000100800720c */ /* 0x000fe20003f24070 */
[----:B------:R-:W0:Y:S01]  /*22760*/  LDCU UR4, c[0x0][0x3b0] ;  /* 0x00007600ff0477ac */ /* 0x000e220008000800 */
[----:B------:R-:W-:Y:S01]  /*22770*/  @!P5 IMAD.MOV R22, RZ, RZ, -R22 ;  /* 0x000000ffff16d224 */ /* 0x000fe200078e0a16 */
[----:B------:R-:W-:Y:S01]  /*22780*/  IADD3 R5, P5, PT, R23, R7, RZ ;  /* 0x0000000717057210 */ /* 0x000fe20007fbe0ff */
[----:B------:R-:W-:Y:S04]  /*22790*/  STL [R1+0x8d0], R10 ;  /* 0x0008d00a01007387 */ /* 0x000fe80000100800 */
[----:B------:R-:W-:Y:S01]  /*227a0*/  STL [R1+0x8d8], R5 ;  /* 0x0008d80501007387 */ /* 0x000fe20000100800 */
[----:B---3--:R-:W-:-:S03]  /*227b0*/  ISETP.GE.AND P3, PT, R12, RZ, PT ;  /* 0x000000ff0c00720c */ /* 0x008fc60003f66270 */
[----:B------:R-:W3:Y:S01]  /*227c0*/  LDL R12, [R1+0x12a8] ;  /* 0x0012a800010c7983 */ /* 0x000ee20000100800 */
[-C--:B------:R-:W-:Y:S02]  /*227d0*/  LEA.HI.X.SX32 R15, R24, R6.reuse, 0x1, P6 ;  /* 0x00000006180f7211 */ /* 0x080fe400030f0eff */
[----:B------:R-:W-:Y:S02]  /*227e0*/  LEA.HI.X.SX32 R25, R23, R6, 0x1, P5 ;  /* 0x0000000617197211 */ /* 0x000fe400028f0eff */
[----:B------:R-:W-:Y:S01]  /*227f0*/  SEL R24, R11, R22, !P4 ;  /* 0x000000160b187207 */ /* 0x000fe20006000000 */
[----:B------:R-:W-:Y:S02]  /*22800*/  @P0 IMAD.MOV.U32 R22, RZ, RZ, R10 ;  /* 0x000000ffff160224 */ /* 0x000fe400078e000a */
[----:B------:R-:W-:Y:S02]  /*22810*/  @P0 IMAD.MOV.U32 R23, RZ, RZ, R15 ;  /* 0x000000ffff170224 */ /* 0x000fe400078e000f */
[----:B------:R-:W-:Y:S01]  /*22820*/  @!P1 IMAD.IADD R16, R16, 0x1, -R8 ;  /* 0x0000000110109824 */ /* 0x000fe200078e0a08 */
[----:B------:R-:W-:-:S02]  /*22830*/  PRMT R59, RZ, 0x7610, R59 ;  /* 0x00007610ff3b7816 */ /* 0x000fc4000000003b */
[----:B------:R0:W3:Y:S02]  /*22840*/  @P0 LDG.E.U8 R60, desc[UR18][R22.64] ;  /* 0x00000012163c0981 */ /* 0x0000e4000c1e1100 */
[----:B------:R-:W-:Y:S01]  /*22850*/  ISETP.GT.U32.AND P1, PT, R8, R16, PT ;  /* 0x000000100800720c */ /* 0x000fe20003f24070 */
[----:B0-----:R-:W-:Y:S02]  /*22860*/  @P0 IMAD.MOV.U32 R22, RZ, RZ, R5 ;  /* 0x000000ffff160224 */ /* 0x001fe400078e0005 */
[----:B------:R-:W-:-:S05]  /*22870*/  @P0 IMAD.MOV.U32 R23, RZ, RZ, R25 ;  /* 0x000000ffff170224 */ /* 0x000fca00078e0019 */
[----:B------:R0:W3:Y:S01]  /*22880*/  @P0 LDG.E.U8 R59, desc[UR18][R22.64] ;  /* 0x00000012163b0981 */ /* 0x0000e2000c1e1100 */
[----:B-1----:R-:W-:Y:S01]  /*22890*/  IMAD R24, R24, UR5, RZ ;  /* 0x0000000518187c24 */ /* 0x002fe2000f8e02ff */
[----:B------:R-:W-:-:S03]  /*228a0*/  PRMT R58, RZ, 0x7610, R58 ;  /* 0x00007610ff3a7816 */ /* 0x000fc6000000003a */
[----:B------:R-:W-:Y:S01]  /*228b0*/  @!P1 IMAD.IADD R16, R16, 0x1, -R8 ;  /* 0x0000000110109824 */ /* 0x000fe200078e0a08 */
[----:B------:R1:W-:Y:S01]  /*228c0*/  STL [R1+0x8cc], R15 ;  /* 0x0008cc0f01007387 */ /* 0x0003e20000100800 */
[----:B------:R-:W-:Y:S01]  /*228d0*/  PRMT R57, RZ, 0x7610, R57 ;  /* 0x00007610ff397816 */ /* 0x000fe20000000039 */
[----:B------:R-:W2:Y:S01]  /*228e0*/  LDCU UR5, c[0x0][0x3b0] ;  /* 0x00007600ff0577ac */ /* 0x000ea20008000800 */
[----:B0-----:R-:W-:-:S04]  /*228f0*/  IMAD.MOV.U32 R22, RZ, RZ, R3 ;  /* 0x000000ffff167224 */ /* 0x001fc800078e0003 */
[----:B------:R-:W-:Y:S01]  /*22900*/  @!P3 IMAD.MOV R22, RZ, RZ, -R22 ;  /* 0x000000ffff16b224 */ /* 0x000fe200078e0a16 */
[C---:B------:R-:W-:Y:S01]  /*22910*/  IADD3 R3, P3, PT, R24.reuse, R7, RZ ;  /* 0x0000000718037210 */ /* 0x040fe20007f7e0ff */
[----:B-1----:R-:W3:Y:S03]  /*22920*/  LDL.LU R15, [R1+0x1304] ;  /* 0x00130400010f7983 */ /* 0x002ee60000300800 */
[----:B------:R-:W-:Y:S01]  /*22930*/  SEL R23, R11, R22, !P4 ;  /* 0x000000160b177207 */ /* 0x000fe20006000000 */
[----:B------:R-:W-:Y:S01]  /*22940*/  IMAD.MOV.U32 R22, RZ, RZ, R16 ;  /* 0x000000ffff167224 */ /* 0x000fe200078e0010 */
[----:B------:R-:W3:Y:S01]  /*22950*/  LDL.LU R10, [R1+0x1300] ;  /* 0x00130000010a7983 */ /* 0x000ee20000300800 */
[----:B------:R-:W-:Y:S02]  /*22960*/  LEA.HI.X.SX32 R5, R24, R6, 0x1, P3 ;  /* 0x0000000618057211 */ /* 0x000fe400018f0eff */
[----:B------:R-:W-:Y:S01]  /*22970*/  IMAD R23, R23, UR13, RZ ;  /* 0x0000000d17177c24 */ /* 0x000fe2000f8e02ff */
[----:B------:R0:W-:Y:S01]  /*22980*/  STL [R1+0x8d4], R25 ;  /* 0x0008d41901007387 */ /* 0x0001e20000100800 */
[----:B------:R-:W-:Y:S01]  /*22990*/  @P0 IMAD.MOV.U32 R24, RZ, RZ, R3 ;  /* 0x000000ffff180224 */ /* 0x000fe200078e0003 */
[----:B------:R-:W-:Y:S01]  /*229a0*/  PRMT R56, RZ, 0x7610, R56 ;  /* 0x00007610ff387816 */ /* 0x000fe20000000038 */
[----:B------:R-:W1:Y:S01]  /*229b0*/  LDCU UR13, c[0x0][0x3b0] ;  /* 0x00007600ff0d77ac */ /* 0x000e620008000800 */
[----:B0-----:R-:W-:-:S05]  /*229c0*/  @P0 IMAD.MOV.U32 R25, RZ, RZ, R5 ;  /* 0x000000ffff190224 */ /* 0x001fca00078e0005 */
[----:B------:R0:W3:Y:S01]  /*229d0*/  @P0 LDG.E.U8 R58, desc[UR18][R24.64] ;  /* 0x00000012183a0981 */ /* 0x0000e2000c1e1100 */
[----:B--2---:R-:W-:Y:S02]  /*229e0*/  ISETP.GT.U32.AND P6, PT, R8, R13, PT ;  /* 0x0000000d0800720c */ /* 0x004fe40003fc4070 */
[----:B------:R-:W-:-:S11]  /*229f0*/  ISETP.GE.AND P5, PT, R14, RZ, PT ;  /* 0x000000ff0e00720c */ /* 0x000fd60003fa6270 */
[----:B------:R-:W-:Y:S01]  /*22a00*/  @!P6 IMAD.IADD R13, R13, 0x1, -R8 ;  /* 0x000000010d0de824 */ /* 0x000fe200078e0a08 */
[----:B------:R-:W2:Y:S04]  /*22a10*/  LDL.LU R14, [R1+0x98] ;  /* 0x00009800010e7983 */ /* 0x000ea80000300800 */
[C---:B------:R-:W-:Y:S01]  /*22a20*/  ISETP.GT.U32.AND P6, PT, R8.reuse, R13, PT ;  /* 0x0000000d0800720c */ /* 0x040fe20003fc4070 */
[----:B------:R0:W-:Y:S01]  /*22a30*/  STL [R1+0x8e0], R3 ;  /* 0x0008e00301007387 */ /* 0x0001e20000100800 */
[----:B------:R-:W-:Y:S01]  /*22a40*/  @!P5 IMAD.MOV R22, RZ, RZ, -R22 ;  /* 0x000000ffff16d224 */ /* 0x000fe200078e0a16 */
[----:B----4-:R-:W-:Y:S02]  /*22a50*/  ISETP.GT.U32.AND P1, PT, R8, R85, PT ;  /* 0x000000550800720c */ /* 0x010fe40003f24070 */
[----:B0-----:R-:W-:Y:S01]  /*22a60*/  IADD3 R3, P5, PT, R23, R7, RZ ;  /* 0x0000000717037210 */ /* 0x001fe20007fbe0ff */
[----:B------:R0:W-:Y:S01]  /*22a70*/  STL [R1+0x8dc], R5 ;  /* 0x0008dc0501007387 */ /* 0x0001e20000100800 */
[----:B------:R-:W-:-:S06]  /*22a80*/  SEL R22, R11, R22, !P4 ;  /* 0x000000160b167207 */ /* 0x000fcc0006000000 */
[--C-:B------:R-:W-:Y:S01]  /*22a90*/  @!P6 IMAD.IADD R13, R13, 0x1, -R8.reuse ;  /* 0x000000010d0de824 */ /* 0x100fe200078e0a08 */
[----:B------:R-:W4:Y:S01]  /*22aa0*/  LDL.LU R16, [R1+0x94] ;  /* 0x0000940001107983 */ /* 0x000f220000300800 */
[----:B------:R-:W-:Y:S01]  /*22ab0*/  IMAD R24, R22, UR4, RZ ;  /* 0x0000000416187c24 */ /* 0x000fe2000f8e02ff */
[----:B------:R-:W-:Y:S02]  /*22ac0*/  ISETP.GT.U32.AND P3, PT, R8, R4, PT ;  /* 0x000000040800720c */ /* 0x000fe40003f64070 */
[----:B0-----:R-:W-:Y:S01]  /*22ad0*/  LEA.HI.X.SX32 R5, R23, R6, 0x1, P5 ;  /* 0x0000000617057211 */ /* 0x001fe200028f0eff */
[----:B------:R-:W-:Y:S01]  /*22ae0*/  @!P1 IMAD.IADD R85, R85, 0x1, -R8 ;  /* 0x0000000155559824 */ /* 0x000fe200078e0a08 */
[----:B------:R-:W4:Y:S01]  /*22af0*/  LDL R25, [R1+0x12a4] ;  /* 0x0012a40001197983 */ /* 0x000f220000100800 */
[----:B------:R-:W-:Y:S01]  /*22b00*/  @P0 IMAD.MOV.U32 R22, RZ, RZ, R3 ;  /* 0x000000ffff160224 */ /* 0x000fe200078e0003 */
[----:B------:R-:W0:Y:S01]  /*22b10*/  LDCU UR4, c[0x0][0x3b0] ;  /* 0x00007600ff0477ac */ /* 0x000e220008000800 */
[----:B------:R-:W-:Y:S01]  /*22b20*/  @P0 IMAD.MOV.U32 R23, RZ, RZ, R5 ;  /* 0x000000ffff170224 */ /* 0x000fe200078e0005 */
[----:B---3--:R-:W-:-:S04]  /*22b30*/  ISETP.GE.AND P1, PT, R12, RZ, PT ;  /* 0x000000ff0c00720c */ /* 0x008fc80003f26270 */
[----:B------:R3:W4:Y:S04]  /*22b40*/  @P0 LDG.E.U8 R57, desc[UR18][R22.64] ;  /* 0x0000001216390981 */ /* 0x000728000c1e1100 */
[----:B------:R-:W4:Y:S04]  /*22b50*/  LDL.LU R12, [R1+0x84] ;  /* 0x00008400010c7983 */ /* 0x000f280000300800 */
[----:B------:R0:W-:Y:S01]  /*22b60*/  STL [R1+0x8f8], R3 ;  /* 0x0008f80301007387 */ /* 0x0001e20000100800 */
[----:B---3--:R-:W-:-:S03]  /*22b70*/  IMAD.MOV.U32 R22, RZ, RZ, R13 ;  /* 0x000000ffff167224 */ /* 0x008fc600078e000d */
[----:B------:R3:W-:Y:S01]  /*22b80*/  STL [R1+0x8f4], R5 ;  /* 0x0008f40501007387 */ /* 0x0007e20000100800 */
[----:B------:R-:W-:-:S03]  /*22b90*/  @!P1 IMAD.MOV R22, RZ, RZ, -R22 ;  /* 0x000000ffff169224 */ /* 0x000fc600078e0a16 */
[----:B------:R-:W4:Y:S01]  /*22ba0*/  LDL R13, [R1+0x1288] ;  /* 0x00128800010d7983 */ /* 0x000f220000100800 */
[----:B0-----:R-:W-:-:S04]  /*22bb0*/  IADD3 R3, P6, PT, R24, R7, RZ ;  /* 0x0000000718037210 */ /* 0x001fc80007fde0ff */
[----:B---3--:R-:W-:Y:S02]  /*22bc0*/  LEA.HI.X.SX32 R5, R24, R6, 0x1, P6 ;  /* 0x0000000618057211 */ /* 0x008fe400030f0eff */
[----:B------:R-:W-:Y:S01]  /*22bd0*/  SEL R24, R11, R22, !P4 ;  /* 0x000000160b187207 */ /* 0x000fe20006000000 */
[----:B------:R-:W-:Y:S02]  /*22be0*/  @P0 IMAD.MOV.U32 R22, RZ, RZ, R3 ;  /* 0x000000ffff160224 */ /* 0x000fe400078e0003 */
[----:B------:R-:W-:Y:S01]  /*22bf0*/  @P0 IMAD.MOV.U32 R23, RZ, RZ, R5 ;  /* 0x000000ffff170224 */ /* 0x000fe200078e0005 */
[----:B------:R0:W-:Y:S04]  /*22c00*/  STL [R1+0x900], R3 ;  /* 0x0009000301007387 */ /* 0x0001e80000100800 */
[----:B------:R3:W-:Y:S04]  /*22c10*/  STL [R1+0x8fc], R5 ;  /* 0x0008fc0501007387 */ /* 0x0007e80000100800 */
[----:B------:R1:W4:Y:S04]  /*22c20*/  @P0 LDG.E.U8 R56, desc[UR18][R22.64] ;  /* 0x0000001216380981 */ /* 0x000328000c1e1100 */
[----:B0-----:R-:W4:Y:S04]  /*22c30*/  LDL R3, [R1+0x12a0] ;  /* 0x0012a00001037983 */ /* 0x001f280000100800 */
[----:B---3--:R-:W3:Y:S04]  /*22c40*/  LDL.LU R5, [R1+0x88] ;  /* 0x0000880001057983 */ /* 0x008ee80000300800 */
[----:B------:R-:W3:Y:S01]  /*22c50*/  LDL R22, [R1+0x1284] ;  /* 0x0012840001167983 */ /* 0x000ee20000100800 */
[----:B------:R-:W-:Y:S01]  /*22c60*/  @!P3 IMAD.IADD R4, R4, 0x1, -R8 ;  /* 0x000000010404b824 */ /* 0x000fe200078e0a08 */
[----:B------:R-:W-:-:S04]  /*22c70*/  ISETP.GT.U32.AND P5, PT, R8, R85, PT ;  /* 0x000000550800720c */ /* 0x000fc80003fa4070 */
[----:B------:R-:W-:Y:S01]  /*22c80*/  ISETP.GT.U32.AND P3, PT, R8, R4, PT ;  /* 0x000000040800720c */ /* 0x000fe20003f64070 */
[----:B------:R-:W-:Y:S01]  /*22c90*/  IMAD R24, R24, UR5, RZ ;  /* 0x0000000518187c24 */ /* 0x000fe2000f8e02ff */
[----:B------:R-:W-:Y:S01]  /*22ca0*/  PRMT R55, RZ, 0x7610, R55 ;  /* 0x00007610ff377816 */ /* 0x000fe20000000037 */
[----:B------:R-:W0:Y:S06]  /*22cb0*/  LDCU UR5, c[0x0][0x3b0] ;  /* 0x00007600ff0577ac */ /* 0x000e2c0008000800 */
[----:B------:R-:W-:-:S04]  /*22cc0*/  @!P5 IMAD.IADD R85, R85, 0x1, -R8 ;  /* 0x000000015555d824 */ /* 0x000fc800078e0a08 */
[----:B------:R-:W-:Y:S02]  /*22cd0*/  @!P3 IMAD.IADD R4, R4, 0x1, -R8 ;  /* 0x000000010404b824 */ /* 0x000fe400078e0a08 */
[----:B-1----:R-:W-:Y:S02]  /*22ce0*/  IMAD.MOV.U32 R23, RZ, RZ, R85 ;  /* 0x000000ffff177224 */ /* 0x002fe400078e0055 */
[----:B------:R-:W3:Y:S01]  /*22cf0*/  LDL.LU R85, [R1+0x12fc] ;  /* 0x0012fc0001557983 */ /* 0x000ee20000300800 */
[----:B--2---:R-:W-:-:S13]  /*22d00*/  ISETP.GT.U32.AND P1, PT, R8, R14, PT ;  /* 0x0000000e0800720c */ /* 0x004fda0003f24070 */
[----:B------:R-:W-:Y:S01]  /*22d10*/  @!P1 IMAD.IADD R14, R14, 0x1, -R8 ;  /* 0x000000010e0e9824 */ /* 0x000fe200078e0a08 */
[----:B----4-:R-:W-:Y:S02]  /*22d20*/  ISETP.GE.AND P6, PT, R25, RZ, PT ;  /* 0x000000ff1900720c */ /* 0x010fe40003fc6270 */
[----:B------:R-:W-:-:S05]  /*22d30*/  IADD3 R25, P3, PT, R24, R7, RZ ;  /* 0x0000000718197210 */ /* 0x000fca0007f7e0ff */
[----:B------:R1:W-:Y:S06]  /*22d40*/  STL [R1+0x908], R25 ;  /* 0x0009081901007387 */ /* 0x0003ec0000100800 */
[----:B------:R-:W-:Y:S01]  /*22d50*/  @!P6 IMAD.MOV R23, RZ, RZ, -R23 ;  /* 0x000000ffff17e224 */ /* 0x000fe200078e0a17 */
[----:B------:R-:W-:-:S04]  /*22d60*/  ISETP.GT.U32.AND P6, PT, R8, R12, PT ;  /* 0x0000000c0800720c */ /* 0x000fc80003fc4070 */
[----:B------:R-:W-:-:S09]  /*22d70*/  SEL R23, R11, R23, !P4 ;  /* 0x000000170b177207 */ /* 0x000fd20006000000 */
[----:B------:R-:W-:Y:S01]  /*22d80*/  @!P6 IMAD.IADD R12, R12, 0x1, -R8 ;  /* 0x000000010c0ce824 */ /* 0x000fe200078e0a08 */
[----:B---3--:R-:W-:Y:S02]  /*22d90*/  ISETP.GE.AND P1, PT, R22, RZ, PT ;  /* 0x000000ff1600720c */ /* 0x008fe40003f26270 */
[----:B------:R-:W-:Y:S01]  /*22da0*/  LEA.HI.X.SX32 R22, R24, R6, 0x1, P3 ;  /* 0x0000000618167211 */ /* 0x000fe200018f0eff */
[----:B------:R-:W-:Y:S01]  /*22db0*/  @P0 IMAD.MOV.U32 R24, RZ, RZ, R25 ;  /* 0x000000ffff180224 */ /* 0x000fe200078e0019 */
[----:B------:R-:W-:-:S03]  /*22dc0*/  ISETP.GT.U32.AND P3, PT, R8, R14, PT ;  /* 0x0000000e0800720c */ /* 0x000fc60003f64070 */
[----:B------:R2:W-:Y:S01]  /*22dd0*/  STL [R1+0x904], R22 ;  /* 0x0009041601007387 */ /* 0x0005e20000100800 */
[----:B-1----:R-:W-:-:S05]  /*22de0*/  @P0 IMAD.MOV.U32 R25, RZ, RZ, R22 ;  /* 0x000000ffff190224 */ /* 0x002fca00078e0016 */
[----:B------:R1:W3:Y:S01]  /*22df0*/  @P0 LDG.E.U8 R55, desc[UR18][R24.64] ;  /* 0x0000001218370981 */ /* 0x0002e2000c1e1100 */
[----:B--2---:R-:W-:-:S04]  /*22e00*/  IMAD.MOV.U32 R22, RZ, RZ, R4 ;  /* 0x000000ffff167224 */ /* 0x004fc800078e0004 */
[----:B------:R-:W-:Y:S01]  /*22e10*/  @!P1 IMAD.MOV R22, RZ, RZ, -R22 ;  /* 0x000000ffff169224 */ /* 0x000fe200078e0a16 */
[----:B------:R-:W-:Y:S02]  /*22e20*/  ISETP.GE.AND P1, PT, R13, RZ, PT ;  /* 0x000000ff0d00720c */ /* 0x000fe40003f26270 */
[----:B------:R-:W2:Y:S01]  /*22e30*/  LDL R13, [R1+0x1268] ;  /* 0x00126800010d7983 */ /* 0x000ea20000100800 */
[----:B-1----:R-:W-:Y:S02]  /*22e40*/  IMAD R24, R23, UR4, RZ ;  /* 0x0000000417187c24 */ /* 0x002fe4000f8e02ff */
[----:B------:R-:W-:Y:S01]  /*22e50*/  @!P3 IMAD.IADD R14, R14, 0x1, -R8 ;  /* 0x000000010e0eb824 */ /* 0x000fe200078e0a08 */
[----:B------:R-:W-:Y:S01]  /*22e60*/  ISETP.GT.U32.AND P5, PT, R8, R16, PT ;  /* 0x000000100800720c */ /* 0x000fe20003fa4070 */
[----:B------:R-:W1:Y:S01]  /*22e70*/  LDCU UR4, c[0x0][0x3b0] ;  /* 0x00007600ff0477ac */ /* 0x000e620008000800 */
[----:B------:R-:W-:Y:S01]  /*22e80*/  IADD3 R4, P6, PT, R24, R7, RZ ;  /* 0x0000000718047210 */ /* 0x000fe20007fde0ff */
[----:B------:R-:W-:-:S03]  /*22e90*/  IMAD.MOV.U32 R23, RZ, RZ, R14 ;  /* 0x000000ffff177224 */ /* 0x000fc600078e000e */
[----:B------:R-:W-:Y:S01]  /*22ea0*/  LEA.HI.X.SX32 R14, R24, R6, 0x1, P6 ;  /* 0x00000006180e7211 */ /* 0x000fe200030f0eff */
[----:B------:R-:W-:Y:S04]  /*22eb0*/  STL [R1+0x910], R4 ;  /* 0x0009100401007387 */ /* 0x000fe80000100800 */
[----:B------:R4:W-:Y:S01]  /*22ec0*/  STL [R1+0x90c], R14 ;  /* 0x00090c0e01007387 */ /* 0x0009e20000100800 */
[----:B------:R-:W-:-:S03]  /*22ed0*/  @P0 IMAD.MOV.U32 R25, RZ, RZ, R14 ;  /* 0x000000ffff190224 */ /* 0x000fc600078e000e */
[----:B----4-:R-:W4:Y:S01]  /*22ee0*/  LDL R14, [R1+0x12b4] ;  /* 0x0012b400010e7983 */ /* 0x010f220000100800 */
[----:B------:R-:W-:Y:S01]  /*22ef0*/  @!P5 IMAD.IADD R16, R16, 0x1, -R8 ;  /* 0x000000011010d824 */ /* 0x000fe200078e0a08 */
[----:B------:R-:W-:-:S04]  /*22f00*/  SEL R22, R11, R22, !P4 ;  /* 0x000000160b167207 */ /* 0x000fc80006000000 */
[----:B------:R-:W-:Y:S01]  /*22f10*/  ISETP.GT.U32.AND P5, PT, R8, R16, PT ;  /* 0x000000100800720c */ /* 0x000fe20003fa4070 */
[----:B0-----:R-:W-:Y:S01]  /*22f20*/  IMAD R22, R22, UR5, RZ ;  /* 0x0000000516167c24 */ /* 0x001fe2000f8e02ff */
[----:B------:R-:W-:Y:S01]  /*22f30*/  ISETP.GE.AND P3, PT, R3, RZ, PT ;  /* 0x000000ff0300720c */ /* 0x000fe20003f66270 */
[----:B------:R-:W-:Y:S01]  /*22f40*/  @!P1 IMAD.MOV R23, RZ, RZ, -R23 ;  /* 0x000000ffff179224 */ /* 0x000fe200078e0a17 */
[----:B------:R-:W-:Y:S01]  /*22f50*/  PRMT R54, RZ, 0x7610, R54 ;  /* 0x00007610ff367816 */ /* 0x000fe20000000036 */
[----:B------:R-:W-:Y:S01]  /*22f60*/  @P0 IMAD.MOV.U32 R24, RZ, RZ, R4 ;  /* 0x000000ffff180224 */ /* 0x000fe200078e0004 */
[----:B------:R-:W-:Y:S01]  /*22f70*/  IADD3 R3, P1, PT, R22, R7, RZ ;  /* 0x0000000716037210 */ /* 0x000fe20007f3e0ff */
[----:B------:R-:W0:Y:S06]  /*22f80*/  LDCU UR5, c[0x0][0x3b0] ;  /* 0x00007600ff0577ac */ /* 0x000e2c0008000800 */
[----:B------:R-:W-:Y:S01]  /*22f90*/  @!P5 IMAD.IADD R16, R16, 0x1, -R8 ;  /* 0x000000011010d824 */ /* 0x000fe200078e0a08 */
[----:B------:R-:W-:Y:S01]  /*22fa0*/  ISETP.GT.U32.AND P5, PT, R8, R5, PT ;  /* 0x000000050800720c */ /* 0x000fe20003fa4070 */
[----:B------:R0:W3:Y:S01]  /*22fb0*/  @P0 LDG.E.U8 R54, desc[UR18][R24.64] ;  /* 0x0000001218360981 */ /* 0x0000e2000c1e1100 */
[----:B------:R-:W-:-:S02]  /*22fc0*/  LEA.HI.X.SX32 R4, R22, R6, 0x1, P1 ;  /* 0x0000000616047211 */ /* 0x000fc400008f0eff */
[----:B------:R-:W-:Y:S01]  /*22fd0*/  ISETP.GT.U32.AND P6, PT, R8, R12, PT ;  /* 0x0000000c0800720c */ /* 0x000fe20003fc4070 */
[----:B------:R-:W-:Y:S01]  /*22fe0*/  IMAD.MOV.U32 R22, RZ, RZ, R16 ;  /* 0x000000ffff167224 */ /* 0x000fe200078e0010 */
[----:B------:R-:W-:Y:S01]  /*22ff0*/  PRMT R53, RZ, 0x7610, R53 ;  /* 0x00007610ff357816 */ /* 0x000fe20000000035 */
[----:B0-----:R-:W-:Y:S02]  /*23000*/  @P0 IMAD.MOV.U32 R24, RZ, RZ, R3 ;  /* 0x000000ffff180224 */ /* 0x001fe400078e0003 */
[----:B------:R-:W-:-:S04]  /*23010*/  @P0 IMAD.MOV.U32 R25, RZ, RZ, R4 ;  /* 0x000000ffff190224 */ /* 0x000fc800078e0004 */
[----:B------:R-:W-:Y:S02]  /*23020*/  @!P5 IMAD.IADD R5, R5, 0x1, -R8 ;  /* 0x000000010505d824 */ /* 0x000fe400078e0a08 */
[----:B------:R-:W-:Y:S01]  /*23030*/  @!P3 IMAD.MOV R22, RZ, RZ, -R22 ;  /* 0x000000ffff16b224 */ /* 0x000fe200078e0a16 */
[----:B------:R0:W3:Y:S01]  /*23040*/  @P0 LDG.E.U8 R53, desc[UR18][R24.64] ;  /* 0x0000001218350981 */ /* 0x0000e2000c1e1100 */
[----:B------:R-:W-:Y:S01]  /*23050*/  @!P6 IMAD.IADD R12, R12, 0x1, -R8 ;  /* 0x000000010c0ce824 */ /* 0x000fe200078e0a08 */
[----:B------:R-:W-:Y:S02]  /*23060*/  ISETP.GT.U32.AND P3, PT, R8, R5, PT ;  /* 0x000000050800720c */ /* 0x000fe40003f64070 */
[C---:B0-----:R-:W-:Y:S02]  /*23070*/  SEL R24, R11.reuse, R23, !P4 ;  /* 0x000000170b187207 */ /* 0x041fe40006000000 */
[----:B------:R-:W-:-:S03]  /*23080*/  SEL R23, R11, R22, !P4 ;  /* 0x000000160b177207 */ /* 0x000fc60006000000 */
[----:B------:R-:W-:Y:S01]  /*23090*/  IMAD R24, R24, UR12, RZ ;  /* 0x0000000c18187c24 */ /* 0x000fe2000f8e02ff */
[----:B------:R0:W-:Y:S01]  /*230a0*/  STL [R1+0x918], R3 ;  /* 0x0009180301007387 */ /* 0x0001e20000100800 */
[----:B------:R-:W-:Y:S01]  /*230b0*/  IMAD.MOV.U32 R22, RZ, RZ, R12 ;  /* 0x000000ffff167224 */ /* 0x000fe200078e000c */
[----:B------:R-:W-:Y:S01]  /*230c0*/  ISETP.GT.U32.AND P1, PT, R8, R85, PT ;  /* 0x000000550800720c */ /* 0x000fe20003f24070 */
[----:B-1----:R-:W-:Y:S01]  /*230d0*/  IMAD R23, R23, UR4, RZ ;  /* 0x0000000417177c24 */ /* 0x002fe2000f8e02ff */
[C---:B------:R-:W-:Y:S01]  /*230e0*/  IADD3 R12, P6, PT, R24.reuse, R7, RZ ;  /* 0x00000007180c7210 */ /* 0x040fe20007fde0ff */
[----:B------:R1:W-:Y:S01]  /*230f0*/  STL [R1+0x914], R4 ;  /* 0x0009140401007387 */ /* 0x0003e20000100800 */
[----:B------:R-:W-:Y:S01]  /*23100*/  @!P3 IMAD.IADD R5, R5, 0x1, -R8 ;  /* 0x000000010505b824 */ /* 0x000fe200078e0a08 */
[----:B------:R-:W-:Y:S01]  /*23110*/  PRMT R52, RZ, 0x7610, R52 ;  /* 0x00007610ff347816 */ /* 0x000fe20000000034 */
[----:B------:R-:W2:Y:S01]  /*23120*/  LDCU UR4, c[0x0][0x3b0] ;  /* 0x00007600ff0477ac */ /* 0x000ea20008000800 */
[----:B------:R-:W-:Y:S01]  /*23130*/  LEA.HI.X.SX32 R16, R24, R6, 0x1, P6 ;  /* 0x0000000618107211 */ /* 0x000fe200030f0eff */
[----:B0-----:R-:W3:Y:S01]  /*23140*/  LDL R3, [R1+0xf84] ;  /* 0x000f840001037983 */ /* 0x001ee20000100800 */
[----:B------:R-:W-:Y:S01]  /*23150*/  PRMT R51, RZ, 0x7610, R51 ;  /* 0x00007610ff337816 */ /* 0x000fe20000000033 */
[----:B------:R-:W0:Y:S02]  /*23160*/  LDCU UR12, c[0x0][0x3b0] ;  /* 0x00007600ff0c77ac */ /* 0x000e240008000800 */
[----:B-1----:R-:W3:Y:S04]  /*23170*/  LDL R4, [R1+0xf30] ;  /* 0x000f300001047983 */ /* 0x002ee80000100800 */
[----:B------:R-:W-:Y:S01]  /*23180*/  STL [R1+0x920], R12 ;  /* 0x0009200c01007387 */ /* 0x000fe20000100800 */
[----:B--2---:R-:W-:-:S13]  /*23190*/  ISETP.GE.AND P5, PT, R13, RZ, PT ;  /* 0x000000ff0d00720c */ /* 0x004fda0003fa6270 */
[----:B------:R-:W-:Y:S01]  /*231a0*/  @!P5 IMAD.MOV R22, RZ, RZ, -R22 ;  /* 0x000000ffff16d224 */ /* 0x000fe200078e0a16 */
[----:B------:R-:W-:-:S04]  /*231b0*/  IADD3 R13, P5, PT, R23, R7, RZ ;  /* 0x00000007170d7210 */ /* 0x000fc80007fbe0ff */
[----:B------:R-:W-:Y:S01]  /*231c0*/  SEL R24, R11, R22, !P4 ;  /* 0x000000160b187207 */ /* 0x000fe20006000000 */
[----:B------:R-:W-:Y:S01]  /*231d0*/  STL [R1+0x938], R13 ;  /* 0x0009380d01007387 */ /* 0x000fe20000100800 */
[----:B------:R-:W-:-:S03]  /*231e0*/  @P0 IMAD.MOV.U32 R22, RZ, RZ, R12 ;  /* 0x000000ffff160224 */ /* 0x000fc600078e000c */
[----:B------:R1:W-:Y:S01]  /*231f0*/  STL [R1+0x91c], R16 ;  /* 0x00091c1001007387 */ /* 0x0003e20000100800 */
[----:B----4-:R-:W-:Y:S02]  /*23200*/  ISETP.GE.AND P3, PT, R14, RZ, PT ;  /* 0x000000ff0e00720c */ /* 0x010fe40003f66270 */
[----:B------:R-:W-:Y:S01]  /*23210*/  LEA.HI.X.SX32 R14, R23, R6, 0x1, P5 ;  /* 0x00000006170e7211 */ /* 0x000fe200028f0eff */
[----:B------:R-:W-:Y:S02]  /*23220*/  @P0 IMAD.MOV.U32 R23, RZ, RZ, R16 ;  /* 0x000000ffff170224 */ /* 0x000fe400078e0010 */
[----:B-1----:R-:W2:Y:S04]  /*23230*/  LDL.LU R16, [R1+0x12f8] ;  /* 0x0012f80001107983 */ /* 0x002ea80000300800 */
[----:B------:R-:W4:Y:S01]  /*23240*/  LDL.LU R12, [R1+0x12f4] ;  /* 0x0012f400010c7983 */ /* 0x000f220000300800 */
[----:B------:R-:W-:-:S03]  /*23250*/  @!P1 IMAD.IADD R85, R85, 0x1, -R8 ;  /* 0x0000000155559824 */ /* 0x000fc600078e0a08 */
[----:B------:R1:W2:Y:S02]  /*23260*/  @P0 LDG.E.U8 R52, desc[UR18][R22.64] ;  /* 0x0000001216340981 */ /* 0x0002a4000c1e1100 */
[C---:B------:R-:W-:Y:S01]  /*23270*/  ISETP.GT.U32.AND P1, PT, R8.reuse, R85, PT ;  /* 0x000000550800720c */ /* 0x040fe20003f24070 */
[----:B-1----:R-:W-:Y:S02]  /*23280*/  @P0 IMAD.MOV.U32 R22, RZ, RZ, R13 ;  /* 0x000000ffff160224 */ /* 0x002fe400078e000d */
[----:B------:R-:W-:Y:S01]  /*23290*/  @P0 IMAD.MOV.U32 R23, RZ, RZ, R14 ;  /* 0x000000ffff170224 */ /* 0x000fe200078e000e */
[----:B------:R-:W-:-:S04]  /*232a0*/  ISETP.GT.U32.AND P6, PT, R8, R10, PT ;  /* 0x0000000a0800720c */ /* 0x000fc80003fc4070 */
[----:B------:R1:W2:Y:S01]  /*232b0*/  @P0 LDG.E.U8 R51, desc[UR18][R22.64] ;  /* 0x0000001216330981 */ /* 0x0002a2000c1e1100 */
[----:B------:R-:W-:Y:S01]  /*232c0*/  IMAD R24, R24, UR5, RZ ;  /* 0x0000000518187c24 */ /* 0x000fe2000f8e02ff */
[----:B------:R-:W-:-:S03]  /*232d0*/  PRMT R50, RZ, 0x7610, R50 ;  /* 0x00007610ff327816 */ /* 0x000fc60000000032 */
[----:B------:R-:W-:Y:S01]  /*232e0*/  @!P1 IMAD.IADD R85, R85, 0x1, -R8 ;  /* 0x0000000155559824 */ /* 0x000fe200078e0a08 */
[----:B------:R0:W-:Y:S01]  /*232f0*/  STL [R1+0x934], R14 ;  /* 0x0009340e01007387 */ /* 0x0001e20000100800 */
[----:B------:R-:W-:Y:S01]  /*23300*/  PRMT R49, RZ, 0x7610, R49 ;  /* 0x00007610ff317816 */ /* 0x000fe20000000031 */
[----:B------:R-:W2:Y:S01]  /*23310*/  LDCU UR5, c[0x0][0x3b0] ;  /* 0x00007600ff0577ac */ /* 0x000ea20008000800 */
[----:B-1----:R-:W-:-:S04]  /*23320*/  IMAD.MOV.U32 R22, RZ, RZ, R5 ;  /* 0x000000ffff167224 */ /* 0x002fc800078e0005 */
[----:B------:R-:W-:Y:S01]  /*23330*/  @!P3 IMAD.MOV R22, RZ, RZ, -R22 ;  /* 0x000000ffff16b224 */ /* 0x000fe200078e0a16 */
[----:B0-----:R-:W2:Y:S04]  /*23340*/  LDL.LU R14, [R1+0x12f0] ;  /* 0x0012f000010e7983 */ /* 0x001ea80000300800 */
[----:B------:R-:W-:Y:S01]  /*23350*/  SEL R22, R11, R22, !P4 ;  /* 0x000000160b167207 */ /* 0x000fe20006000000 */
[----:B------:R-:W2:Y:S01]  /*23360*/  LDL.LU R13, [R1+0x12ec] ;  /* 0x0012ec00010d7983 */ /* 0x000ea20000300800 */
[----:B------:R-:W-:Y:S01]  /*23370*/  @!P6 IMAD.IADD R10, R10, 0x1, -R8 ;  /* 0x000000010a0ae824 */ /* 0x000fe200078e0a08 */
[----:B---3--:R-:W-:Y:S02]  /*23380*/  ISETP.GE.AND P5, PT, R3, RZ, PT ;  /* 0x000000ff0300720c */ /* 0x008fe40003fa6270 */
[----:B------:R-:W-:-:S04]  /*23390*/  IADD3 R3, P3, PT, R24, R7, RZ ;  /* 0x0000000718037210 */ /* 0x000fc80007f7e0ff */
[----:B------:R-:W-:Y:S01]  /*233a0*/  LEA.HI.X.SX32 R5, R24, R6, 0x1, P3 ;  /* 0x0000000618057211 */ /* 0x000fe200018f0eff */
[----:B------:R-:W-:Y:S01]  /*233b0*/  IMAD R24, R22, UR13, RZ ;  /* 0x0000000d16187c24 */ /* 0x000fe2000f8e02ff */
[----:B------:R0:W-:Y:S01]  /*233c0*/  STL [R1+0x940], R3 ;  /* 0x0009400301007387 */ /* 0x0001e20000100800 */
[----:B------:R-:W-:Y:S01]  /*233d0*/  @P0 IMAD.MOV.U32 R22, RZ, RZ, R3 ;  /* 0x000000ffff160224 */ /* 0x000fe200078e0003 */
[----:B------:R-:W-:-:S03]  /*233e0*/  ISETP.GT.U32.AND P6, PT, R8, R10, PT ;  /* 0x0000000a0800720c */ /* 0x000fc60003fc4070 */
[----:B------:R-:W-:Y:S01]  /*233f0*/  @!P5 IMAD.MOV R85, RZ, RZ, -R85 ;  /* 0x000000ffff55d224 */ /* 0x000fe200078e0a55 */
[----:B------:R-:W-:Y:S01]  /*23400*/  PRMT R48, RZ, 0x7610, R48 ;  /* 0x00007610ff307816 */ /* 0x000fe20000000030 */
[----:B------:R-:W-:Y:S01]  /*23410*/  @P0 IMAD.MOV.U32 R23, RZ, RZ, R5 ;  /* 0x000000ffff170224 */ /* 0x000fe200078e0005 */
[----:B------:R-:W-:Y:S01]  /*23420*/  PRMT R46, RZ, 0x7610, R46 ;  /* 0x00007610ff2e7816 */ /* 0x000fe2000000002e */
[----:B------:R-:W1:Y:S01]  /*23430*/  LDCU UR13, c[0x0][0x3b0] ;  /* 0x00007600ff0d77ac */ /* 0x000e620008000800 */
[----:B0-----:R-:W-:Y:S02]  /*23440*/  IADD3 R3, P5, PT, R24, R7, RZ ;  /* 0x0000000718037210 */ /* 0x001fe40007fbe0ff */
[----:B------:R-:W-:Y:S01]  /*23450*/  SEL R85, R11, R85, !P4 ;  /* 0x000000550b557207 */ /* 0x000fe20006000000 */
[----:B------:R0:W3:Y:S04]  /*23460*/  @P0 LDG.E.U8 R50, desc[UR18][R22.64] ;  /* 0x0000001216320981 */ /* 0x0000e8000c1e1100 */
[----:B------:R-:W-:Y:S01]  /*23470*/  IMAD R85, R85, UR4, RZ ;  /* 0x0000000455557c24 */ /* 0x000fe2000f8e02ff */
[----:B------:R-:W-:Y:S01]  /*23480*/  STL [R1+0x93c], R5 ;  /* 0x00093c0501007387 */ /* 0x000fe20000100800 */
[----:B------:R-:W-:Y:S01]  /*23490*/  @!P6 IMAD.IADD R10, R10, 0x1, -R8 ;  /* 0x000000010a0ae824 */ /* 0x000fe200078e0a08 */
[----:B------:R-:W1:Y:S01]  /*234a0*/  LDCU UR4, c[0x0][0x3b0] ;  /* 0x00007600ff0477ac */ /* 0x000e620008000800 */
[----:B0-----:R-:W-:Y:S01]  /*234b0*/  @P0 IMAD.MOV.U32 R22, RZ, RZ, R3 ;  /* 0x000000ffff160224 */ /* 0x001fe200078e0003 */
[----:B------:R0:W-:Y:S01]  /*234c0*/  STL [R1+0x948], R3 ;  /* 0x0009480301007387 */ /* 0x0001e20000100800 */
[----:B----4-:R-:W-:-:S13]  /*234d0*/  ISETP.GT.U32.AND P1, PT, R8, R12, PT ;  /* 0x0000000c0800720c */ /* 0x010fda0003f24070 */
[----:B------:R-:W-:Y:S01]  /*234e0*/  @!P1 IMAD.IADD R12, R12, 0x1, -R8 ;  /* 0x000000010c0c9824 */ /* 0x000fe200078e0a08 */
[----:B------:R-:W-:Y:S02]  /*234f0*/  ISETP.GE.AND P1, PT, R4, RZ, PT ;  /* 0x000000ff0400720c */ /* 0x000fe40003f26270 */
[----:B------:R-:W-:-:S05]  /*23500*/  LEA.HI.X.SX32 R4, R24, R6, 0x1, P5 ;  /* 0x0000000618047211 */ /* 0x000fca00028f0eff */
[----:B------:R-:W-:Y:S01]  /*23510*/  @P0 IMAD.MOV.U32 R23, RZ, RZ, R4 ;  /* 0x000000ffff170224 */ /* 0x000fe200078e0004 */
[----:B------:R4:W-:Y:S04]  /*23520*/  STL [R1+0x944], R4 ;  /* 0x0009440401007387 */ /* 0x0009e80000100800 */
[----:B------:R1:W3:Y:S04]  /*23530*/  @P0 LDG.E.U8 R49, desc[UR18][R22.64] ;  /* 0x0000001216310981 */ /* 0x0002e8000c1e1100 */
[----:B0-----:R-:W3:Y:S01]  /*23540*/  LDL R3, [R1+0xf38] ;  /* 0x000f380001037983 */ /* 0x001ee20000100800 */
[----:B----4-:R-:W-:-:S03]  /*23550*/  IADD3 R4, P6, PT, R85, R7, RZ ;  /* 0x0000000755047210 */ /* 0x010fc60007fde0ff */
[----:B------:R-:W4:Y:S01]  /*23560*/  LDL R23, [R1+0xf34] ;  /* 0x000f340001177983 */ /* 0x000f220000100800 */
[----:B------:R-:W-:-:S03]  /*23570*/  LEA.HI.X.SX32 R5, R85, R6, 0x1, P6 ;  /* 0x0000000655057211 */ /* 0x000fc600030f0eff */
[----:B------:R0:W-:Y:S04]  /*23580*/  STL [R1+0x950], R4 ;  /* 0x0009500401007387 */ /* 0x0001e80000100800 */
[----:B------:R-:W3:Y:S01]  /*23590*/  LDL R85, [R1+0xf3c] ;  /* 0x000f3c0001557983 */ /* 0x000ee20000100800 */
[----:B-1----:R-:W-:-:S03]  /*235a0*/  @P0 IMAD.MOV.U32 R22, RZ, RZ, R4 ;  /* 0x000000ffff160224 */ /* 0x002fc600078e0004 */
[----:B------:R1:W-:Y:S04]  /*235b0*/  STL [R1+0x94c], R5 ;  /* 0x00094c0501007387 */ /* 0x0003e80000100800 */
[----:B0-----:R-:W3:Y:S01]  /*235c0*/  LDL R4, [R1+0xf40] ;  /* 0x000f400001047983 */ /* 0x001ee20000100800 */
[C---:B--2---:R-:W-:Y:S01]  /*235d0*/  ISETP.GT.U32.AND P3, PT, R8.reuse, R13, PT ;  /* 0x0000000d0800720c */ /* 0x044fe20003f64070 */
[----:B------:R-:W-:Y:S01]  /*235e0*/  @!P1 IMAD.MOV R10, RZ, RZ, -R10 ;  /* 0x000000ffff0a9224 */ /* 0x000fe200078e0a0a */
[C---:B------:R-:W-:Y:S02]  /*235f0*/  ISETP.GT.U32.AND P1, PT, R8.reuse, R14, PT ;  /* 0x0000000e0800720c */ /* 0x040fe40003f24070 */
[----:B------:R-:W-:-:S09]  /*23600*/  ISETP.GT.U32.AND P5, PT, R8, R12, PT ;  /* 0x0000000c0800720c */ /* 0x000fd20003fa4070 */
[----:B------:R-:W-:Y:S01]  /*23610*/  @!P3 IMAD.IADD R13, R13, 0x1, -R8 ;  /* 0x000000010d0db824 */ /* 0x000fe200078e0a08 */
[----:B------:R-:W-:-:S04]  /*23620*/  SEL R10, R11, R10, !P4 ;  /* 0x0000000a0b0a7207 */ /* 0x000fc80006000000 */
[----:B------:R-:W-:Y:S01]  /*23630*/  ISETP.GT.U32.AND P3, PT, R8, R13, PT ;  /* 0x0000000d0800720c */ /* 0x000fe20003f64070 */
[--C-:B------:R-:W-:Y:S02]  /*23640*/  @!P1 IMAD.IADD R14, R14, 0x1, -R8.reuse ;  /* 0x000000010e0e9824 */ /* 0x100fe400078e0a08 */
[----:B------:R-:W-:Y:S01]  /*23650*/  IMAD R10, R10, UR5, RZ ;  /* 0x000000050a0a7c24 */ /* 0x000fe2000f8e02ff */
[----:B------:R-:W0:Y:S01]  /*23660*/  LDCU UR5, c[0x0][0x3b0] ;  /* 0x00007600ff0577ac */ /* 0x000e220008000800 */
[----:B------:R-:W-:-:S08]  /*23670*/  @!P5 IMAD.IADD R12, R12, 0x1, -R8 ;  /* 0x000000010c0cd824 */ /* 0x000fd000078e0a08 */
[----:B------:R-:W-:Y:S01]  /*23680*/  @!P3 IMAD.IADD R13, R13, 0x1, -R8 ;  /* 0x000000010d0db824 */ /* 0x000fe200078e0a08 */
[----:B----4-:R-:W-:Y:S01]  /*23690*/  ISETP.GE.AND P6, PT, R23, RZ, PT ;  /* 0x000000ff1700720c */ /* 0x010fe20003fc6270 */
[----:B------:R-:W-:Y:S01]  /*236a0*/  @P0 IMAD.MOV.U32 R23, RZ, RZ, R5 ;  /* 0x000000ffff170224 */ /* 0x000fe200078e0005 */
[C---:B-1----:R-:W-:Y:S02]  /*236b0*/  IADD3 R5, P3, PT, R10.reuse, R7, RZ ;  /* 0x000000070a057210 */ /* 0x042fe40007f7e0ff */
[----:B---3--:R-:W-:Y:S02]  /*236c0*/  ISETP.GE.AND P1, PT, R85, RZ, PT ;  /* 0x000000ff5500720c */ /* 0x008fe40003f26270 */
[----:B------:R1:W2:Y:S01]  /*236d0*/  @P0 LDG.E.U8 R48, desc[UR18][R22.64] ;  /* 0x0000001216300981 */ /* 0x0002a2000c1e1100 */
[----:B------:R-:W-:-:S06]  /*236e0*/  LEA.HI.X.SX32 R10, R10, R6, 0x1, P3 ;  /* 0x000000060a0a7211 */ /* 0x000fcc00018f0eff */
[----:B------:R-:W-:Y:S01]  /*236f0*/  @!P6 IMAD.MOV R12, RZ, RZ, -R12 ;  /* 0x000000ffff0ce224 */ /* 0x000fe200078e0a0c */
[C---:B------:R-:W-:Y:S01]  /*23700*/  ISETP.GT.U32.AND P6, PT, R8.reuse, R15, PT ;  /* 0x0000000f0800720c */ /* 0x040fe20003fc4070 */
[----:B------:R3:W-:Y:S01]  /*23710*/  STL [R1+0x958], R5 ;  /* 0x0009580501007387 */ /* 0x0007e20000100800 */
[----:B------:R-:W-:Y:S02]  /*23720*/  ISETP.GT.U32.AND P3, PT, R8, R14, PT ;  /* 0x0000000e0800720c */ /* 0x000fe40003f64070 */
[----:B------:R-:W-:Y:S01]  /*23730*/  SEL R12, R11, R12, !P4 ;  /* 0x0000000c0b0c7207 */ /* 0x000fe20006000000 */
[----:B------:R0:W-:Y:S01]  /*23740*/  STL [R1+0x954], R10 ;  /* 0x0009540a01007387 */ /* 0x0001e20000100800 */
[----:B------:R-:W-:Y:S01]  /*23750*/  @!P1 IMAD.MOV R13, RZ, RZ, -R13 ;  /* 0x000000ffff0d9224 */ /* 0x000fe200078e0a0d */
[----:B------:R-:W-:Y:S02]  /*23760*/  ISETP.GE.AND P1, PT, R3, RZ, PT ;  /* 0x000000ff0300720c */ /* 0x000fe40003f26270 */
[----:B------:R-:W4:Y:S01]  /*23770*/  LDL R3, [R1+0xf2c] ;  /* 0x000f2c0001037983 */ /* 0x000f220000100800 */
[----:B------:R-:W-:Y:S01]  /*23780*/  IMAD R12, R12, UR4, RZ ;  /* 0x000000040c0c7c24 */ /* 0x000fe2000f8e02ff */
[----:B------:R-:W-:Y:S01]  /*23790*/  SEL R13, R11, R13, !P4 ;  /* 0x0000000d0b0d7207 */ /* 0x000fe20006000000 */
[----:B-1----:R-:W-:Y:S01]  /*237a0*/  @P0 IMAD.MOV.U32 R22, RZ, RZ, R5 ;  /* 0x000000ffff160224 */ /* 0x002fe200078e0005 */
[----:B------:R-:W-:Y:S01]  /*237b0*/  ISETP.GT.U32.AND P5, PT, R8, R16, PT ;  /* 0x000000100800720c */ /* 0x000fe20003fa4070 */
[----:B------:R-:W-:Y:S01]  /*237c0*/  @!P6 IMAD.IADD R15, R15, 0x1, -R8 ;  /* 0x000000010f0fe824 */ /* 0x000fe200078e0a08 */
[----:B---3--:R-:W-:Y:S01]  /*237d0*/  IADD3 R5, P6, PT, R12, R7, RZ ;  /* 0x000000070c057210 */ /* 0x008fe20007fde0ff */
[----:B------:R-:W-:Y:S01]  /*237e0*/  @P0 IMAD.MOV.U32 R23, RZ, RZ, R10 ;  /* 0x000000ffff170224 */ /* 0x000fe200078e000a */
[----:B------:R-:W1:Y:S01]  /*237f0*/  LDCU UR4, c[0x0][0x3b0] ;  /* 0x00007600ff0477ac */ /* 0x000e620008000800 */
[----:B------:R-:W-:-:S02]  /*23800*/  @!P3 IMAD.IADD R14, R14, 0x1, -R8 ;  /* 0x000000010e0eb824 */ /* 0x000fc400078e0a08 */
[----:B0-----:R-:W-:Y:S01]  /*23810*/  IMAD R10, R13, UR5, RZ ;  /* 0x000000050d0a7c24 */ /* 0x001fe2000f8e02ff */
[-C--:B------:R-:W-:Y:S01]  /*23820*/  LEA.HI.X.SX32 R12, R12, R6.reuse, 0x1, P6 ;  /* 0x000000060c0c7211 */ /* 0x080fe200030f0eff */
[----:B------:R-:W-:Y:S01]  /*23830*/  @!P1 IMAD.MOV R14, RZ, RZ, -R14 ;  /* 0x000000ffff0e9224 */ /* 0x000fe200078e0a0e */
[----:B------:R-:W-:Y:S01]  /*23840*/  ISETP.GE.AND P3, PT, R4, RZ, PT ;  /* 0x000000ff0400720c */ /* 0x000fe20003f66270 */
[----:B------:R-:W-:Y:S01]  /*23850*/  STL [R1+0x960], R5 ;  /* 0x0009600501007387 */ /* 0x000fe20000100800 */
[C---:B------:R-:W-:Y:S01]  /*23860*/  IADD3 R4, P1, PT, R10.reuse, R7, RZ ;  /* 0x000000070a047210 */ /* 0x040fe20007f3e0ff */
[----:B------:R-:W-:Y:S01]  /*23870*/  @P0 IMAD.MOV.U32 R13, RZ, RZ, R12 ;  /* 0x000000ffff0d0224 */ /* 0x000fe200078e000c */
[----:B------:R-:W-:Y:S01]  /*23880*/  PRMT R45, RZ, 0x7610, R45 ;  /* 0x00007610ff2d7816 */ /* 0x000fe2000000002d */
[----:B------:R0:W-:Y:S01]  /*23890*/  STL [R1+0x95c], R12 ;  /* 0x00095c0c01007387 */ /* 0x0001e20000100800 */
[----:B------:R-:W-:Y:S01]  /*238a0*/  LEA.HI.X.SX32 R10, R10, R6, 0x1, P1 ;  /* 0x000000060a0a7211 */ /* 0x000fe200008f0eff */
[----:B------:R-:W-:Y:S01]  /*238b0*/  @!P5 IMAD.IADD R16, R16, 0x1, -R8 ;  /* 0x000000011010d824 */ /* 0x000fe200078e0a08 */
[----:B------:R-:W3:Y:S01]  /*238c0*/  LDCU UR5, c[0x0][0x3b0] ;  /* 0x00007600ff0577ac */ /* 0x000ee20008000800 */
[----:B0-----:R-:W-:-:S02]  /*238d0*/  @P0 IMAD.MOV.U32 R12, RZ, RZ, R5 ;  /* 0x000000ffff0c0224 */ /* 0x001fc400078e0005 */
[----:B------:R-:W2:Y:S04]  /*238e0*/  LDL R5, [R1+0xf28] ;  /* 0x000f280001057983 */ /* 0x000ea80000100800 */
[----:B------:R0:W3:Y:S04]  /*238f0*/  @P0 LDG.E.U8 R46, desc[UR18][R12.64] ;  /* 0x000000120c2e0981 */ /* 0x0000e8000c1e1100 */
[----:B------:R1:W-:Y:S04]  /*23900*/  STL [R1+0x978], R4 ;  /* 0x0009780401007387 */ /* 0x0003e80000100800 */
[----:B------:R4:W-:Y:S01]  /*23910*/  STL [R1+0x974], R10 ;  /* 0x0009740a01007387 */ /* 0x0009e20000100800 */
[----:B0-----:R-:W-:-:S03]  /*23920*/  @P0 IMAD.MOV.U32 R12, RZ, RZ, R4 ;  /* 0x000000ffff0c0224 */ /* 0x001fc600078e0004 */
[----:B-1----:R-:W3:Y:S01]  /*23930*/  LDL R4, [R1+0xf24] ;  /* 0x000f240001047983 */ /* 0x002ee20000100800 */
[C---:B------:R-:W-:Y:S02]  /*23940*/  ISETP.GT.U32.AND P5, PT, R8.reuse, R16, PT ;  /* 0x000000100800720c */ /* 0x040fe40003fa4070 */
[----:B------:R-:W-:-:S11]  /*23950*/  ISETP.GT.U32.AND P6, PT, R8, R15, PT ;  /* 0x0000000f0800720c */ /* 0x000fd60003fc4070 */
[----:B------:R-:W-:Y:S01]  /*23960*/  @!P5 IMAD.IADD R16, R16, 0x1, -R8 ;  /* 0x000000011010d824 */ /* 0x000fe200078e0a08 */
[----:B------:R-:W-:-:S03]  /*23970*/  ISETP.GT.U32.AND P5, PT, R8, R17, PT ;  /* 0x000000110800720c */ /* 0x000fc60003fa4070 */
[----:B------:R-:W-:Y:S01]  /*23980*/  @!P3 IMAD.MOV R16, RZ, RZ, -R16 ;  /* 0x000000ffff10b224 */ /* 0x000fe200078e0a10 */
[----:B------:R-:W-:Y:S01]  /*23990*/  SEL R14, R11, R14, !P4 ;  /* 0x0000000e0b0e7207 */ /* 0x000fe20006000000 */
[----:B------:R-:W-:-:S03]  /*239a0*/  @P0 IMAD.MOV.U32 R13, RZ, RZ, R10 ;  /* 0x000000ffff0d0224 */ /* 0x000fc600078e000a */
[----:B------:R-:W-:-:S05]  /*239b0*/  SEL R16, R11, R16, !P4 ;  /* 0x000000100b107207 */ /* 0x000fca0006000000 */
[--C-:B------:R-:W-:Y:S01]  /*239c0*/  @!P5 IMAD.IADD R17, R17, 0x1, -R8.reuse ;  /* 0x000000011111d824 */ /* 0x100fe200078e0a08 */
[----:B------:R0:W3:Y:S01]  /*239d0*/  @P0 LDG.E.U8 R45, desc[UR18][R12.64] ;  /* 0x000000120c2d0981 */ /* 0x0000e2000c1e1100 */
[----:B------:R-:W-:Y:S01]  /*239e0*/  IMAD R14, R14, UR12, RZ ;  /* 0x0000000c0e0e7c24 */ /* 0x000fe2000f8e02ff */
[C---:B------:R-:W-:Y:S01]  /*239f0*/  ISETP.GT.U32.AND P1, PT, R8.reuse, R18, PT ;  /* 0x000000120800720c */ /* 0x040fe20003f24070 */
[----:B------:R-:W-:Y:S01]  /*23a00*/  @!P6 IMAD.IADD R15, R15, 0x1, -R8 ;  /* 0x000000010f0fe824 */ /* 0x000fe200078e0a08 */
[----:B------:R-:W-:Y:S01]  /*23a10*/  ISETP.GT.U32.AND P3, PT, R8, R17, PT ;  /* 0x000000110800720c */ /* 0x000fe20003f64070 */
[----:B------:R-:W-:Y:S01]  /*23a20*/  IMAD R16, R16, UR4, RZ ;  /* 0x0000000410107c24 */ /* 0x000fe2000f8e02ff */
[----:B------:R-:W-:Y:S01]  /*23a30*/  PRMT R44, RZ, 0x7610, R44 ;  /* 0x00007610ff2c7816 */ /* 0x000fe2000000002c */
[----:B------:R-:W1:Y:S01]  /*23a40*/  LDCU UR4, c[0x0][0x3b0] ;  /* 0x00007600ff0477ac */ /* 0x000e620008000800 */
[C---:B0-----:R-:W-:Y:S01]  /*23a50*/  IADD3 R12, P6, PT, R14.reuse, R7, RZ ;  /* 0x000000070e0c7210 */ /* 0x041fe20007fde0ff */
[----:B------:R-:W0:Y:S03]  /*23a60*/  LDCU UR12, c[0x0][0x3b0] ;  /* 0x00007600ff0c77ac */ /* 0x000e260008000800 */
[----:B------:R-:W-:Y:S01]  /*23a70*/  LEA.HI.X.SX32 R13, R14, R6, 0x1, P6 ;  /* 0x000000060e0d7211 */ /* 0x000fe200030f0eff */
[----:B------:R0:W-:Y:S04]  /*23a80*/  STL [R1+0x980], R12 ;  /* 0x0009800c01007387 */ /* 0x0001e80000100800 */
[--C-:B------:R-:W-:Y:S01]  /*23a90*/  @!P3 IMAD.IADD R17, R17, 0x1, -R8.reuse ;  /* 0x000000011111b824 */ /* 0x100fe200078e0a08 */
[----:B----4-:R-:W-:Y:S01]  /*23aa0*/  ISETP.GE.AND P5, PT, R3, RZ, PT ;  /* 0x000000ff0300720c */ /* 0x010fe20003fa6270 */
[----:B------:R-:W-:Y:S01]  /*23ab0*/  @!P1 IMAD.IADD R18, R18, 0x1, -R8 ;  /* 0x0000000112129824 */ /* 0x000fe200078e0a08 */
[----:B------:R-:W-:Y:S01]  /*23ac0*/  ISETP.GT.U32.AND P6, PT, R8, R19, PT ;  /* 0x000000130800720c */ /* 0x000fe20003fc4070 */
[----:B------:R0:W4:Y:S10]  /*23ad0*/  @P0 LDG.E.U8 R44, desc[UR18][R12.64] ;  /* 0x000000120c2c0981 */ /* 0x000134000c1e1100 */
[----:B------:R-:W-:Y:S01]  /*23ae0*/  @!P5 IMAD.MOV R15, RZ, RZ, -R15 ;  /* 0x000000ffff0fd224 */ /* 0x000fe200078e0a0f */
[----:B------:R-:W-:-:S04]  /*23af0*/  IADD3 R3, P5, PT, R16, R7, RZ ;  /* 0x0000000710037210 */ /* 0x000fc80007fbe0ff */
[----:B------:R-:W-:Y:S01]  /*23b00*/  LEA.HI.X.SX32 R10, R16, R6, 0x1, P5 ;  /* 0x00000006100a7211 */ /* 0x000fe200028f0eff */
[----:B------:R0:W-:Y:S01]  /*23b10*/  STL [R1+0x988], R3 ;  /* 0x0009880301007387 */ /* 0x0001e20000100800 */
[----:B--2---:R-:W-:-:S03]  /*23b20*/  ISETP.GE.AND P3, PT, R5, RZ, PT ;  /* 0x000000ff0500720c */ /* 0x004fc60003f66270 */
[----:B------:R-:W2:Y:S04]  /*23b30*/  LDL R5, [R1+0xf20] ;  /* 0x000f200001057983 */ /* 0x000ea80000100800 */
[----:B------:R0:W-:Y:S04]  /*23b40*/  STL [R1+0x97c], R13 ;  /* 0x00097c0d01007387 */ /* 0x0001e80000100800 */
[----:B------:R0:W-:Y:S01]  /*23b50*/  STL [R1+0x984], R10 ;  /* 0x0009840a01007387 */ /* 0x0001e20000100800 */
[----:B---3--:R-:W-:-:S03]  /*23b60*/  ISETP.GE.AND P5, PT, R4, RZ, PT ;  /* 0x000000ff0400720c */ /* 0x008fc60003fa6270 */
[----:B------:R-:W3:Y:S01]  /*23b70*/  LDL R4, [R1+0xf1c] ;  /* 0x000f1c0001047983 */ /* 0x000ee20000100800 */
[----:B------:R-:W-:Y:S01]  /*23b80*/  ISETP.GT.U32.AND P1, PT, R8, R18, PT ;  /* 0x000000120800720c */ /* 0x000fe20003f24070 */
[----:B------:R-:W-:Y:S01]  /*23b90*/  @!P3 IMAD.MOV R17, RZ, RZ, -R17 ;  /* 0x000000ffff11b224 */ /* 0x000fe200078e0a11 */
[----:B------:R-:W-:Y:S01]  /*23ba0*/  SEL R15, R11, R15, !P4 ;  /* 0x0000000f0b0f7207 */ /* 0x000fe20006000000 */
[----:B------:R-:W-:Y:S01]  /*23bb0*/  @!P6 IMAD.IADD R19, R19, 0x1, -R8 ;  /* 0x000000011313e824 */ /* 0x000fe200078e0a08 */
[----:B------:R-:W-:Y:S02]  /*23bc0*/  PRMT R43, RZ, 0x7610, R43 ;  /* 0x00007610ff2b7816 */ /* 0x000fe4000000002b */
[----:B------:R-:W-:Y:S01]  /*23bd0*/  SEL R17, R11, R17, !P4 ;  /* 0x000000110b117207 */ /* 0x000fe20006000000 */
[----:B------:R-:W-:-:S06]  /*23be0*/  IMAD R15, R15, UR5, RZ ;  /* 0x000000050f0f7c24 */ /* 0x000fcc000f8e02ff */
[----:B------:R-:W-:Y:S01]  /*23bf0*/  @!P1 IMAD.IADD R18, R18, 0x1, -R8 ;  /* 0x0000000112129824 */ /* 0x000fe200078e0a08 */
[C---:B------:R-:W-:Y:S01]  /*23c00*/  ISETP.GT.U32.AND P1, PT, R8.reuse, R20, PT ;  /* 0x000000140800720c */ /* 0x040fe20003f24070 */
[----:B0-----:R-:W-:Y:S01]  /*23c10*/  @P0 IMAD.MOV.U32 R12, RZ, RZ, R3 ;  /* 0x000000ffff0c0224 */ /* 0x001fe200078e0003 */
[----:B------:R-:W-:Y:S01]  /*23c20*/  IADD3 R3, P3, PT, R15, R7, RZ ;  /* 0x000000070f037210 */ /* 0x000fe20007f7e0ff */
[----:B------:R-:W-:Y:S01]  /*23c30*/  @P0 IMAD.MOV.U32 R13, RZ, RZ, R10 ;  /* 0x000000ffff0d0224 */ /* 0x000fe200078e000a */
[----:B------:R-:W-:Y:S01]  /*23c40*/  ISETP.GT.U32.AND P6, PT, R8, R19, PT ;  /* 0x000000130800720c */ /* 0x000fe20003fc4070 */
[----:B------:R-:W-:Y:S01]  /*23c50*/  IMAD R17, R17, UR13, RZ ;  /* 0x0000000d11117c24 */ /* 0x000fe2000f8e02ff */
[----:B------:R-:W-:Y:S01]  /*23c60*/  LEA.HI.X.SX32 R10, R15, R6, 0x1, P3 ;  /* 0x000000060f0a7211 */ /* 0x000fe200018f0eff */
[----:B------:R0:W-:Y:S01]  /*23c70*/  STL [R1+0x990], R3 ;  /* 0x0009900301007387 */ /* 0x0001e20000100800 */
[----:B------:R-:W-:Y:S01]  /*23c80*/  @!P5 IMAD.MOV R18, RZ, RZ, -R18 ;  /* 0x000000ffff12d224 */ /* 0x000fe200078e0a12 */
[----:B------:R-:W-:Y:S01]  /*23c90*/  PRMT R42, RZ, 0x7610, R42 ;  /* 0x00007610ff2a7816 */ /* 0x000fe2000000002a */
[----:B------:R-:W1:Y:S01]  /*23ca0*/  LDCU UR5, c[0x0][0x3b0] ;  /* 0x00007600ff0577ac */ /* 0x000e620008000800 */
[----:B------:R0:W4:Y:S02]  /*23cb0*/  @P0 LDG.E.U8 R43, desc[UR18][R12.64] ;  /* 0x000000120c2b0981 */ /* 0x000124000c1e1100 */
[----:B------:R-:W-:Y:S01]  /*23cc0*/  @!P1 IMAD.IADD R20, R20, 0x1, -R8 ;  /* 0x0000000114149824 */ /* 0x000fe200078e0a08 */
[----:B------:R-:W-:Y:S01]  /*23cd0*/  PRMT R41, RZ, 0x7610, R41 ;  /* 0x00007610ff297816 */ /* 0x000fe20000000029 */
[----:B------:R1:W-:Y:S01]  /*23ce0*/  STL [R1+0x98c], R10 ;  /* 0x00098c0a01007387 */ /* 0x0003e20000100800 */
[----:B------:R-:W-:Y:S01]  /*23cf0*/  PRMT R36, RZ, 0x7610, R36 ;  /* 0x00007610ff247816 */ /* 0x000fe20000000024 */
[----:B------:R-:W-:Y:S01]  /*23d00*/  @!P6 IMAD.IADD R19, R19, 0x1, -R8 ;  /* 0x000000011313e824 */ /* 0x000fe200078e0a08 */
[----:B------:R-:W-:Y:S01]  /*23d10*/  PRMT R35, RZ, 0x7610, R35 ;  /* 0x00007610ff237816 */ /* 0x000fe20000000023 */
[----:B------:R-:W2:Y:S01]  /*23d20*/  LDCU UR13, c[0x0][0x3b0] ;  /* 0x00007600ff0d77ac */ /* 0x000ea20008000800 */
[----:B0-----:R-:W-:Y:S01]  /*23d30*/  @P0 IMAD.MOV.U32 R12, RZ, RZ, R3 ;  /* 0x000000ffff0c0224 */ /* 0x001fe200078e0003 */
[----:B------:R-:W-:Y:S01]  /*23d40*/  IADD3 R3, P5, PT, R17, R7, RZ ;  /* 0x0000000711037210 */ /* 0x000fe20007fbe0ff */
[----:B------:R-:W-:-:S02]  /*23d50*/  @P0 IMAD.MOV.U32 R13, RZ, RZ, R10 ;  /* 0x000000ffff0d0224 */ /* 0x000fc400078e000a */
[----:B-1----:R-:W4:Y:S04]  /*23d60*/  LDL R10, [R1+0xf18] ;  /* 0x000f1800010a7983 */ /* 0x002f280000100800 */
[----:B------:R0:W-:Y:S01]  /*23d70*/  STL [R1+0x998], R3 ;  /* 0x0009980301007387 */ /* 0x0001e20000100800 */
[----:B------:R-:W-:Y:S02]  /*23d80*/  ISETP.GT.U32.AND P3, PT, R8, R21, PT ;  /* 0x000000150800720c */ /* 0x000fe40003f64070 */
[----:B------:R-:W-:Y:S01]  /*23d90*/  SEL R18, R11, R18, !P4 ;  /* 0x000000120b127207 */ /* 0x000fe20006000000 */
[----:B------:R1:W4:Y:S01]  /*23da0*/  @P0 LDG.E.U8 R42, desc[UR18][R12.64] ;  /* 0x000000120c2a0981 */ /* 0x000322000c1e1100 */
[----:B--2---:R-:W-:Y:S02]  /*23db0*/  ISETP.GE.AND P1, PT, R5, RZ, PT ;  /* 0x000000ff0500720c */ /* 0x004fe40003f26270 */
[----:B------:R-:W-:-:S05]  /*23dc0*/  LEA.HI.X.SX32 R5, R17, R6, 0x1, P5 ;  /* 0x0000000611057211 */ /* 0x000fca00028f0eff */
[----:B------:R2:W-:Y:S01]  /*23dd0*/  STL [R1+0x994], R5 ;  /* 0x0009940501007387 */ /* 0x0005e20000100800 */
[----:B---3--:R-:W-:-:S03]  /*23de0*/  ISETP.GE.AND P6, PT, R4, RZ, PT ;  /* 0x000000ff0400720c */ /* 0x008fc60003fc6270 */
[----:B------:R-:W3:Y:S01]  /*23df0*/  LDL R4, [R1+0xf14] ;  /* 0x000f140001047983 */ /* 0x000ee20000100800 */
[----:B------:R-:W-:Y:S01]  /*23e00*/  ISETP.GT.U32.AND P5, PT, R8, R20, PT ;  /* 0x000000140800720c */ /* 0x000fe20003fa4070 */
[----:B------:R-:W-:Y:S01]  /*23e10*/  IMAD R18, R18, UR4, RZ ;  /* 0x0000000412127c24 */ /* 0x000fe2000f8e02ff */
[----:B------:R-:W4:Y:S01]  /*23e20*/  LDCU UR4, c[0x0][0x3b0] ;  /* 0x00007600ff0477ac */ /* 0x000f220008000800 */
[----:B-1----:R-:W-:Y:S02]  /*23e30*/  @P0 IMAD.MOV.U32 R12, RZ, RZ, R3 ;  /* 0x000000ffff0c0224 */ /* 0x002fe400078e0003 */
[----:B------:R-:W-:Y:S01]  /*23e40*/  @!P3 IMAD.IADD R21, R21, 0x1, -R8 ;  /* 0x000000011515b824 */ /* 0x000fe200078e0a08 */
[----:B0-----:R-:W-:Y:S01]  /*23e50*/  IADD3 R3, P3, PT, R18, R7, RZ ;  /* 0x0000000712037210 */ /* 0x001fe20007f7e0ff */
[----:B------:R-:W-:-:S06]  /*23e60*/  @P0 IMAD.MOV.U32 R13, RZ, RZ, R5 ;  /* 0x000000ffff0d0224 */ /* 0x000fcc00078e0005 */
[----:B------:R-:W-:Y:S01]  /*23e70*/  @!P5 IMAD.IADD R20, R20, 0x1, -R8 ;  /* 0x000000011414d824 */ /* 0x000fe200078e0a08 */
[----:B------:R-:W-:Y:S01]  /*23e80*/  ISETP.GT.U32.AND P5, PT, R8, R39, PT ;  /* 0x000000270800720c */ /* 0x000fe20003fa4070 */
[----:B------:R-:W-:Y:S01]  /*23e90*/  STL [R1+0x9a0], R3 ;  /* 0x0009a00301007387 */ /* 0x000fe20000100800 */
[----:B--2---:R-:W-:Y:S02]  /*23ea0*/  LEA.HI.X.SX32 R5, R18, R6, 0x1, P3 ;  /* 0x0000000612057211 */ /* 0x004fe400018f0eff */
[C---:B------:R-:W-:Y:S01]  /*23eb0*/  ISETP.GT.U32.AND P3, PT, R8.reuse, R38, PT ;  /* 0x000000260800720c */ /* 0x040fe20003f64070 */
[----:B------:R-:W-:Y:S01]  /*23ec0*/  @!P1 IMAD.MOV R19, RZ, RZ, -R19 ;  /* 0x000000ffff139224 */ /* 0x000fe200078e0a13 */
[----:B------:R0:W2:Y:S04]  /*23ed0*/  @P0 LDG.E.U8 R41, desc[UR18][R12.64] ;  /* 0x000000120c290981 */ /* 0x0000a8000c1e1100 */
[----:B------:R1:W-:Y:S01]  /*23ee0*/  STL [R1+0x99c], R5 ;  /* 0x00099c0501007387 */ /* 0x0003e20000100800 */
[----:B------:R-:W-:-:S03]  /*23ef0*/  ISETP.GT.U32.AND P1, PT, R8, R21, PT ;  /* 0x000000150800720c */ /* 0x000fc60003f24070 */
[----:B------:R-:W2:Y:S01]  /*23f00*/  LDL R85, [R1+0xf10] ;  /* 0x000f100001557983 */ /* 0x000ea20000100800 */
[----:B------:R-:W-:Y:S01]  /*23f10*/  @!P5 IMAD.IADD R39, R39, 0x1, -R8 ;  /* 0x000000012727d824 */ /* 0x000fe200078e0a08 */
[----:B------:R-:W-:Y:S01]  /*23f20*/  SEL R19, R11, R19, !P4 ;  /* 0x000000130b137207 */ /* 0x000fe20006000000 */
[----:B------:R-:W-:Y:S02]  /*23f30*/  @!P6 IMAD.MOV R20, RZ, RZ, -R20 ;  /* 0x000000ffff14e224 */ /* 0x000fe400078e0a14 */
[--C-:B------:R-:W-:Y:S01]  /*23f40*/  @!P3 IMAD.IADD R38, R38, 0x1, -R8.reuse ;  /* 0x000000012626b824 */ /* 0x100fe200078e0a08 */
[C---:B------:R-:W-:Y:S01]  /*23f50*/  ISETP.GT.U32.AND P3, PT, R8.reuse, R39, PT ;  /* 0x000000270800720c */ /* 0x040fe20003f64070 */
[----:B0-----:R-:W-:Y:S02]  /*23f60*/  @P0 IMAD.MOV.U32 R13, RZ, RZ, R5 ;  /* 0x000000ffff0d0224 */ /* 0x001fe400078e0005 */
[----:B-1----:R-:W2:Y:S01]  /*23f70*/  LDL R5, [R1+0xf0c] ;  /* 0x000f0c0001057983 */ /* 0x002ea20000100800 */
[----:B------:R-:W-:Y:S01]  /*23f80*/  IMAD R19, R19, UR5, RZ ;  /* 0x0000000513137c24 */ /* 0x000fe2000f8e02ff */
[----:B------:R-:W-:Y:S01]  /*23f90*/  ISETP.GT.U32.AND P6, PT, R8, R37, PT ;  /* 0x000000250800720c */ /* 0x000fe20003fc4070 */
[----:B------:R-:W-:Y:S01]  /*23fa0*/  @P0 IMAD.MOV.U32 R12, RZ, RZ, R3 ;  /* 0x000000ffff0c0224 */ /* 0x000fe200078e0003 */
[----:B------:R-:W-:Y:S01]  /*23fb0*/  SEL R20, R11, R20, !P4 ;  /* 0x000000140b147207 */ /* 0x000fe20006000000 */
[--C-:B------:R-:W-:Y:S01]  /*23fc0*/  @!P1 IMAD.IADD R21, R21, 0x1, -R8.reuse ;  /* 0x0000000115159824 */ /* 0x100fe200078e0a08 */
[C---:B------:R-:W-:Y:S01]  /*23fd0*/  IADD3 R3, P1, PT, R19.reuse, R7, RZ ;  /* 0x0000000713037210 */ /* 0x040fe20007f3e0ff */
[----:B------:R-:W0:Y:S01]  /*23fe0*/  LDCU UR5, c[0x0][0x3b0] ;  /* 0x00007600ff0577ac */ /* 0x000e220008000800 */
[----:B----4-:R-:W-:Y:S01]  /*23ff0*/  ISETP.GE.AND P5, PT, R10, RZ, PT ;  /* 0x000000ff0a00720c */ /* 0x010fe20003fa6270 */
[----:B------:R-:W-:Y:S01]  /*24000*/  IMAD R20, R20, UR4, RZ ;  /* 0x0000000414147c24 */ /* 0x000fe2000f8e02ff */
[----:B------:R1:W4:Y:S01]  /*24010*/  @P0 LDG.E.U8 R36, desc[UR18][R12.64] ;  /* 0x000000120c240981 */ /* 0x000322000c1e1100 */
[----:B------:R-:W-:Y:S01]  /*24020*/  LEA.HI.X.SX32 R10, R19, R6, 0x1, P1 ;  /* 0x00000006130a7211 */ /* 0x000fe200008f0eff */
[--C-:B------:R-:W-:Y:S01]  /*24030*/  @!P3 IMAD.IADD R39, R39, 0x1, -R8.reuse ;  /* 0x000000012727b824 */ /* 0x100fe200078e0a08 */
[----:B------:R-:W0:Y:S01]  /*24040*/  LDCU UR4, c[0x0][0x3b0] ;  /* 0x00007600ff0477ac */ /* 0x000e220008000800 */
[----:B------:R1:W-:Y:S01]  /*24050*/  STL [R1+0x9b8], R3 ;  /* 0x0009b80301007387 */ /* 0x0003e20000100800 */
[----:B------:R-:W-:-:S02]  /*24060*/  @!P6 IMAD.IADD R37, R37, 0x1, -R8 ;  /* 0x000000012525e824 */ /* 0x000fc400078e0a08 */
[----:B-1----:R-:W-:Y:S01]  /*24070*/  @P0 IMAD.MOV.U32 R12, RZ, RZ, R3 ;  /* 0x000000ffff0c0224 */ /* 0x002fe200078e0003 */
[----:B------:R-:W-:Y:S01]  /*24080*/  IADD3 R3, P3, PT, R20, R7, RZ ;  /* 0x0000000714037210 */ /* 0x000fe20007f7e0ff */
[----:B------:R-:W-:Y:S01]  /*24090*/  @P0 IMAD.MOV.U32 R13, RZ, RZ, R10 ;  /* 0x000000ffff0d0224 */ /* 0x000fe200078e000a */
[----:B------:R-:W-:Y:S04]  /*240a0*/  STL [R1+0x9b4], R10 ;  /* 0x0009b40a01007387 */ /* 0x000fe80000100800 */
[----:B------:R1:W4:Y:S04]  /*240b0*/  @P0 LDG.E.U8 R35, desc[UR18][R12.64] ;  /* 0x000000120c230981 */ /* 0x000328000c1e1100 */
[----:B------:R-:W-:Y:S01]  /*240c0*/  STL [R1+0x9c0], R3 ;  /* 0x0009c00301007387 */ /* 0x000fe20000100800 */
[----:B---3--:R-:W-:-:S02]  /*240d0*/  ISETP.GE.AND P6, PT, R4, RZ, PT ;  /* 0x000000ff0400720c */ /* 0x008fc40003fc6270 */
[----:B------:R-:W-:-:S05]  /*240e0*/  LEA.HI.X.SX32 R4, R20, R6, 0x1, P3 ;  /* 0x0000000614047211 */ /* 0x000fca00018f0eff */
[----:B------:R3:W-:Y:S01]  /*240f0*/  STL [R1+0x9bc], R4 ;  /* 0x0009bc0401007387 */ /* 0x0007e20000100800 */
[----:B-1----:R-:W-:-:S03]  /*24100*/  @P0 IMAD.MOV.U32 R13, RZ, RZ, R4 ;  /* 0x000000ffff0d0224 */ /* 0x002fc600078e0004 */
[----:B---3--:R-:W3:Y:S01]  /*24110*/  LDL R4, [R1+0xf08] ;  /* 0x000f080001047983 */ /* 0x008ee20000100800 */
[C---:B------:R-:W-:Y:S01]  /*24120*/  ISETP.GT.U32.AND P1, PT, R8.reuse, R38, PT ;  /* 0x000000260800720c */ /* 0x040fe20003f24070 */
[----:B------:R-:W-:Y:S01]  /*24130*/  @!P5 IMAD.MOV R21, RZ, RZ, -R21 ;  /* 0x000000ffff15d224 */ /* 0x000fe200078e0a15 */
[----:B------:R-:W-:Y:S01]  /*24140*/  ISETP.GT.U32.AND P5, PT, R8, R37, PT ;  /* 0x000000250800720c */ /* 0x000fe20003fa4070 */
[----:B------:R-:W-:-:S10]  /*24150*/  @!P6 IMAD.MOV R39, RZ, RZ, -R39 ;  /* 0x000000ffff27e224 */ /* 0x000fd400078e0a27 */
[--C-:B------:R-:W-:Y:S01]  /*24160*/  @!P1 IMAD.IADD R38, R38, 0x1, -R8.reuse ;  /* 0x0000000126269824 */ /* 0x100fe200078e0a08 */
[----:B--2---:R-:W-:Y:S02]  /*24170*/  ISETP.GE.AND P1, PT, R85, RZ, PT ;  /* 0x000000ff5500720c */ /* 0x004fe40003f26270 */
[----:B------:R-:W-:Y:S01]  /*24180*/  SEL R21, R11, R21, !P4 ;  /* 0x000000150b157207 */ /* 0x000fe20006000000 */
[----:B------:R-:W-:Y:S01]  /*24190*/  @!P5 IMAD.IADD R37, R37, 0x1, -R8 ;  /* 0x000000012525d824 */ /* 0x000fe200078e0a08 */
[----:B------:R-:W-:Y:S02]  /*241a0*/  ISETP.GT.U32.AND P5, PT, R8, R40, PT ;  /* 0x000000280800720c */ /* 0x000fe40003fa4070 */
[----:B------:R-:W-:Y:S01]  /*241b0*/  ISETP.GE.AND P3, PT, R5, RZ, PT ;  /* 0x000000ff0500720c */ /* 0x000fe20003f66270 */
[----:B0-----:R-:W-:Y:S01]  /*241c0*/  IMAD R21, R21, UR5, RZ ;  /* 0x0000000515157c24 */ /* 0x001fe2000f8e02ff */
[----:B------:R-:W-:Y:S01]  /*241d0*/  SEL R39, R11, R39, !P4 ;  /* 0x000000270b277207 */ /* 0x000fe20006000000 */
[----:B------:R-:W-:Y:S01]  /*241e0*/  @P0 IMAD.MOV.U32 R12, RZ, RZ, R3 ;  /* 0x000000ffff0c0224 */ /* 0x000fe200078e0003 */
[----:B------:R-:W-:Y:S01]  /*241f0*/  PRMT R34, RZ, 0x7610, R34 ;  /* 0x00007610ff227816 */ /* 0x000fe20000000022 */
[----:B------:R-:W0:Y:S02]  /*24200*/  LDCU UR5, c[0x0][0x3b0] ;  /* 0x00007600ff0577ac */ /* 0x000e240008000800 */
[----:B------:R-:W-:Y:S01]  /*24210*/  @!P1 IMAD.MOV R38, RZ, RZ, -R38 ;  /* 0x000000ffff269224 */ /* 0x000fe200078e0a26 */
[-C--:B------:R-:W-:Y:S01]  /*24220*/  IADD3 R5, P6, PT, R21, R7.reuse, RZ ;  /* 0x0000000715057210 */ /* 0x080fe20007fde0ff */
[----:B------:R-:W-:Y:S01]  /*24230*/  IMAD R39, R39, UR12, RZ ;  /* 0x0000000c27277c24 */ /* 0x000fe2000f8e02ff */
[----:B------:R1:W2:Y:S02]  /*24240*/  @P0 LDG.E.U8 R34, desc[UR18][R12.64] ;  /* 0x000000120c220981 */ /* 0x0002a4000c1e1100 */
[----:B------:R-:W-:Y:S01]  /*24250*/  SEL R38, R11, R38, !P4 ;  /* 0x000000260b267207 */ /* 0x000fe20006000000 */
[----:B------:R-:W-:Y:S01]  /*24260*/  @!P3 IMAD.MOV R37, RZ, RZ, -R37 ;  /* 0x000000ffff25b224 */ /* 0x000fe200078e0a25 */
[-C--:B------:R-:W-:Y:S01]  /*24270*/  LEA.HI.X.SX32 R10, R21, R6.reuse, 0x1, P6 ;  /* 0x00000006150a7211 */ /* 0x080fe200030f0eff */
[----:B------:R-:W-:Y:S01]  /*24280*/  @!P5 IMAD.IADD R40, R40, 0x1, -R8 ;  /* 0x000000012828d824 */ /* 0x000fe200078e0a08 */
[----:B------:R-:W-:Y:S01]  /*24290*/  IADD3 R3, P1, PT, R39, R7, RZ ;  /* 0x0000000727037210 */ /* 0x000fe20007f3e0ff */
[----:B------:R-:W-:Y:S01]  /*242a0*/  IMAD R38, R38, UR4, RZ ;  /* 0x0000000426267c24 */ /* 0x000fe2000f8e02ff */
[----:B------:R0:W-:Y:S01]  /*242b0*/  STL [R1+0x9c8], R5 ;  /* 0x0009c80501007387 */ /* 0x0001e20000100800 */
[----:B------:R-:W-:Y:S01]  /*242c0*/  PRMT R33, RZ, 0x7610, R33 ;  /* 0x00007610ff217816 */ /* 0x000fe20000000021 */
[----:B-1----:R-:W-:Y:S01]  /*242d0*/  @P0 IMAD.MOV.U32 R12, RZ, RZ, R5 ;  /* 0x000000ffff0c0224 */ /* 0x002fe200078e0005 */
[----:B------:R-:W-:Y:S01]  /*242e0*/  SEL R37, R11, R37, !P4 ;  /* 0x000000250b257207 */ /* 0x000fe20006000000 */
[----:B------:R1:W-:Y:S01]  /*242f0*/  STL [R1+0x9c4], R10 ;  /* 0x0009c40a01007387 */ /* 0x0003e20000100800 */
[----:B------:R-:W-:Y:S01]  /*24300*/  @P0 IMAD.MOV.U32 R13, RZ, RZ, R10 ;  /* 0x000000ffff0d0224 */ /* 0x000fe200078e000a */
[----:B------:R-:W-:Y:S01]  /*24310*/  PRMT R32, RZ, 0x7610, R32 ;  /* 0x00007610ff207816 */ /* 0x000fe20000000020 */
[----:B------:R-:W3:Y:S01]  /*24320*/  LDCU UR4, c[0x0][0x3b0] ;  /* 0x00007600ff0477ac */ /* 0x000ee20008000800 */
[----:B0-----:R-:W-:Y:S01]  /*24330*/  LEA.HI.X.SX32 R5, R39, R6, 0x1, P1 ;  /* 0x0000000627057211 */ /* 0x001fe200008f0eff */
[----:B------:R-:W-:Y:S01]  /*24340*/  IMAD R37, R37, UR13, RZ ;  /* 0x0000000d25257c24 */ /* 0x000fe2000f8e02ff */
[----:B------:R-:W-:Y:S01]  /*24350*/  ISETP.GT.U32.AND P1, PT, R8, R40, PT ;  /* 0x000000280800720c */ /* 0x000fe20003f24070 */
[----:B------:R0:W2:Y:S01]  /*24360*/  @P0 LDG.E.U8 R33, desc[UR18][R12.64] ;  /* 0x000000120c210981 */ /* 0x0000a2000c1e1100 */
[----:B-1----:R-:W-:-:S04]  /*24370*/  IADD3 R10, P3, PT, R38, R7, RZ ;  /* 0x00000007260a7210 */ /* 0x002fc80007f7e0ff */
[----:B------:R-:W-:Y:S01]  /*24380*/  LEA.HI.X.SX32 R14, R38, R6, 0x1, P3 ;  /* 0x00000006260e7211 */ /* 0x000fe200018f0eff */
[----:B------:R1:W-:Y:S01]  /*24390*/  STL [R1+0x9d0], R3 ;  /* 0x0009d00301007387 */ /* 0x0003e20000100800 */
[----:B0-----:R-:W-:Y:S02]  /*243a0*/  @P0 IMAD.MOV.U32 R12, RZ, RZ, R3 ;  /* 0x000000ffff0c0224 */ /* 0x001fe400078e0003 */
[----:B------:R-:W-:Y:S01]  /*243b0*/  @P0 IMAD.MOV.U32 R13, RZ, RZ, R5 ;  /* 0x000000ffff0d0224 */ /* 0x000fe200078e0005 */
[----:B------:R-:W-:Y:S02]  /*243c0*/  PRMT R31, RZ, 0x7610, R31 ;  /* 0x00007610ff1f7816 */ /* 0x000fe4000000001f */
[----:B-1----:R-:W-:Y:S02]  /*243d0*/  IADD3 R3, P5, PT, R37, R7, RZ ;  /* 0x0000000725037210 */ /* 0x002fe40007fbe0ff */
[----:B------:R0:W2:Y:S01]  /*243e0*/  @P0 LDG.E.U8 R32, desc[UR18][R12.64] ;  /* 0x000000120c200981 */ /* 0x0000a2000c1e1100 */
[----:B------:R-:W-:-:S03]  /*243f0*/  @!P1 IMAD.IADD R40, R40, 0x1, -R8 ;  /* 0x0000000128289824 */ /* 0x000fc600078e0a08 */
[----:B------:R1:W-:Y:S01]  /*24400*/  STL [R1+0x9cc], R5 ;  /* 0x0009cc0501007387 */ /* 0x0003e20000100800 */
[----:B------:R-:W-:Y:S01]  /*24410*/  PRMT R30, RZ, 0x7610, R30 ;  /* 0x00007610ff1e7816 */ /* 0x000fe2000000001e */
[----:B0-----:R-:W-:Y:S02]  /*24420*/  @P0 IMAD.MOV.U32 R12, RZ, RZ, R10 ;  /* 0x000000ffff0c0224 */ /* 0x001fe400078e000a */
[----:B------:R-:W-:Y:S01]  /*24430*/  @P0 IMAD.MOV.U32 R13, RZ, RZ, R14 ;  /* 0x000000ffff0d0224 */ /* 0x000fe200078e000e */
[----:B-1----:R-:W-:Y:S01]  /*24440*/  LEA.HI.X.SX32 R5, R37, R6, 0x1, P5 ;  /* 0x0000000625057211 */ /* 0x002fe200028f0eff */
[----:B------:R0:W-:Y:S04]  /*24450*/  STL [R1+0x9d8], R10 ;  /* 0x0009d80a01007387 */ /* 0x0001e80000100800 */
[----:B------:R1:W2:Y:S02]  /*24460*/  @P0 LDG.E.U8 R31, desc[UR18][R12.64] ;  /* 0x000000120c1f0981 */ /* 0x0002a4000c1e1100 */
[----:B-1----:R-:W-:-:S02]  /*24470*/  @P0 IMAD.MOV.U32 R12, RZ, RZ, R3 ;  /* 0x000000ffff0c0224 */ /* 0x002fc400078e0003 */
[----:B------:R-:W-:-:S05]  /*24480*/  @P0 IMAD.MOV.U32 R13, RZ, RZ, R5 ;  /* 0x000000ffff0d0224 */ /* 0x000fca00078e0005 */
[----:B------:R1:W2:Y:S04]  /*24490*/  @P0 LDG.E.U8 R30, desc[UR18][R12.64] ;  /* 0x000000120c1e0981 */ /* 0x0002a8000c1e1100 */
[----:B------:R0:W-:Y:S04]  /*244a0*/  STL [R1+0x9e0], R3 ;  /* 0x0009e00301007387 */ /* 0x0001e80000100800 */
[----:B------:R-:W-:Y:S04]  /*244b0*/  STL [R1+0x9d4], R14 ;  /* 0x0009d40e01007387 */ /* 0x000fe80000100800 */
[----:B------:R0:W-:Y:S01]  /*244c0*/  STL [R1+0x9dc], R5 ;  /* 0x0009dc0501007387 */ /* 0x0001e20000100800 */
[----:B------:R-:W-:-:S02]  /*244d0*/  PRMT R29, RZ, 0x7610, R29 ;  /* 0x00007610ff1d7816 */ /* 0x000fc4000000001d */
[----:B------:R-:W-:Y:S02]  /*244e0*/  PRMT R27, RZ, 0x7610, R27 ;  /* 0x00007610ff1b7816 */ /* 0x000fe4000000001b */
[----:B------:R-:W-:Y:S02]  /*244f0*/  PRMT R28, RZ, 0x7610, R28 ;  /* 0x00007610ff1c7816 */ /* 0x000fe4000000001c */
[----:B---3--:R-:W-:Y:S01]  /*24500*/  ISETP.GE.AND P3, PT, R4, RZ, PT ;  /* 0x000000ff0400720c */ /* 0x008fe20003f66270 */
[----:B------:R-:W-:-:S05]  /*24510*/  VIADD R4, R0, 0xeb ;  /* 0x000000eb00047836 */ /* 0x000fca0000000000 */
[----:B0-----:R-:W-:-:S07]  /*24520*/  IABS R10, R4 ;  /* 0x00000004000a7213 */ /* 0x001fce0000000000 */
[----:B------:R-:W-:Y:S02]  /*24530*/  @!P3 IMAD.MOV R40, RZ, RZ, -R40 ;  /* 0x000000ffff28b224 */ /* 0x000fe400078e0a28 */
[----:B-1----:R-:W-:-:S03]  /*24540*/  IMAD.HI.U32 R12, R9, R10, RZ ;  /* 0x0000000a090c7227 */ /* 0x002fc600078e00ff */
[----:B------:R-:W-:Y:S01]  /*24550*/  SEL R40, R11, R40, !P4 ;  /* 0x000000280b287207 */ /* 0x000fe20006000000 */
[----:B------:R-:W-:-:S04]  /*24560*/  IMAD.MOV R12, RZ, RZ, -R12 ;  /* 0x000000ffff0c7224 */ /* 0x000fc800078e0a0c */
[----:B------:R-:W-:Y:S01]  /*24570*/  IMAD R40, R40, UR4, RZ ;  /* 0x0000000428287c24 */ /* 0x000fe2000f8e02ff */
[----:B------:R-:W-:Y:S01]  /*24580*/  STL [R1+0xf00], R4 ;  /* 0x000f000401007387 */ /* 0x000fe20000100800 */
[----:B------:R-:W-:Y:S01]  /*24590*/  IMAD R10, R8, R12, R10 ;  /* 0x0000000c080a7224 */ /* 0x000fe200078e020a */
[----:B------:R-:W-:Y:S01]  /*245a0*/  ISETP.GE.AND P3, PT, R4, RZ, PT ;  /* 0x000000ff0400720c */ /* 0x000fe20003f66270 */
[----:B------:R-:W0:Y:S01]  /*245b0*/  LDCU UR4, c[0x0][0x3b0] ;  /* 0x00007600ff0477ac */ /* 0x000e220008000800 */
[----:B------:R-:W-:-:S04]  /*245c0*/  IADD3 R3, P1, PT, R40, R7, RZ ;  /* 0x0000000728037210 */ /* 0x000fc80007f3e0ff */
[----:B------:R-:W-:Y:S02]  /*245d0*/  LEA.HI.X.SX32 R5, R40, R6, 0x1, P1 ;  /* 0x0000000628057211 */ /* 0x000fe400008f0eff */
[----:B------:R-:W-:Y:S01]  /*245e0*/  ISETP.GT.U32.AND P1, PT, R8, R10, PT ;  /* 0x0000000a0800720c */ /* 0x000fe20003f24070 */
[----:B------:R1:W-:Y:S01]  /*245f0*/  STL [R1+0x9f8], R3 ;  /* 0x0009f80301007387 */ /* 0x0003e20000100800 */
[----:B------:R-:W-:Y:S02]  /*24600*/  @P0 IMAD.MOV.U32 R12, RZ, RZ, R3 ;  /* 0x000000ffff0c0224 */ /* 0x000fe400078e0003 */
[----:B------:R-:W-:-:S05]  /*24610*/  @P0 IMAD.MOV.U32 R13, RZ, RZ, R5 ;  /* 0x000000ffff0d0224 */ /* 0x000fca00078e0005 */
[----:B------:R3:W2:Y:S01]  /*24620*/  @P0 LDG.E.U8 R29, desc[UR18][R12.64] ;  /* 0x000000120c1d0981 */ /* 0x0006a2000c1e1100 */
[----:B-1----:R-:W-:-:S03]  /*24630*/  VIADD R3, R0, 0xec ;  /* 0x000000ec00037836 */ /* 0x002fc60000000000 */
[----:B------:R-:W-:Y:S02]  /*24640*/  @!P1 IMAD.IADD R10, R10, 0x1, -R8 ;  /* 0x000000010a0a9824 */ /* 0x000fe400078e0a08 */
[----:B---3--:R-:W-:-:S03]  /*24650*/  IABS R12, R3 ;  /* 0x00000003000c7213 */ /* 0x008fc60000000000 */
[----:B------:R-:W-:Y:S02]  /*24660*/  ISETP.GT.U32.AND P1, PT, R8, R10, PT ;  /* 0x0000000a0800720c */ /* 0x000fe40003f24070 */
[----:B------:R-:W-:-:S04]  /*24670*/  IMAD.HI.U32 R13, R9, R12, RZ ;  /* 0x0000000c090d7227 */ /* 0x000fc800078e00ff */
[----:B------:R-:W-:-:S04]  /*24680*/  IMAD.MOV R13, RZ, RZ, -R13 ;  /* 0x000000ffff0d7224 */ /* 0x000fc800078e0a0d */
[----:B------:R-:W-:-:S03]  /*24690*/  IMAD R12, R8, R13, R12 ;  /* 0x0000000d080c7224 */ /* 0x000fc600078e020c */
[----:B------:R-:W-:Y:S02]  /*246a0*/  @!P1 IMAD.IADD R10, R10, 0x1, -R8 ;  /* 0x000000010a0a9824 */ /* 0x000fe400078e0a08 */
[----:B------:R-:W-:Y:S02]  /*246b0*/  ISETP.GT.U32.AND P1, PT, R8, R12, PT ;  /* 0x0000000c0800720c */ /* 0x000fe40003f24070 */
[----:B------:R-:W-:-:S05]  /*246c0*/  @!P3 IMAD.MOV R10, RZ, RZ, -R10 ;  /* 0x000000ffff0ab224 */ /* 0x000fca00078e0a0a */
[----:B------:R-:W-:-:S05]  /*246d0*/  SEL R10, R11, R10, !P4 ;  /* 0x0000000a0b0a7207 */ /* 0x000fca0006000000 */
[----:B0-----:R-:W-:Y:S01]  /*246e0*/  IMAD R10, R10, UR4, RZ ;  /* 0x000000040a0a7c24 */ /* 0x001fe2000f8e02ff */
[----:B------:R0:W-:Y:S01]  /*246f0*/  STL [R1+0x9f4], R5 ;  /* 0x0009f40501007387 */ /* 0x0001e20000100800 */
[----:B------:R-:W-:Y:S01]  /*24700*/  @!P1 IMAD.IADD R12, R12, 0x1, -R8 ;  /* 0x000000010c0c9824 */ /* 0x000fe200078e0a08 */
[----:B------:R-:W1:Y:S02]  /*24710*/  LDCU UR4, c[0x0][0x3b0] ;  /* 0x00007600ff0477ac */ /* 0x000e640008000800 */
[----:B------:R-:W-:Y:S02]  /*24720*/  IADD3 R4, P3, PT, R10, R7, RZ ;  /* 0x000000070a047210 */ /* 0x000fe40007f7e0ff */
[----:B------:R-:W-:Y:S02]  /*24730*/  ISETP.GT.U32.AND P1, PT, R8, R12, PT ;  /* 0x0000000c0800720c */ /* 0x000fe40003f24070 */
[----:B0-----:R-:W-:Y:S02]  /*24740*/  LEA.HI.X.SX32 R5, R10, R6, 0x1, P3 ;  /* 0x000000060a057211 */ /* 0x001fe400018f0eff */
[----:B------:R-:W-:Y:S01]  /*24750*/  ISETP.GE.AND P3, PT, R3, RZ, PT ;  /* 0x000000ff0300720c */ /* 0x000fe20003f66270 */
[----:B------:R-:W-:Y:S01]  /*24760*/  STL [R1+0xefc], R3 ;  /* 0x000efc0301007387 */ /* 0x000fe20000100800 */
[----:B------:R-:W-:-:S03]  /*24770*/  @P0 IMAD.MOV.U32 R14, RZ, RZ, R4 ;  /* 0x000000ffff0e0224 */ /* 0x000fc600078e0004 */
[----:B------:R0:W-:Y:S04]  /*24780*/  STL [R1+0xa00], R4 ;  /* 0x000a000401007387 */ /* 0x0001e80000100800 */
[----:B------:R-:W-:Y:S02]  /*24790*/  @!P1 IMAD.IADD R12, R12, 0x1, -R8 ;  /* 0x000000010c0c9824 */ /* 0x000fe400078e0a08 */
[----:B0-----:R-:W-:Y:S02]  /*247a0*/  VIADD R4, R0, 0xed ;  /* 0x000000ed00047836 */ /* 0x001fe40000000000 */
[----:B------:R-:W-:-:S03]  /*247b0*/  @!P3 IMAD.MOV R12, RZ, RZ, -R12 ;  /* 0x000000ffff0cb224 */ /* 0x000fc600078e0a0c */
[----:B------:R-:W-:Y:S02]  /*247c0*/  IABS R10, R4 ;  /* 0x00000004000a7213 */ /* 0x000fe40000000000 */
[----:B------:R-:W-:-:S03]  /*247d0*/  SEL R13, R11, R12, !P4 ;  /* 0x0000000c0b0d7207 */ /* 0x000fc60006000000 */
[----:B------:R-:W-:-:S04]  /*247e0*/  IMAD.HI.U32 R12, R9, R10, RZ ;  /* 0x0000000a090c7227 */ /* 0x000fc800078e00ff */
[----:B-1----:R-:W-:Y:S01]  /*247f0*/  IMAD R13, R13, UR4, RZ ;  /* 0x000000040d0d7c24 */ /* 0x002fe2000f8e02ff */
[----:B------:R0:W-:Y:S01]  /*24800*/  STL [R1+0x9fc], R5 ;  /* 0x0009fc0501007387 */ /* 0x0001e20000100800 */
[----:B------:R-:W-:Y:S02]  /*24810*/  IMAD.MOV R12, RZ, RZ, -R12 ;  /* 0x000000ffff0c7224 */ /* 0x000fe400078e0a0c */
[----:B------:R-:W-:Y:S01]  /*24820*/  @P0 IMAD.MOV.U32 R15, RZ, RZ, R5 ;  /* 0x000000ffff0f0224 */ /* 0x000fe200078e0005 */
[C---:B------:R-:W-:Y:S01]  /*24830*/  IADD3 R3, P1, PT, R13.reuse, R7, RZ ;  /* 0x000000070d037210 */ /* 0x040fe20007f3e0ff */
[----:B------:R-:W-:Y:S01]  /*24840*/  IMAD R10, R8, R12, R10 ;  /* 0x0000000c080a7224 */ /* 0x000fe200078e020a */
[----:B------:R-:W-:Y:S01]  /*24850*/  STL [R1+0xef8], R4 ;  /* 0x000ef80401007387 */ /* 0x000fe20000100800 */
[----:B------:R-:W-:Y:S01]  /*24860*/  ISETP.GE.AND P3, PT, R4, RZ, PT ;  /* 0x000000ff0400720c */ /* 0x000fe20003f66270 */
[----:B------:R-:W1:Y:S01]  /*24870*/  LDCU UR4, c[0x0][0x3b0] ;  /* 0x00007600ff0477ac */ /* 0x000e620008000800 */
[----:B0-----:R-:W-:Y:S01]  /*24880*/  LEA.HI.X.SX32 R5, R13, R6, 0x1, P1 ;  /* 0x000000060d057211 */ /* 0x001fe200008f0eff */
[----:B------:R-:W3:Y:S01]  /*24890*/  @P0 LDG.E.U8 R28, desc[UR18][R14.64] ;  /* 0x000000120e1c0981 */ /* 0x000ee2000c1e1100 */
[----:B------:R-:W-:Y:S01]  /*248a0*/  ISETP.GT.U32.AND P1, PT, R8, R10, PT ;  /* 0x0000000a0800720c */ /* 0x000fe20003f24070 */
[----:B------:R-:W-:-:S02]  /*248b0*/  @P0 IMAD.MOV.U32 R12, RZ, RZ, R3 ;  /* 0x000000ffff0c0224 */ /* 0x000fc400078e0003 */
[----:B------:R0:W-:Y:S01]  /*248c0*/  STL [R1+0xa08], R3 ;  /* 0x000a080301007387 */ /* 0x0001e20000100800 */
[----:B------:R-:W-:-:S05]  /*248d0*/  @P0 IMAD.MOV.U32 R13, RZ, RZ, R5 ;  /* 0x000000ffff0d0224 */ /* 0x000fca00078e0005 */
[----:B------:R1:W2:Y:S01]  /*248e0*/  @P0 LDG.E.U8 R27, desc[UR18][R12.64] ;  /* 0x000000120c1b0981 */ /* 0x0002a2000c1e1100 */
[----:B0-----:R-:W-:-:S03]  /*248f0*/  VIADD R3, R0, 0xee ;  /* 0x000000ee00037836 */ /* 0x001fc60000000000 */
[----:B------:R-:W-:Y:S02]  /*24900*/  @!P1 IMAD.IADD R10, R10, 0x1, -R8 ;  /* 0x000000010a0a9824 */ /* 0x000fe400078e0a08 */
[----:B-1----:R-:W-:-:S03]  /*24910*/  IABS R12, R3 ;  /* 0x00000003000c7213 */ /* 0x002fc60000000000 */
        /* <DEDUP_REMOVED lines=8> */
[----:B------:R-:W-:Y:S01]  /*249a0*/  IMAD R10, R10, UR4, RZ ;  /* 0x000000040a0a7c24 */ /* 0x000fe2000f8e02ff */
        /* <DEDUP_REMOVED lines=21> */
[C---:B------:R-:W-:Y:S01]  /*24b00*/  IMAD R10, R8.reuse, R12, R10 ;  /* 0x0000000c080a7224 */ /* 0x040fe200078e020a */
[----:B------:R-:W-:Y:S01]  /*24b10*/  PRMT R25, RZ, 0x7610, R25 ;  /* 0x00007610ff197816 */ /* 0x000fe20000000019 */
[----:B------:R-:W1:Y:S01]  /*24b20*/  LDCU UR4, c[0x0][0x3b0] ;  /* 0x00007600ff0477ac */ /* 0x000e620008000800 */
[----:B0-----:R-:W-:Y:S02]  /*24b30*/  LEA.HI.X.SX32 R5, R13, R6, 0x1, P1 ;  /* 0x000000060d057211 */ /* 0x001fe400008f0eff */
[----:B------:R-:W-:Y:S01]  /*24b40*/  ISETP.GT.U32.AND P1, PT, R8, R10, PT ;  /* 0x0000000a0800720c */ /* 0x000fe20003f24070 */
[----:B------:R-:W-:Y:S01]  /*24b50*/  STL [R1+0xef0], R4 ;  /* 0x000ef00401007387 */ /* 0x000fe20000100800 */
[----:B------:R-:W-:-:S02]  /*24b60*/  @P0 IMAD.MOV.U32 R12, RZ, RZ, R3 ;  /* 0x000000ffff0c0224 */ /* 0x000fc400078e0003 */
[----:B------:R-:W-:Y:S01]  /*24b70*/  @P0 IMAD.MOV.U32 R13, RZ, RZ, R5 ;  /* 0x000000ffff0d0224 */ /* 0x000fe200078e0005 */
[----:B------:R0:W-:Y:S04]  /*24b80*/  STL [R1+0xa18], R3 ;  /* 0x000a180301007387 */ /* 0x0001e80000100800 */
[----:B------:R1:W2:Y:S01]  /*24b90*/  @P0 LDG.E.U8 R25, desc[UR18][R12.64] ;  /* 0x000000120c190981 */ /* 0x0002a2000c1e1100 */
[----:B0-----:R-:W-:-:S03]  /*24ba0*/  VIADD R3, R0, 0xf3 ;  /* 0x000000f300037836 */ /* 0x001fc60000000000 */
[----:B------:R-:W-:Y:S02]  /*24bb0*/  @!P1 IMAD.IADD R10, R10, 0x1, -R8 ;  /* 0x000000010a0a9824 */ /* 0x000fe400078e0a08 */
[----:B-1----:R-:W-:-:S03]  /*24bc0*/  IABS R12, R3 ;  /* 0x00000003000c7213 */ /* 0x002fc60000000000 */
[----:B------:R-:W-:Y:S02]  /*24bd0*/  ISETP.GT.U32.AND P1, PT, R8, R10, PT ;  /* 0x0000000a0800720c */ /* 0x000fe40003f24070 */
[----:B------:R-:W-:Y:S01]  /*24be0*/  IMAD.HI.U32 R13, R9, R12, RZ ;  /* 0x0000000c090d7227 */ /* 0x000fe200078e00ff */
[----:B------:R-:W-:-:S03]  /*24bf0*/  ISETP.GE.AND P3, PT, R4, RZ, PT ;  /* 0x000000ff0400720c */ /* 0x000fc60003f66270 */
        /* <DEDUP_REMOVED lines=9> */
[----:B------:R-:W-:Y:S01]  /*24c90*/  PRMT R26, RZ, 0x7610, R26 ;  /* 0x00007610ff1a7816 */ /* 0x000fe2000000001a */
[----:B------:R-:W1:Y:S01]  /*24ca0*/  LDCU UR4, c[0x0][0x3b0] ;  /* 0x00007600ff0477ac */ /* 0x000e620008000800 */
[----:B------:R-:W-:Y:S02]  /*24cb0*/  IADD3 R4, P3, PT, R10, R7, RZ ;  /* 0x000000070a047210 */ /* 0x000fe40007f7e0ff */
[----:B------:R-:W-:Y:S01]  /*24cc0*/  ISETP.GT.U32.AND P1, PT, R8, R12, PT ;  /* 0x0000000c0800720c */ /* 0x000fe20003f24070 */
[----:B------:R-:W-:Y:S01]  /*24cd0*/  STL [R1+0xeec], R3 ;  /* 0x000eec0301007387 */ /* 0x000fe20000100800 */
[----:B0-----:R-:W-:-:S03]  /*24ce0*/  LEA.HI.X.SX32 R5, R10, R6, 0x1, P3 ;  /* 0x000000060a057211 */ /* 0x001fc600018f0eff */
[----:B------:R0:W2:Y:S01]  /*24cf0*/  @P0 LDG.E.U8 R26, desc[UR18][R14.64] ;  /* 0x000000120e1a0981 */ /* 0x0000a2000c1e1100 */
[----:B------:R-:W-:-:S03]  /*24d00*/  ISETP.GE.AND P3, PT, R3, RZ, PT ;  /* 0x000000ff0300720c */ /* 0x000fc60003f66270 */
[----:B------:R1:W-:Y:S04]  /*24d10*/  STL [R1+0xa30], R4 ;  /* 0x000a300401007387 */ /* 0x0003e80000100800 */
[----:B------:R-:W-:Y:S02]  /*24d20*/  @!P1 IMAD.IADD R12, R12, 0x1, -R8 ;  /* 0x000000010c0c9824 */ /* 0x000fe400078e0a08 */
[----:B0-----:R-:W-:Y:S02]  /*24d30*/  @P0 IMAD.MOV.U32 R14, RZ, RZ, R4 ;  /* 0x000000ffff0e0224 */ /* 0x001fe400078e0004 */
[----:B-1----:R-:W-:Y:S02]  /*24d40*/  VIADD R4, R0, 0xf4 ;  /* 0x000000f400047836 */ /* 0x002fe40000000000 */
[----:B------:R-:W-:-:S03]  /*24d50*/  @!P3 IMAD.MOV R12, RZ, RZ, -R12 ;  /* 0x000000ffff0cb224 */ /* 0x000fc600078e0a0c */
[----:B------:R-:W-:Y:S02]  /*24d60*/  IABS R10, R4 ;  /* 0x00000004000a7213 */ /* 0x000fe40000000000 */
[----:B------:R-:W-:-:S03]  /*24d70*/  SEL R13, R11, R12, !P4 ;  /* 0x0000000c0b0d7207 */ /* 0x000fc60006000000 */
[----:B------:R-:W-:-:S04]  /*24d80*/  IMAD.HI.U32 R12, R9, R10, RZ ;  /* 0x0000000a090c7227 */ /* 0x000fc800078e00ff */
[----:B------:R-:W-:Y:S01]  /*24d90*/  IMAD R13, R13, UR4, RZ ;  /* 0x000000040d0d7c24 */ /* 0x000fe2000f8e02ff */
        /* <DEDUP_REMOVED lines=8> */
[----:B------:R-:W-:-:S02]  /*24e20*/  ISETP.GT.U32.AND P1, PT, R8, R10, PT ;  /* 0x0000000a0800720c */ /* 0x000fc40003f24070 */
[----:B------:R0:W2:Y:S01]  /*24e30*/  @P0 LDG.E.U8 R47, desc[UR18][R22.64] ;  /* 0x00000012162f0981 */ /* 0x0000a2000c1e1100 */
[----:B------:R-:W-:Y:S02]  /*24e40*/  @P0 IMAD.MOV.U32 R12, RZ, RZ, R3 ;  /* 0x000000ffff0c0224 */ /* 0x000fe400078e0003 */
[----:B------:R-:W-:Y:S01]  /*24e50*/  @P0 IMAD.MOV.U32 R13, RZ, RZ, R5 ;  /* 0x000000ffff0d0224 */ /* 0x000fe200078e0005 */
[----:B------:R-:W-:Y:S04]  /*24e60*/  STL [R1+0xee8], R4 ;  /* 0x000ee80401007387 */ /* 0x000fe80000100800 */
[----:B------:R1:W-:Y:S01]  /*24e70*/  STL [R1+0xa38], R3 ;  /* 0x000a380301007387 */ /* 0x0003e20000100800 */
[----:B0-----:R-:W-:Y:S02]  /*24e80*/  PRMT R23, RZ, 0x7610, R23 ;  /* 0x00007610ff177816 */ /* 0x001fe40000000017 */
[----:B------:R-:W-:-:S04]  /*24e90*/  @!P1 IMAD.IADD R10, R10, 0x1, -R8 ;  /* 0x000000010a0a9824 */ /* 0x000fc800078e0a08 */
[----:B------:R0:W2:Y:S01]  /*24ea0*/  @P0 LDG.E.U8 R23, desc[UR18][R12.64] ;  /* 0x000000120c170981 */ /* 0x0000a2000c1e1100 */
[----:B-1----:R-:W-:Y:S01]  /*24eb0*/  VIADD R3, R0, 0xf5 ;  /* 0x000000f500037836 */ /* 0x002fe20000000000 */
[----:B------:R-:W-:-:S04]  /*24ec0*/  ISETP.GT.U32.AND P1, PT, R8, R10, PT ;  /* 0x0000000a0800720c */ /* 0x000fc80003f24070 */
[----:B0-----:R-:W-:Y:S02]  /*24ed0*/  IABS R12, R3 ;  /* 0x00000003000c7213 */ /* 0x001fe40000000000 */
[----:B------:R-:W-:-:S03]  /*24ee0*/  ISETP.GE.AND P3, PT, R4, RZ, PT ;  /* 0x000000ff0400720c */ /* 0x000fc60003f66270 */
[----:B------:R-:W-:-:S04]  /*24ef0*/  IMAD.HI.U32 R13, R9, R12, RZ ;  /* 0x0000000c090d7227 */ /* 0x000fc800078e00ff */
[----:B------:R-:W-:-:S04]  /*24f00*/  IMAD.MOV R13, RZ, RZ, -R13 ;  /* 0x000000ffff0d7224 */ /* 0x000fc800078e0a0d */
[----:B------:R-:W-:Y:S02]  /*24f10*/  IMAD R12, R8, R13, R12 ;  /* 0x0000000d080c7224 */ /* 0x000fe400078e020c */
[----:B------:R-:W-:-:S03]  /*24f20*/  @!P1 IMAD.IADD R10, R10, 0x1, -R8 ;  /* 0x000000010a0a9824 */ /* 0x000fc600078e0a08 */
[----:B------:R-:W-:Y:S01]  /*24f30*/  ISETP.GT.U32.AND P1, PT, R8, R12, PT ;  /* 0x0000000c0800720c */ /* 0x000fe20003f24070 */
        /* <DEDUP_REMOVED lines=144> */
[----:B------:R-:W-:Y:S01]  /*25840*/  VIADD R40, R0, 0xfe ;  /* 0x000000fe00287836 */ /* 0x000fe20000000000 */
[----:B------:R-:W-:Y:S01]  /*25850*/  IADD3 R4, P3, PT, R10, R7, RZ ;  /* 0x000000070a047210 */ /* 0x000fe20007f7e0ff */
[----:B------:R-:W1:Y:S01]  /*25860*/  LDCU UR4, c[0x0][0x3b0] ;  /* 0x00007600ff0477ac */ /* 0x000e620008000800 */
[----:B------:R-:W-:Y:S01]  /*25870*/  ISETP.GT.U32.AND P1, PT, R8, R12, PT ;  /* 0x0000000c0800720c */ /* 0x000fe20003f24070 */
[----:B------:R1:W-:Y:S01]  /*25880*/  STL [R1+0xe0c], R3 ;  /* 0x000e0c0301007387 */ /* 0x0003e20000100800 */
[----:B0-----:R-:W-:-:S03]  /*25890*/  LEA.HI.X.SX32 R5, R10, R6, 0x1, P3 ;  /* 0x000000060a057211 */ /* 0x001fc600018f0eff */
[----:B------:R0:W2:Y:S01]  /*258a0*/  @P0 LDG.E.U8 R18, desc[UR18][R14.64] ;  /* 0x000000120e120981 */ /* 0x0000a2000c1e1100 */
[----:B------:R-:W-:-:S07]  /*258b0*/  ISETP.GE.AND P3, PT, R3, RZ, PT ;  /* 0x000000ff0300720c */ /* 0x000fce0003f66270 */
[----:B------:R-:W-:Y:S01]  /*258c0*/  @!P1 IMAD.IADD R12, R12, 0x1, -R8 ;  /* 0x000000010c0c9824 */ /* 0x000fe200078e0a08 */
[----:B------:R-:W-:-:S05]  /*258d0*/  IABS R10, R40 ;  /* 0x00000028000a7213 */ /* 0x000fca0000000000 */
[----:B------:R-:W-:-:S05]  /*258e0*/  @!P3 IMAD.MOV R12, RZ, RZ, -R12 ;  /* 0x000000ffff0cb224 */ /* 0x000fca00078e0a0c */
[----:B------:R-:W-:Y:S01]  /*258f0*/  SEL R13, R11, R12, !P4 ;  /* 0x0000000c0b0d7207 */ /* 0x000fe20006000000 */
[----:B------:R-:W-:-:S04]  /*25900*/  IMAD.HI.U32 R12, R9, R10, RZ ;  /* 0x0000000a090c7227 */ /* 0x000fc800078e00ff */
[----:B------:R-:W-:Y:S02]  /*25910*/  IMAD R13, R13, UR11, RZ ;  /* 0x0000000b0d0d7c24 */ /* 0x000fe4000f8e02ff */
[----:B------:R-:W-:-:S03]  /*25920*/  IMAD.MOV R12, RZ, RZ, -R12 ;  /* 0x000000ffff0c7224 */ /* 0x000fc600078e0a0c */
[----:B-1----:R-:W-:Y:S01]  /*25930*/  IADD3 R3, P1, PT, R13, R7, RZ ;  /* 0x000000070d037210 */ /* 0x002fe20007f3e0ff */
[----:B------:R-:W-:Y:S01]  /*25940*/  IMAD R10, R8, R12, R10 ;  /* 0x0000000c080a7224 */ /* 0x000fe200078e020a */
[----:B------:R-:W-:Y:S01]  /*25950*/  PRMT R16, RZ, 0x7610, R16 ;  /* 0x00007610ff107816 */ /* 0x000fe20000000010 */
[----:B------:R1:W-:Y:S01]  /*25960*/  STL [R1+0xa80], R4 ;  /* 0x000a800401007387 */ /* 0x0003e20000100800 */
[----:B0-----:R-:W-:Y:S02]  /*25970*/  @P0 IMAD.MOV.U32 R14, RZ, RZ, R4 ;  /* 0x000000ffff0e0224 */ /* 0x001fe400078e0004 */
[----:B------:R-:W-:Y:S01]  /*25980*/  @P0 IMAD.MOV.U32 R15, RZ, RZ, R5 ;  /* 0x000000ffff0f0224 */ /* 0x000fe200078e0005 */
[----:B------:R0:W-:Y:S01]  /*25990*/  STL [R1+0xa7c], R5 ;  /* 0x000a7c0501007387 */ /* 0x0001e20000100800 */
[----:B------:R-:W-:-:S03]  /*259a0*/  @P0 IMAD.MOV.U32 R12, RZ, RZ, R3 ;  /* 0x000000ffff0c0224 */ /* 0x000fc600078e0003 */
[----:B------:R0:W2:Y:S01]  /*259b0*/  @P0 LDG.E.U8 R16, desc[UR18][R14.64] ;  /* 0x000000120e100981 */ /* 0x0000a2000c1e1100 */
[----:B-1----:R-:W-:Y:S02]  /*259c0*/  LEA.HI.X.SX32 R4, R13, R6, 0x1, P1 ;  /* 0x000000060d047211 */ /* 0x002fe400008f0eff */
[----:B------:R-:W-:Y:S01]  /*259d0*/  ISETP.GT.U32.AND P1, PT, R8, R10, PT ;  /* 0x0000000a0800720c */ /* 0x000fe20003f24070 */
[----:B------:R-:W-:Y:S02]  /*259e0*/  STL [R1+0xecc], R40 ;  /* 0x000ecc2801007387 */ /* 0x000fe40000100800 */
[----:B------:R-:W-:Y:S02]  /*259f0*/  @P0 IMAD.MOV.U32 R13, RZ, RZ, R4 ;  /* 0x000000ffff0d0224 */ /* 0x000fe400078e0004 */
[----:B------:R-:W-:Y:S01]  /*25a00*/  STL [R1+0x2b0], R3 ;  /* 0x0002b00301007387 */ /* 0x000fe20000100800 */
[----:B0-----:R-:W-:-:S03]  /*25a10*/  PRMT R15, RZ, 0x7610, R15 ;  /* 0x00007610ff0f7816 */ /* 0x001fc6000000000f */
[----:B------:R0:W-:Y:S01]  /*25a20*/  STL [R1+0x2ac], R4 ;  /* 0x0002ac0401007387 */ /* 0x0001e20000100800 */
[----:B------:R-:W-:-:S03]  /*25a30*/  VIADD R5, R0, 0xef ;  /* 0x000000ef00057836 */ /* 0x000fc60000000000 */
[----:B------:R1:W2:Y:S01]  /*25a40*/  @P0 LDG.E.U8 R15, desc[UR18][R12.64] ;  /* 0x000000120c0f0981 */ /* 0x0002a2000c1e1100 */
[C---:B0-----:R-:W-:Y:S02]  /*25a50*/  VIADD R4, R0.reuse, 0xff ;  /* 0x000000ff00047836 */ /* 0x041fe40000000000 */
[----:B------:R-:W-:Y:S02]  /*25a60*/  VIADD R3, R0, 0xf7 ;  /* 0x000000f700037836 */ /* 0x000fe40000000000 */
[----:B------:R-:W-:Y:S01]  /*25a70*/  @!P1 IMAD.IADD R10, R10, 0x1, -R8 ;  /* 0x000000010a0a9824 */ /* 0x000fe200078e0a08 */
[----:B-1----:R-:W-:Y:S02]  /*25a80*/  IABS R12, R4 ;  /* 0x00000004000c7213 */ /* 0x002fe40000000000 */
[----:B------:R-:W-:Y:S02]  /*25a90*/  IABS R13, R5 ;  /* 0x00000005000d7213 */ /* 0x000fe40000000000 */
[----:B------:R-:W-:Y:S01]  /*25aa0*/  IABS R14, R3 ;  /* 0x00000003000e7213 */ /* 0x000fe20000000000 */
[----:B------:R-:W-:Y:S01]  /*25ab0*/  IMAD.HI.U32 R37, R9, R12, RZ ;  /* 0x0000000c09257227 */ /* 0x000fe200078e00ff */
[----:B------:R-:W-:-:S03]  /*25ac0*/  ISETP.GT.U32.AND P3, PT, R8, R10, PT ;  /* 0x0000000a0800720c */ /* 0x000fc60003f64070 */
[----:B------:R-:W-:Y:S01]  /*25ad0*/  IMAD.HI.U32 R38, R9, R13, RZ ;  /* 0x0000000d09267227 */ /* 0x000fe200078e00ff */
[----:B------:R-:W-:-:S03]  /*25ae0*/  ISETP.GE.AND P1, PT, R40, RZ, PT ;  /* 0x000000ff2800720c */ /* 0x000fc60003f26270 */
[----:B------:R-:W-:Y:S02]  /*25af0*/  IMAD.MOV R37, RZ, RZ, -R37 ;  /* 0x000000ffff257224 */ /* 0x000fe400078e0a25 */
[----:B------:R-:W-:-:S04]  /*25b00*/  IMAD.HI.U32 R39, R9, R14, RZ ;  /* 0x0000000e09277227 */ /* 0x000fc800078e00ff */
[----:B------:R-:W-:Y:S02]  /*25b10*/  IMAD.MOV R38, RZ, RZ, -R38 ;  /* 0x000000ffff267224 */ /* 0x000fe400078e0a26 */
[C---:B------:R-:W-:Y:S02]  /*25b20*/  IMAD R9, R8.reuse, R37, R12 ;  /* 0x0000002508097224 */ /* 0x040fe400078e020c */
[----:B------:R-:W-:Y:S02]  /*25b30*/  IMAD.MOV R39, RZ, RZ, -R39 ;  /* 0x000000ffff277224 */ /* 0x000fe400078e0a27 */
[C---:B------:R-:W-:Y:S01]  /*25b40*/  IMAD R13, R8.reuse, R38, R13 ;  /* 0x00000026080d7224 */ /* 0x040fe200078e020d */
[C---:B------:R-:W-:Y:S01]  /*25b50*/  ISETP.GT.U32.AND P6, PT, R8.reuse, R9, PT ;  /* 0x000000090800720c */ /* 0x040fe20003fc4070 */
[----:B------:R-:W-:Y:S02]  /*25b60*/  IMAD R12, R8, R39, R14 ;  /* 0x00000027080c7224 */ /* 0x000fe400078e020e */
[----:B------:R-:W-:Y:S01]  /*25b70*/  @!P3 IMAD.IADD R10, R10, 0x1, -R8 ;  /* 0x000000010a0ab824 */ /* 0x000fe200078e0a08 */
[----:B------:R-:W-:-:S02]  /*25b80*/  ISETP.GT.U32.AND P3, PT, R8, R13, PT ;  /* 0x0000000d0800720c */ /* 0x000fc40003f64070 */
[----:B------:R-:W-:Y:S01]  /*25b90*/  ISETP.GT.U32.AND P5, PT, R8, R12, PT ;  /* 0x0000000c0800720c */ /* 0x000fe20003fa4070 */
[----:B------:R-:W-:-:S05]  /*25ba0*/  @!P1 IMAD.MOV R10, RZ, RZ, -R10 ;  /* 0x000000ffff0a9224 */ /* 0x000fca00078e0a0a */
[----:B------:R-:W-:Y:S01]  /*25bb0*/  SEL R10, R11, R10, !P4 ;  /* 0x0000000a0b0a7207 */ /* 0x000fe20006000000 */
[----:B------:R-:W-:-:S04]  /*25bc0*/  @!P6 IMAD.IADD R9, R9, 0x1, -R8 ;  /* 0x000000010909e824 */ /* 0x000fc800078e0a08 */
[----:B------:R-:W-:Y:S01]  /*25bd0*/  IMAD R10, R10, UR4, RZ ;  /* 0x000000040a0a7c24 */ /* 0x000fe2000f8e02ff */
[----:B------:R-:W0:Y:S01]  /*25be0*/  LDCU UR4, c[0x0][0x3b0] ;  /* 0x00007600ff0477ac */ /* 0x000e220008000800 */
[--C-:B------:R-:W-:Y:S01]  /*25bf0*/  @!P3 IMAD.IADD R13, R13, 0x1, -R8.reuse ;  /* 0x000000010d0db824 */ /* 0x100fe200078e0a08 */
[----:B------:R-:W-:Y:S01]  /*25c00*/  ISETP.GT.U32.AND P3, PT, R8, R9, PT ;  /* 0x000000090800720c */ /* 0x000fe20003f64070 */
[----:B------:R-:W-:Y:S01]  /*25c10*/  @!P5 IMAD.IADD R12, R12, 0x1, -R8 ;  /* 0x000000010c0cd824 */ /* 0x000fe200078e0a08 */
[----:B------:R-:W-:Y:S02]  /*25c20*/  IADD3 R37, P1, PT, R10, R7, RZ ;  /* 0x000000070a257210 */ /* 0x000fe40007f3e0ff */
[C---:B------:R-:W-:Y:S02]  /*25c30*/  ISETP.GT.U32.AND P6, PT, R8.reuse, R13, PT ;  /* 0x0000000d0800720c */ /* 0x040fe40003fc4070 */
[----:B------:R-:W-:Y:S02]  /*25c40*/  ISETP.GT.U32.AND P5, PT, R8, R12, PT ;  /* 0x0000000c0800720c */ /* 0x000fe40003fa4070 */
[----:B------:R-:W-:-:S02]  /*25c50*/  LEA.HI.X.SX32 R38, R10, R6, 0x1, P1 ;  /* 0x000000060a267211 */ /* 0x000fc400008f0eff */
[----:B------:R-:W-:-:S03]  /*25c60*/  ISETP.GE.AND P1, PT, R5, RZ, PT ;  /* 0x000000ff0500720c */ /* 0x000fc60003f26270 */
[----:B------:R-:W-:Y:S01]  /*25c70*/  @!P3 IMAD.IADD R9, R9, 0x1, -R8 ;  /* 0x000000010909b824 */ /* 0x000fe200078e0a08 */
[----:B------:R-:W-:-:S03]  /*25c80*/  ISETP.GE.AND P3, PT, R3, RZ, PT ;  /* 0x000000ff0300720c */ /* 0x000fc60003f66270 */
[--C-:B------:R-:W-:Y:S02]  /*25c90*/  @!P6 IMAD.IADD R13, R13, 0x1, -R8.reuse ;  /* 0x000000010d0de824 */ /* 0x100fe400078e0a08 */
[----:B------:R-:W-:Y:S01]  /*25ca0*/  @!P5 IMAD.IADD R12, R12, 0x1, -R8 ;  /* 0x000000010c0cd824 */ /* 0x000fe200078e0a08 */
[----:B------:R-:W-:-:S03]  /*25cb0*/  ISETP.GE.AND P5, PT, R4, RZ, PT ;  /* 0x000000ff0400720c */ /* 0x000fc60003fa6270 */
[----:B------:R-:W-:Y:S01]  /*25cc0*/  @!P1 IMAD.MOV R13, RZ, RZ, -R13 ;  /* 0x000000ffff0d9224 */ /* 0x000fe200078e0a0d */
[----:B------:R-:W-:Y:S01]  /*25cd0*/  STL [R1+0xdd8], R4 ;  /* 0x000dd80401007387 */ /* 0x000fe20000100800 */
[----:B------:R-:W-:-:S03]  /*25ce0*/  PRMT R10, RZ, 0x7610, R10 ;  /* 0x00007610ff0a7816 */ /* 0x000fc6000000000a */
[----:B------:R1:W-:Y:S01]  /*25cf0*/  STL [R1+0xec8], R5 ;  /* 0x000ec80501007387 */ /* 0x0003e20000100800 */
[----:B------:R-:W-:Y:S01]  /*25d00*/  SEL R13, R11, R13, !P4 ;  /* 0x0000000d0b0d7207 */ /* 0x000fe20006000000 */
[----:B------:R-:W-:Y:S02]  /*25d10*/  @!P3 IMAD.MOV R12, RZ, RZ, -R12 ;  /* 0x000000ffff0cb224 */ /* 0x000fe400078e0a0c */
[----:B------:R1:W-:Y:S01]  /*25d20*/  STL [R1+0xec4], R3 ;  /* 0x000ec40301007387 */ /* 0x0003e20000100800 */
[----:B------:R-:W-:-:S03]  /*25d30*/  @P0 IMAD.MOV.U32 R39, RZ, RZ, R38 ;  /* 0x000000ffff270224 */ /* 0x000fc600078e0026 */
[----:B------:R-:W-:Y:S01]  /*25d40*/  STL [R1+0x320], R37 ;  /* 0x0003202501007387 */ /* 0x000fe20000100800 */
[----:B0-----:R-:W-:Y:S01]  /*25d50*/  IMAD R13, R13, UR4, RZ ;  /* 0x000000040d0d7c24 */ /* 0x001fe2000f8e02ff */
[----:B------:R-:W0:Y:S02]  /*25d60*/  LDCU UR4, c[0x0][0x3b0] ;  /* 0x00007600ff0477ac */ /* 0x000e240008000800 */
[----:B------:R3:W-:Y:S01]  /*25d70*/  STL [R1+0x31c], R38 ;  /* 0x00031c2601007387 */ /* 0x0007e20000100800 */
[----:B------:R-:W-:Y:S01]  /*25d80*/  SEL R12, R11, R12, !P4 ;  /* 0x0000000c0b0c7207 */ /* 0x000fe20006000000 */
[----:B------:R-:W-:Y:S02]  /*25d90*/  @!P5 IMAD.MOV R9, RZ, RZ, -R9 ;  /* 0x000000ffff09d224 */ /* 0x000fe400078e0a09 */
[----:B-1----:R-:W2:Y:S01]  /*25da0*/  LDL.LU R5, [R1+0xe38] ;  /* 0x000e380001057983 */ /* 0x002ea20000300800 */
[----:B------:R-:W-:-:S03]  /*25db0*/  IADD3 R4, P1, PT, R13, R7, RZ ;  /* 0x000000070d047210 */ /* 0x000fc60007f3e0ff */
[----:B------:R-:W4:Y:S01]  /*25dc0*/  LDL.LU R3, [R1+0xe20] ;  /* 0x000e200001037983 */ /* 0x000f220000300800 */
[----:B---3--:R-:W-:Y:S01]  /*25dd0*/  @P0 IMAD.MOV.U32 R38, RZ, RZ, R37 ;  /* 0x000000ffff260224 */ /* 0x008fe200078e0025 */
[----:B------:R-:W-:Y:S01]  /*25de0*/  SEL R11, R11, R9, !P4 ;  /* 0x000000090b0b7207 */ /* 0x000fe20006000000 */
[----:B------:R-:W-:-:S03]  /*25df0*/  IMAD R8, R12, UR5, RZ ;  /* 0x000000050c087c24 */ /* 0x000fc6000f8e02ff */
[----:B------:R-:W3:Y:S01]  /*25e00*/  @P0 LDG.E.U8 R10, desc[UR18][R38.64] ;  /* 0x00000012260a0981 */ /* 0x000ee2000c1e1100 */
[----:B------:R-:W-:Y:S01]  /*25e10*/  PRMT R9, RZ, 0x7610, R9 ;  /* 0x00007610ff097816 */ /* 0x000fe20000000009 */
[----:B------:R-:W-:Y:S01]  /*25e20*/  @P0 IMAD.MOV.U32 R12, RZ, RZ, R4 ;  /* 0x000000ffff0c0224 */ /* 0x000fe200078e0004 */
[----:B------:R-:W-:Y:S01]  /*25e30*/  LEA.HI.X.SX32 R13, R13, R6, 0x1, P1 ;  /* 0x000000060d0d7211 */ /* 0x000fe200008f0eff */
[----:B0-----:R-:W-:-:S04]  /*25e40*/  IMAD R11, R11, UR4, RZ ;  /* 0x000000040b0b7c24 */ /* 0x001fc8000f8e02ff */
[----:B------:R0:W3:Y:S04]  /*25e50*/  @P0 LDG.E.U8 R9, desc[UR18][R12.64] ;  /* 0x000000120c090981 */ /* 0x0000e8000c1e1100 */
[----:B------:R-:W3:Y:S04]  /*25e60*/  LDL.LU R38, [R1+0xb4] ;  /* 0x0000b40001267983 */ /* 0x000ee80000300800 */
[----:B------:R-:W3:Y:S04]  /*25e70*/  LDL.LU R39, [R1+0x78] ;  /* 0x0000780001277983 */ /* 0x000ee80000300800 */
[----:B------:R-:W3:Y:S04]  /*25e80*/  LDL.LU R14, [R1+0x60] ;  /* 0x00006000010e7983 */ /* 0x000ee80000300800 */
[----:B------:R-:W3:Y:S04]  /*25e90*/  LDL.LU R37, [R1+0x48] ;  /* 0x0000480001257983 */ /* 0x000ee80000300800 */
[----:B------:R-:W3:Y:S04]  /*25ea0*/  LDL.LU R40, [R1+0x30] ;  /* 0x0000300001287983 */ /* 0x000ee80000300800 */
[----:B------:R-:W3:Y:S04]  /*25eb0*/  LDL.LU R85, [R1+0x18] ;  /* 0x0000180001557983 */ /* 0x000ee80000300800 */
[----:B------:R1:W-:Y:S04]  /*25ec0*/  STL [R1+0x308], R4 ;  /* 0x0003080401007387 */ /* 0x0003e80000100800 */
[----:B------:R0:W-:Y:S01]  /*25ed0*/  STL [R1+0x304], R13 ;  /* 0x0003040d01007387 */ /* 0x0001e20000100800 */
[----:B-1----:R-:W-:-:S04]  /*25ee0*/  IADD3 R4, P1, PT, R8, R7, RZ ;  /* 0x0000000708047210 */ /* 0x002fc80007f3e0ff */
[----:B0-----:R-:W-:Y:S01]  /*25ef0*/  LEA.HI.X.SX32 R13, R8, R6, 0x1, P1 ;  /* 0x00000006080d7211 */ /* 0x001fe200008f0eff */
[----:B------:R-:W-:Y:S01]  /*25f00*/  @P0 IMAD.MOV.U32 R12, RZ, RZ, R4 ;  /* 0x000000ffff0c0224 */ /* 0x000fe200078e0004 */
[----:B------:R-:W-:Y:S01]  /*25f10*/  PRMT R8, RZ, 0x7610, R8 ;  /* 0x00007610ff087816 */ /* 0x000fe20000000008 */
[----:B------:R-:W-:Y:S04]  /*25f20*/  STL [R1+0x318], R4 ;  /* 0x0003180401007387 */ /* 0x000fe80000100800 */
[----:B------:R0:W-:Y:S04]  /*25f30*/  STL [R1+0x314], R13 ;  /* 0x0003140d01007387 */ /* 0x0001e80000100800 */
[----:B------:R0:W3:Y:S02]  /*25f40*/  @P0 LDG.E.U8 R8, desc[UR18][R12.64] ;  /* 0x000000120c080981 */ /* 0x0000e4000c1e1100 */
[----:B0-----:R-:W-:-:S02]  /*25f50*/  IADD3 R13, P1, PT, R11, R7, RZ ;  /* 0x000000070b0d7210 */ /* 0x001fc40007f3e0ff */
[----:B------:R-:W3:Y:S02]  /*25f60*/  LDL.LU R7, [R1+0x144] ;  /* 0x0001440001077983 */ /* 0x000ee40000300800 */
[----:B------:R-:W-:Y:S02]  /*25f70*/  LEA.HI.X.SX32 R12, R11, R6, 0x1, P1 ;  /* 0x000000060b0c7211 */ /* 0x000fe400008f0eff */
[----:B------:R-:W3:Y:S04]  /*25f80*/  LDL.LU R11, [R1+0xdd0] ;  /* 0x000dd000010b7983 */ /* 0x000ee80000300800 */
[----:B------:R0:W-:Y:S04]  /*25f90*/  STL [R1+0x310], R13 ;  /* 0x0003100d01007387 */ /* 0x0001e80000100800 */
[----:B------:R1:W-:Y:S01]  /*25fa0*/  STL [R1+0x30c], R12 ;  /* 0x00030c0c01007387 */ /* 0x0003e20000100800 */
[----:B0-----:R-:W-:-:S04]  /*25fb0*/  @P0 LOP3.LUT R13, R13, R12, RZ, 0x3c, !PT ;  /* 0x0000000c0d0d0212 */ /* 0x001fc800078e3cff */
[C---:B-1----:R-:W-:Y:S02]  /*25fc0*/  @P0 LOP3.LUT R12, R13.reuse, R12, RZ, 0x3c, !PT ;  /* 0x0000000c0d0c0212 */ /* 0x042fe400078e3cff */
[----:B------:R-:W-:Y:S02]  /*25fd0*/  PRMT R6, RZ, 0x7610, R6 ;  /* 0x00007610ff067816 */ /* 0x000fe40000000006 */
[----:B------:R-:W-:-:S05]  /*25fe0*/  @P0 LOP3.LUT R13, R13, R12, RZ, 0x3c, !PT ;  /* 0x0000000c0d0d0212 */ /* 0x000fca00078e3cff */
[----:B------:R-:W3:Y:S04]  /*25ff0*/  @P0 LDG.E.U8 R6, desc[UR18][R12.64] ;  /* 0x000000120c060981 */ /* 0x000ee8000c1e1100 */
[----:B------:R-:W3:Y:S04]  /*26000*/  LDL.LU R12, [R1+0xe04] ;  /* 0x000e0400010c7983 */ /* 0x000ee80000300800 */
[----:B------:R-:W3:Y:S01]  /*26010*/  LDL.LU R13, [R1+0xdec] ;  /* 0x000dec00010d7983 */ /* 0x000ee20000300800 */
[----:B------:R-:W0:Y:S02]  /*26020*/  S2R R4, SR_TID.X ;  /* 0x0000000000047919 */ /* 0x000e240000002100 */
[----:B0-----:R-:W-:-:S04]  /*26030*/  LOP3.LUT R4, R4, 0x7f, RZ, 0xc0, !PT ;  /* 0x0000007f04047812 */ /* 0x001fc800078ec0ff */
[----:B------:R-:W-:-:S05]  /*26040*/  LOP3.LUT R4, R4, 0x20, RZ, 0x3c, !PT ;  /* 0x0000002004047812 */ /* 0x000fca00078e3cff */
[----:B--2---:R0:W-:Y:S04]  /*26050*/  STS.U8 [R4+UR9+0x1d00], R5 ;  /* 0x001d000504007988 */ /* 0x0041e80008000009 */
[----:B----4-:R1:W-:Y:S04]  /*26060*/  STS.U8 [R4+UR9+0x2100], R3 ;  /* 0x0021000304007988 */ /* 0x0103e80008000009 */
[----:B0-----:R-:W2:Y:S04]  /*26070*/  LDL.LU R5, [R1+0x12e8] ;  /* 0x0012e80001057983 */ /* 0x001ea80000300800 */
[----:B-1----:R-:W4:Y:S04]  /*26080*/  LDL.LU R3, [R1+0x12e4] ;  /* 0x0012e40001037983 */ /* 0x002f280000300800 */
[----:B---3--:R-:W-:Y:S04]  /*26090*/  STS.U8 [R4+UR9+0x2500], R12 ;  /* 0x0025000c04007988 */ /* 0x008fe80008000009 */
        /* <DEDUP_REMOVED lines=9> */
[----:B------:R0:W-:Y:S04]  /*26130*/  STS.U8 [R4+UR9+0x4d00], R2 ;  /* 0x004d000204007988 */ /* 0x0001e80008000009 */
[----:B0-----:R-:W3:Y:S04]  /*26140*/  LDL.LU R2, [R1+0x12e0] ;  /* 0x0012e00001027983 */ /* 0x001ee80000300800 */
        /* <DEDUP_REMOVED lines=28> */
[----:B------:R0:W-:Y:S02]  /*26310*/  STS.U8 [R4+UR9+0x7500], R29 ;  /* 0x0075001d04007988 */ /* 0x0001e40008000009 */
[----:B0-----:R-:W0:Y:S02]  /*26320*/  S2R R29, SR_TID.X ;  /* 0x00000000001d7919 */ /* 0x001e240000002100 */
[----:B------:R-:W3:Y:S01]  /*26330*/  LDL.LU R4, [R1+0x12dc] ;  /* 0x0012dc0001047983 */ /* 0x000ee20000300800 */
[----:B0-----:R-:W-:-:S04]  /*26340*/  LOP3.LUT R29, R29, 0x7f, RZ, 0xc0, !PT ;  /* 0x0000007f1d1d7812 */ /* 0x001fc800078ec0ff */
[----:B------:R-:W-:-:S05]  /*26350*/  LOP3.LUT R29, R29, 0x20, RZ, 0x3c, !PT ;  /* 0x000000201d1d7812 */ /* 0x000fca00078e3cff */
[----:B------:R0:W-:Y:S02]  /*26360*/  STS.U8 [R29+UR9+0x7900], R24 ;  /* 0x007900181d007988 */ /* 0x0001e40008000009 */
[----:B0-----:R-:W0:Y:S02]  /*26370*/  S2R R24, SR_TID.X ;  /* 0x0000000000187919 */ /* 0x001e240000002100 */
[----:B------:R1:W-:Y:S04]  /*26380*/  STS.U8 [R29+UR9+0x7d00], R19 ;  /* 0x007d00131d007988 */ /* 0x0003e80008000009 */
[----:B-1----:R-:W3:Y:S01]  /*26390*/  LDL.LU R29, [R1+0xebc] ;  /* 0x000ebc00011d7983 */ /* 0x002ee20000300800 */
[----:B0-----:R-:W-:-:S04]  /*263a0*/  LOP3.LUT R24, R24, 0x7f, RZ, 0xc0, !PT ;  /* 0x0000007f18187812 */ /* 0x001fc800078ec0ff */
[----:B------:R-:W-:-:S05]  /*263b0*/  LOP3.LUT R24, R24, 0x30, RZ, 0x3c, !PT ;  /* 0x0000003018187812 */ /* 0x000fca00078e3cff */
[----:B--2---:R-:W-:Y:S04]  /*263c0*/  STS.U8 [R24+UR9+0x180], R35 ;  /* 0x0001802318007988 */ /* 0x004fe80008000009 */
[----:B------:R-:W-:Y:S04]  /*263d0*/  STS.U8 [R24+UR9+0x580], R45 ;  /* 0x0005802d18007988 */ /* 0x000fe80008000009 */
[----:B------:R0:W-:Y:S04]  /*263e0*/  STS.U8 [R24+UR9+0x980], R51 ;  /* 0x0009803318007988 */ /* 0x0001e80008000009 */
[----:B------:R1:W-:Y:S04]  /*263f0*/  STS.U8 [R24+UR9+0xd80], R57 ;  /* 0x000d803918007988 */ /* 0x0003e80008000009 */
[----:B------:R2:W-:Y:S04]  /*26400*/  STS.U8 [R24+UR9+0x1180], R63 ;  /* 0x0011803f18007988 */ /* 0x0005e80008000009 */
[----:B0-----:R-:W4:Y:S04]  /*26410*/  LDL.LU R51, [R1+0xeac] ;  /* 0x000eac0001337983 */ /* 0x001f280000300800 */
[----:B-1----:R-:W4:Y:S04]  /*26420*/  LDL.LU R57, [R1+0xe98] ;  /* 0x000e980001397983 */ /* 0x002f280000300800 */
[----:B------:R0:W-:Y:S04]  /*26430*/  STS.U8 [R24+UR9+0x1580], R69 ;  /* 0x0015804518007988 */ /* 0x0001e80008000009 */
[----:B--2---:R-:W2:Y:S04]  /*26440*/  LDL.LU R63, [R1+0xe84] ;  /* 0x000e8400013f7983 */ /* 0x004ea80000300800 */
[----:B------:R1:W-:Y:S04]  /*26450*/  STS.U8 [R24+UR9+0x1980], R75 ;  /* 0x0019804b18007988 */ /* 0x0003e80008000009 */
[----:B0-----:R-:W2:Y:S04]  /*26460*/  LDL.LU R69, [R1+0xe70] ;  /* 0x000e700001457983 */ /* 0x001ea80000300800 */
[----:B------:R0:W-:Y:S04]  /*26470*/  STS.U8 [R24+UR9+0x1d80], R81 ;  /* 0x001d805118007988 */ /* 0x0001e80008000009 */
[----:B-1----:R-:W2:Y:S04]  /*26480*/  LDL.LU R75, [R1+0xe5c] ;  /* 0x000e5c00014b7983 */ /* 0x002ea80000300800 */
        /* <DEDUP_REMOVED lines=22> */
[----:B-1----:R-:W2:Y:S01]  /*265f0*/  LDL.LU R85, [R1+0x28] ;  /* 0x0000280001557983 */ /* 0x002ea20000300800 */
[----:B------:R-:W0:Y:S03]  /*26600*/  S2R R35, SR_TID.X ;  /* 0x0000000000237919 */ /* 0x000e260000002100 */
[----:B------:R-:W-:Y:S04]  /*26610*/  STS.U8 [R24+UR9+0x4d80], R93 ;  /* 0x004d805d18007988 */ /* 0x000fe80008000009 */
[----:B------:R-:W-:Y:S04]  /*26620*/  STS.U8 [R24+UR9+0x5180], R87 ;  /* 0x0051805718007988 */ /* 0x000fe80008000009 */
[----:B------:R-:W-:Y:S04]  /*26630*/  STS.U8 [R24+UR9+0x5580], R80 ;  /* 0x0055805018007988 */ /* 0x000fe80008000009 */
[----:B------:R-:W-:Y:S04]  /*26640*/  STS.U8 [R24+UR9+0x5980], R74 ;  /* 0x0059804a18007988 */ /* 0x000fe80008000009 */
[----:B------:R-:W-:Y:S04]  /*26650*/  STS.U8 [R24+UR9+0x5d80], R68 ;  /* 0x005d804418007988 */ /* 0x000fe80008000009 */
[----:B------:R-:W-:Y:S04]  /*26660*/  STS.U8 [R24+UR9+0x6180], R62 ;  /* 0x0061803e18007988 */ /* 0x000fe80008000009 */
[----:B------:R-:W-:Y:S01]  /*26670*/  STS.U8 [R24+UR9+0x6580], R56 ;  /* 0x0065803818007988 */ /* 0x000fe20008000009 */
[----:B0-----:R-:W-:-:S03]  /*26680*/  LOP3.LUT R35, R35, 0x7f, RZ, 0xc0, !PT ;  /* 0x0000007f23237812 */ /* 0x001fc600078ec0ff */
[----:B------:R-:W-:Y:S01]  /*26690*/  STS.U8 [R24+UR9+0x6980], R50 ;  /* 0x0069803218007988 */ /* 0x000fe20008000009 */
[----:B------:R-:W-:-:S03]  /*266a0*/  LOP3.LUT R45, R35, 0x40, RZ, 0x3c, !PT ;  /* 0x00000040232d7812 */ /* 0x000fc600078e3cff */
[----:B------:R-:W-:Y:S04]  /*266b0*/  STS.U8 [R24+UR9+0x6d80], R44 ;  /* 0x006d802c18007988 */ /* 0x000fe80008000009 */
[----:B------:R-:W-:Y:S04]  /*266c0*/  STS.U8 [R24+UR9+0x7180], R34 ;  /* 0x0071802218007988 */ /* 0x000fe80008000009 */
[----:B------:R-:W-:Y:S04]  /*266d0*/  STS.U8 [R24+UR9+0x7580], R28 ;  /* 0x0075801c18007988 */ /* 0x000fe80008000009 */
[----:B------:R-:W-:Y:S04]  /*266e0*/  STS.U8 [R24+UR9+0x7980], R23 ;  /* 0x0079801718007988 */ /* 0x000fe80008000009 */
[----:B------:R-:W-:Y:S04]  /*266f0*/  STS.U8 [R24+UR9+0x7d80], R18 ;  /* 0x007d801218007988 */ /* 0x000fe80008000009 */
[----:B---3--:R-:W-:Y:S04]  /*26700*/  STS.U8 [R45+UR9+0x200], R29 ;  /* 0x0002001d2d007988 */ /* 0x008fe80008000009 */
[----:B----4-:R-:W-:Y:S04]  /*26710*/  STS.U8 [R45+UR9+0x600], R51 ;  /* 0x000600332d007988 */ /* 0x010fe80008000009 */
[----:B------:R-:W-:Y:S04]  /*26720*/  STS.U8 [R45+UR9+0xa00], R57 ;  /* 0x000a00392d007988 */ /* 0x000fe80008000009 */
[----:B--2---:R-:W-:Y:S04]  /*26730*/  STS.U8 [R45+UR9+0xe00], R63 ;  /* 0x000e003f2d007988 */ /* 0x004fe80008000009 */
        /* <DEDUP_REMOVED lines=15> */
[----:B0-----:R-:W2:Y:S04]  /*26830*/  LDL.LU R4, [R1+0x12d8] ;  /* 0x0012d80001047983 */ /* 0x001ea80000300800 */
[----:B------:R-:W3:Y:S04]  /*26840*/  LDL.LU R51, [R1+0xea8] ;  /* 0x000ea80001337983 */ /* 0x000ee80000300800 */
[----:B------:R-:W4:Y:S04]  /*26850*/  LDL.LU R57, [R1+0xe94] ;  /* 0x000e940001397983 */ /* 0x000f280000300800 */
        /* <DEDUP_REMOVED lines=15> */
[----:B------:R-:W-:Y:S04]  /*26950*/  STS.U8 [R45+UR9+0x4e00], R92 ;  /* 0x004e005c2d007988 */ /* 0x000fe80008000009 */
[----:B------:R-:W-:Y:S04]  /*26960*/  STS.U8 [R45+UR9+0x5200], R86 ;  /* 0x005200562d007988 */ /* 0x000fe80008000009 */
[----:B------:R-:W-:Y:S04]  /*26970*/  STS.U8 [R45+UR9+0x5600], R79 ;  /* 0x0056004f2d007988 */ /* 0x000fe80008000009 */
[----:B------:R-:W-:Y:S04]  /*26980*/  STS.U8 [R45+UR9+0x5a00], R73 ;  /* 0x005a00492d007988 */ /* 0x000fe80008000009 */
[----:B------:R-:W-:Y:S01]  /*26990*/  STS.U8 [R45+UR9+0x5e00], R67 ;  /* 0x005e00432d007988 */ /* 0x000fe20008000009 */
[----:B------:R-:W-:-:S03]  /*269a0*/  LOP3.LUT R29, R35, 0x50, RZ, 0x3c, !PT ;  /* 0x00000050231d7812 */ /* 0x000fc600078e3cff */
        /* <DEDUP_REMOVED lines=9> */
[----:B---3--:R-:W-:Y:S04]  /*26a40*/  STS.U8 [R29+UR9+0x680], R51 ;  /* 0x000680331d007988 */ /* 0x008fe80008000009 */
[----:B----4-:R-:W-:Y:S04]  /*26a50*/  STS.U8 [R29+UR9+0xa80], R57 ;  /* 0x000a80391d007988 */ /* 0x010fe80008000009 */
        /* <DEDUP_REMOVED lines=33> */
[----:B------:R-:W2:Y:S01]  /*26c70*/  LDL.LU R85, [R1+0x38] ;  /* 0x0000380001557983 */ /* 0x000ea20000300800 */
        /* <DEDUP_REMOVED lines=18> */
[----:B--2---:R0:W-:Y:S04]  /*26da0*/  STS.U8 [R51+UR9+0xb00], R57 ;  /* 0x000b003933007988 */ /* 0x0041e80008000009 */
[----:B------:R1:W-:Y:S04]  /*26db0*/  STS.U8 [R51+UR9+0xf00], R63 ;  /* 0x000f003f33007988 */ /* 0x0003e80008000009 */
[----:B------:R2:W-:Y:S04]  /*26dc0*/  STS.U8 [R51+UR9+0x1300], R69 ;  /* 0x0013004533007988 */ /* 0x0005e80008000009 */
[----:B0-----:R-:W3:Y:S04]  /*26dd0*/  LDL.LU R57, [R1+0xeb4] ;  /* 0x000eb40001397983 */ /* 0x001ee80000300800 */
        /* <DEDUP_REMOVED lines=29> */
[----:B-1----:R-:W2:Y:S04]  /*26fb0*/  LDL.LU R3, [R1+0x12cc] ;  /* 0x0012cc0001037983 */ /* 0x002ea80000300800 */
        /* <DEDUP_REMOVED lines=28> */
[----:B------:R0:W-:Y:S02]  /*27180*/  STS.U8 [R40+UR9+0x3b80], R85 ;  /* 0x003b805528007988 */ /* 0x0001e40008000009 */
[----:B0-----:R-:W0:Y:S02]  /*27190*/  LDC R85, c[0x0][0x3a0] ;  /* 0x0000e800ff557b82 */ /* 0x001e240000000800 */
[----:B------:R1:W-:Y:S04]  /*271a0*/  STS.U8 [R40+UR9+0x3f80], R3 ;  /* 0x003f800328007988 */ /* 0x0003e80008000009 */
[----:B------:R2:W-:Y:S04]  /*271b0*/  STS.U8 [R40+UR9+0x4380], R2 ;  /* 0x0043800228007988 */ /* 0x0005e80008000009 */
[----:B------:R3:W-:Y:S04]  /*271c0*/  STS.U8 [R40+UR9+0x4780], R4 ;  /* 0x0047800428007988 */ /* 0x0007e80008000009 */
[----:B-1----:R1:W5:Y:S04]  /*271d0*/  LDL.LU R3, [R1+0x12c8] ;  /* 0x0012c80001037983 */ /* 0x0023680000300800 */
[----:B--2---:R1:W5:Y:S04]  /*271e0*/  LDL.LU R2, [R1+0x12c4] ;  /* 0x0012c40001027983 */ /* 0x0043680000300800 */
[----:B---3--:R1:W5:Y:S04]  /*271f0*/  LDL.LU R4, [R1+0x12c0] ;  /* 0x0012c00001047983 */ /* 0x0083680000300800 */
[----:B------:R2:W-:Y:S04]  /*27200*/  STS.U8 [R40+UR9+0x4b80], R5 ;  /* 0x004b800528007988 */ /* 0x0005e80008000009 */
[----:B--2---:R1:W5:Y:S04]  /*27210*/  LDL.LU R5, [R1+0x12bc] ;  /* 0x0012bc0001057983 */ /* 0x0043680000300800 */
[----:B------:R1:W-:Y:S04]  /*27220*/  STS.U8 [R40+UR9+0x4f80], R89 ;  /* 0x004f805928007988 */ /* 0x0003e80008000009 */
        /* <DEDUP_REMOVED lines=11> */
[----:B------:R1:W-:Y:S01]  /*272e0*/  STS.U8 [R40+UR9+0x7f80], R6 ;  /* 0x007f800628007988 */ /* 0x0003e20008000009 */
[----:B------:R2:W-:Y:S06]  /*272f0*/  MEMBAR.ALL.CTA ;  /* 0x0000000000007992 */ /* 0x0005ec0000008000 */
[----:B--2---:R-:W2:Y:S01]  /*27300*/  FENCE.VIEW.ASYNC.S ;  /* 0x00000000000073c6 */ /* 0x004ea20000000000 */
[----:B0-----:R-:W-:Y:S01]  /*27310*/  VIADD R85, R85, 0x7f ;  /* 0x0000007f55557836 */ /* 0x001fe20000000000 */
[----:B--2---:R-:W-:Y:S01]  /*27320*/  BAR.SYNC.DEFER_BLOCKING 0x0 ;  /* 0x0000000000007b1d */ /* 0x004fe20000010000 */
[----:B------:R-:W-:-:S04]  /*27330*/  ISETP.NE.U32.AND P0, PT, RZ, UR7, PT ;  /* 0x00000007ff007c0c */ /* 0x000fc8000bf05070 */
[C---:B------:R-:W-:Y:S02]  /*27340*/  ISETP.LT.OR P1, PT, R85.reuse, 0x80, P0 ;  /* 0x000000805500780c */ /* 0x040fe40000721670 */
[----:B------:R-:W-:-:S11]  /*27350*/  ISETP.GE.AND P3, PT, R85, 0x100, PT ;  /* 0x000001005500780c */ /* 0x000fd60003f66270 */
[----:B-1----:R-:W-:Y:S05]  /*27360*/  @P1 BRA `(.L_x_6) ;  /* 0x0000000000841947 */ /* 0x002fea0003800000 */
[----:B------:R-:W-:Y:S02]  /*27370*/  UIADD3 UR4, UPT, UPT, UR9, 0x10000, URZ ;  /* 0x0001000009047890 */ /* 0x000fe4000fffe0ff */
[----:B------:R-:W-:Y:S02]  /*27380*/  USHF.R.U32.HI UR14, URZ, 0x4, UR9 ;  /* 0x00000004ff0e7899 */ /* 0x000fe40008011609 */
[----:B------:R-:W-:Y:S02]  /*27390*/  USHF.R.U32.HI UR4, URZ, 0x4, UR4 ;  /* 0x00000004ff047899 */ /* 0x000fe40008011604 */
[----:B------:R-:W-:Y:S02]  /*273a0*/  USGXT.U32 UR14, UR14, 0xe ;  /* 0x0000000e0e0e789a */ /* 0x000fe40008000000 */
[----:B------:R-:W-:Y:S02]  /*273b0*/  USGXT.U32 UR12, UR4, 0xe ;  /* 0x0000000e040c789a */ /* 0x000fe40008000000 */
[----:B------:R-:W-:-:S02]  /*273c0*/  UIADD3 UR26, UP2, UPT, UR14, 0x2, URZ ;  /* 0x000000020e1a7890 */ /* 0x000fc4000ff5e0ff */
[----:B------:R-:W-:Y:S01]  /*273d0*/  UIADD3 UR28, UP1, UPT, UR12, 0x100, URZ ;  /* 0x000001000c1c7890 */ /* 0x000fe2000ff3e0ff */
[----:B------:R-:W-:Y:S01]  /*273e0*/  UMOV UR4, URZ ;  /* 0x000000ff00047c82 */ /* 0x000fe20008000000 */
[----:B------:R-:W-:Y:S01]  /*273f0*/  UMOV UR30, 0x0 ;  /* 0x00000000001e7882 */ /* 0x000fe20000000000 */
[----:B------:R-:W-:Y:S02]  /*27400*/  UIADD3.X UR27, UPT, UPT, UR4, 0x40004040, URZ, UP2, !UPT ;  /* 0x40004040041b7890 */ /* 0x000fe400097fe4ff */
[----:B------:R-:W-:Y:S02]  /*27410*/  UIADD3.X UR29, UPT, UPT, UR4, 0x40004040, URZ, UP1, !UPT ;  /* 0x40004040041d7890 */ /* 0x000fe40008ffe4ff */
[----:B------:R-:W-:Y:S02]  /*27420*/  UIADD3.64 UR20, UPT, UPT, UR26, 0x2, URZ ;  /* 0x000000021a147897 */ /* 0x000fe4000fffe0ff */
[----:B------:R-:W-:Y:S02]  /*27430*/  UIADD3.64 UR16, UPT, UPT, UR28, 0x100, URZ ;  /* 0x000001001c107897 */ /* 0x000fe4000fffe0ff */
[----:B------:R-:W-:-:S02]  /*27440*/  UIADD3.64 UR24, UPT, UPT, UR26, 0x4, URZ ;  /* 0x000000041a187897 */ /* 0x000fc4000fffe0ff */
[----:B------:R-:W-:Y:S01]  /*27450*/  UIADD3.64 UR22, UPT, UPT, UR28, 0x200, URZ ;  /* 0x000002001c167897 */ /* 0x000fe2000fffe0ff */
[----:B------:R-:W-:Y:S01]  /*27460*/  UMOV UR31, 0x8408490 ;  /* 0x08408490001f7882 */ /* 0x000fe20000000000 */
[----:B------:R-:W-:Y:S01]  /*27470*/  UMOV UR15, 0x40004040 ;  /* 0x40004040000f7882 */ /* 0x000fe20000000000 */
[----:B------:R-:W-:Y:S01]  /*27480*/  UMOV UR13, 0x40004040 ;  /* 0x40004040000d7882 */ /* 0x000fe20000000000 */
[----:B------:R-:W-:Y:S01]  /*27490*/  UMOV UR32, 0x0 ;  /* 0x0000000000207882 */ /* 0x000fe20000000000 */
[----:B------:R-:W-:Y:S01]  /*274a0*/  UMOV UR33, 0x8408490 ;  /* 0x0840849000217882 */ /* 0x000fe20000000000 */
[----:B------:R-:W-:Y:S01]  /*274b0*/  UMOV UR34, 0x0 ;  /* 0x0000000000227882 */ /* 0x000fe20000000000 */
[----:B------:R-:W-:Y:S01]  /*274c0*/  UMOV UR35, 0x8408490 ;  /* 0x0840849000237882 */ /* 0x000fe20000000000 */
[----:B------:R-:W-:Y:S01]  /*274d0*/  UMOV UR4, UR6 ;  /* 0x0000000600047c82 */ /* 0x000fe20008000000 */
[----:B------:R-:W-:Y:S01]  /*274e0*/  UMOV UR5, URZ ;  /* 0x000000ff00057c82 */ /* 0x000fe20008000000 */
[----:B------:R0:W-:Y:S01]  /*274f0*/  UTCQMMA gdesc[UR12], gdesc[UR14], tmem[UR8], tmem[UR30], idesc[UR31], !UPT ;  /* 0x00ff1e0e0c0075ea */ /* 0x0001e2000f800308 */
[----:B------:R-:W-:Y:S01]  /*27500*/  UMOV UR36, 0x0 ;  /* 0x0000000000247882 */ /* 0x000fe20000000000 */
[----:B------:R-:W-:Y:S01]  /*27510*/  UMOV UR37, 0x8408490 ;  /* 0x0840849000257882 */ /* 0x000fe20000000000 */
[----:B------:R0:W-:Y:S01]  /*27520*/  UTCQMMA gdesc[UR28], gdesc[UR26], tmem[UR8], tmem[UR32], idesc[UR33], UPT ;  /* 0x00ff201a1c0075ea */ /* 0x0001e2000b800308 */
[----:B------:R-:W-:Y:S01]  /*27530*/  UMOV UR4, UR4 ;  /* 0x0000000400047c82 */ /* 0x000fe20008000000 */
[----:B------:R0:W-:Y:S01]  /*27540*/  UTCQMMA gdesc[UR16], gdesc[UR20], tmem[UR8], tmem[UR34], idesc[UR35], UPT ;  /* 0x00ff2214100075ea */ /* 0x0001e2000b800308 */
[----:B------:R0:W-:Y:S01]  /*27550*/  UTCQMMA gdesc[UR22], gdesc[UR24], tmem[UR8], tmem[UR36], idesc[UR37], UPT ;  /* 0x00ff2418160075ea */ /* 0x0001e2000b800308 */
[----:B------:R0:W-:Y:S01]  /*27560*/  UTCBAR [UR4], URZ ;  /* 0x000000ff040073e9 */ /* 0x0001e200080000ff */
[----:B------:R-:W-:Y:S01]  /*27570*/  NOP ;  /* 0x0000000000007918 */ /* 0x000fe20000000000 */
.L_x_6:
[----:B0-----:R-:W-:Y:S01]  /*27580*/  UMOV UR4, URZ ;  /* 0x000000ff00047c82 */ /* 0x001fe20008000000 */
[----:B------:R-:W-:Y:S05]  /*27590*/  @!P3 BRA `(.L_x_7) ;  /* 0x00000154006cb947 */ /* 0x000fea0003800000 */
[----:B------:R-:W-:Y:S01]  /*275a0*/  SHF.R.S32.HI R6, RZ, 0x1f, R85 ;  /* 0x0000001fff067819 */ /* 0x000fe20000011455 */
[----:B------:R-:W-:Y:S01]  /*275b0*/  UIADD3 UR4, UPT, UPT, UR9, 0x14000, URZ ;  /* 0x0001400009047890 */ /* 0x000fe2000fffe0ff */
[----:B-----5:R-:W-:Y:S01]  /*275c0*/  IMAD.SHL.U32 R4, R4, 0x80, RZ ;  /* 0x0000008004047824 */ /* 0x020fe200078e00ff */
[----:B------:R-:W-:Y:S01]  /*275d0*/  UIADD3 UR5, UPT, UPT, UR9, 0x8000, URZ ;  /* 0x0000800009057890 */ /* 0x000fe2000fffe0ff */
[----:B------:R-:W-:Y:S01]  /*275e0*/  LEA.HI R6, R6, R85, RZ, 0x7 ;  /* 0x0000005506067211 */ /* 0x000fe200078f38ff */
[----:B------:R-:W-:Y:S01]  /*275f0*/  USHF.R.U32.HI UR4, URZ, 0x4, UR4 ;  /* 0x00000004ff047899 */ /* 0x000fe20008011604 */
[----:B------:R-:W-:Y:S01]  /*27600*/  IMAD.SHL.U32 R5, R5, 0x80, RZ ;  /* 0x0000008005057824 */ /* 0x000fe200078e00ff */
[----:B------:R-:W-:Y:S01]  /*27610*/  USHF.R.U32.HI UR5, URZ, 0x4, UR5 ;  /* 0x00000004ff057899 */ /* 0x000fe20008011605 */
[----:B------:R-:W-:Y:S01]  /*27620*/  SHF.R.S32.HI R6, RZ, 0x7, R6 ;  /* 0x00000007ff067819 */ /* 0x000fe20000011406 */
[----:B------:R-:W-:Y:S01]  /*27630*/  USGXT.U32 UR12, UR4, 0xe ;  /* 0x0000000e040c789a */ /* 0x000fe20008000000 */
[----:B------:R-:W-:Y:S01]  /*27640*/  IMAD.MOV.U32 R7, RZ, RZ, RZ ;  /* 0x000000ffff077224 */ /* 0x000fe200078e00ff */
[----:B------:R-:W-:Y:S01]  /*27650*/  USGXT.U32 UR14, UR5, 0xe ;  /* 0x0000000e050e789a */ /* 0x000fe20008000000 */
[----:B------:R-:W-:Y:S01]  /*27660*/  VIMNMX R6, PT, PT, R6, 0x2, !PT ;  /* 0x0000000206067848 */ /* 0x000fe20007fe0100 */
[----:B------:R-:W-:Y:S01]  /*27670*/  UIADD3 UR28, UP1, UPT, UR12, 0x100, URZ ;  /* 0x000001000c1c7890 */ /* 0x000fe2000ff3e0ff */
[----:B------:R-:W-:Y:S01]  /*27680*/  SHF.R.S32.HI R8, RZ, 0x1f, R4 ;  /* 0x0000001fff087819 */ /* 0x000fe20000011404 */
[----:B------:R-:W-:-:S02]  /*27690*/  UIADD3 UR30, UP2, UPT, UR14, 0x2, URZ ;  /* 0x000000020e1e7890 */ /* 0x000fc4000ff5e0ff */
[----:B------:R-:W-:Y:S01]  /*276a0*/  VIADD R6, R6, 0xfffffffe ;  /* 0xfffffffe06067836 */ /* 0x000fe20000000000 */
[----:B------:R-:W-:Y:S01]  /*276b0*/  UMOV UR4, URZ ;  /* 0x000000ff00047c82 */ /* 0x000fe20008000000 */
[----:B------:R-:W-:Y:S01]  /*276c0*/  UMOV UR5, URZ ;  /* 0x000000ff00057c82 */ /* 0x000fe20008000000 */
[----:B------:R-:W-:Y:S02]  /*276d0*/  UIADD3.X UR29, UPT, UPT, UR4, 0x40004040, URZ, UP1, !UPT ;  /* 0x40004040041d7890 */ /* 0x000fe40008ffe4ff */
[----:B------:R0:W-:Y:S01]  /*276e0*/  STL [R1+0xdd4], R6 ;  /* 0x000dd40601007387 */ /* 0x0001e20000100800 */
[----:B------:R-:W-:Y:S01]  /*276f0*/  UIADD3.X UR31, UPT, UPT, UR5, 0x40004040, URZ, UP2, !UPT ;  /* 0x40004040051f7890 */ /* 0x000fe200097fe4ff */
[----:B------:R-:W-:Y:S02]  /*27700*/  UMOV UR11, 0x1 ;  /* 0x00000001000b7882 */ /* 0x000fe40000000000 */
[----:B------:R1:W-:Y:S01]  /*27710*/  STL [R1+0xdcc], RZ ;  /* 0x000dccff01007387 */ /* 0x0003e20000100800 */
[----:B------:R-:W-:-:S02]  /*27720*/  UIADD3.64 UR20, UPT, UPT, UR28, 0x100, URZ ;  /* 0x000001001c147897 */ /* 0x000fc4000fffe0ff */
[----:B------:R-:W-:Y:S02]  /*27730*/  UIADD3.64 UR22, UPT, UPT, UR30, 0x2, URZ ;  /* 0x000000021e167897 */ /* 0x000fe4000fffe0ff */
[----:B------:R-:W-:Y:S01]  /*27740*/  UIADD3.64 UR24, UPT, UPT, UR28, 0x200, URZ ;  /* 0x000002001c187897 */ /* 0x000fe2000fffe0ff */
[----:B0-----:R-:W-:Y:S01]  /*27750*/  SHF.R.S32.HI R6, RZ, 0x1f, R5 ;  /* 0x0000001fff067819 */ /* 0x001fe20000011405 */
[----:B------:R-:W-:-:S12]  /*27760*/  UIADD3.64 UR26, UPT, UPT, UR30, 0x4, URZ ;  /* 0x000000041e1a7897 */ /* 0x000fd8000fffe0ff */
.L_x_10:
[----:B------:R-:W2:Y:S01]  /*27770*/  LDL R9, [R1+0xdcc] ;  /* 0x000dcc0001097983 */ /* 0x000ea20000100800 */
[----:B------:R-:W-:Y:S01]  /*27780*/  IMAD.U32 R7, R7, -0x80000000, RZ ;  /* 0x8000000007077824 */ /* 0x000fe200078e00ff */
[----:B0-----:R-:W0:Y:S02]  /*27790*/  LDC R12, c[0x0][0x3a0] ;  /* 0x0000e800ff0c7b82 */ /* 0x001e240000000800 */
[----:B------:R-:W3:Y:S01]  /*277a0*/  LDL.LU R8, [R1+0x1d8] ;  /* 0x0001d80001087983 */ /* 0x000ee20000300800 */
[----:B------:R-:W4:Y:S01]  /*277b0*/  SYNCS.PHASECHK.TRANS64.TRYWAIT P1, [UR6], R7 ;  /* 0x00000007ff0075a7 */ /* 0x000f220008021106 */
[----:B--2---:R-:W-:Y:S01]  /*277c0*/  VIADD R9, R9, 0x1 ;  /* 0x0000000109097836 */ /* 0x004fe20000000000 */
[----:B---3-5:R-:W-:-:S04]  /*277d0*/  IADD3 R8, P5, PT, R4, R8, RZ ;  /* 0x0000000804087210 */ /* 0x028fc80007fbe0ff */
[----:B------:R2:W-:Y:S01]  /*277e0*/  STL [R1+0xdd0], R9 ;  /* 0x000dd00901007387 */ /* 0x0005e20000100800 */
[----:B0-----:R-:W-:-:S03]  /*277f0*/  IMAD R12, R9, -0x80, R12 ;  /* 0xffffff80090c7824 */ /* 0x001fc600078e020c */
[----:B------:R2:W-:Y:S02]  /*27800*/  STL [R1+0x1d8], R8 ;  /* 0x0001d80801007387 */ /* 0x0005e40000100800 */
[----:B------:R-:W-:Y:S01]  /*27810*/  ISETP.GT.AND P3, PT, R12, 0x1, PT ;  /* 0x000000010c00780c */ /* 0x000fe20003f64270 */
[----:B----4-:R-:W-:-:S12]  /*27820*/  @!P1 BRA `(.L_x_8) ;  /* 0x000001f8001c9947 */ /* 0x010fd80003800000 */
.L_x_16:
[----:B--2---:R-:W2:Y:S04]  /*27830*/  LDL.LU R9, [R1+0x1d4] ;  /* 0x0001d40001097983 */ /* 0x004ea80000300800 */
[----:B------:R-:W3:Y:S04]  /*27840*/  LDL R8, [R1+0x1d8] ;  /* 0x0001d80001087983 */ /* 0x000ee80000100800 */
[----:B------:R-:W-:Y:S04]  /*27850*/  STL [R1+0x15f8], R51 ;  /* 0x0015f83301007387 */ /* 0x000fe80000100800 */
[----:B------:R-:W-:Y:S04]  /*27860*/  STL [R1+0x1604], R51 ;  /* 0x0016043301007387 */ /* 0x000fe80000100800 */
[----:B------:R-:W-:Y:S04]  /*27870*/  STL [R1+0x15e8], R50 ;  /* 0x0015e83201007387 */ /* 0x000fe80000100800 */
[----:B------:R-:W-:Y:S04]  /*27880*/  STL [R1+0x15ec], R50 ;  /* 0x0015ec3201007387 */ /* 0x000fe80000100800 */
[----:B------:R0:W-:Y:S04]  /*27890*/  STL [R1+0x1608], R50 ;  /* 0x0016083201007387 */ /* 0x0001e80000100800 */
[----:B0-----:R-:W4:Y:S04]  /*278a0*/  LDL.LU R50, [R1+0x1e4] ;  /* 0x0001e40001327983 */ /* 0x001f280000300800 */
[----:B------:R-:W-:Y:S04]  /*278b0*/  STL [R1+0x15d8], R11 ;  /* 0x0015d80b01007387 */ /* 0x000fe80000100800 */
[----:B------:R-:W-:Y:S04]  /*278c0*/  STL [R1+0x15e4], R11 ;  /* 0x0015e40b01007387 */ /* 0x000fe80000100800 */
[----:B------:R0:W-:Y:S04]  /*278d0*/  STL [R1+0x15fc], R11 ;  /* 0x0015fc0b01007387 */ /* 0x0001e80000100800 */
[----:B0-----:R-:W2:Y:S04]  /*278e0*/  LDL.LU R11, [R1+0x1e8] ;  /* 0x0001e800010b7983 */ /* 0x001ea80000300800 */
[----:B------:R-:W-:Y:S04]  /*278f0*/  STL [R1+0x15d0], R45 ;  /* 0x0015d02d01007387 */ /* 0x000fe80000100800 */
[----:B------:R-:W-:Y:S04]  /*27900*/  STL [R1+0x15f0], R45 ;  /* 0x0015f02d01007387 */ /* 0x000fe80000100800 */
[----:B------:R0:W-:Y:S04]  /*27910*/  STL [R1+0x15f4], R45 ;  /* 0x0015f42d01007387 */ /* 0x0001e80000100800 */
[----:B0-----:R-:W2:Y:S04]  /*27920*/  LDL.LU R45, [R1+0x1f0] ;  /* 0x0001f000012d7983 */ /* 0x001ea80000300800 */
[----:B--2---:R-:W-:Y:S04]  /*27930*/  STL [R1+0x160c], R45 ;  /* 0x00160c2d01007387 */ /* 0x004fe80000100800 */
[----:B------:R-:W-:Y:S04]  /*27940*/  STL [R1+0x15cc], R46 ;  /* 0x0015cc2e01007387 */ /* 0x000fe80000100800 */
[----:B------:R-:W-:Y:S04]  /*27950*/  STL [R1+0x15d4], R46 ;  /* 0x0015d42e01007387 */ /* 0x000fe80000100800 */
[----:B------:R-:W-:Y:S04]  /*27960*/  STL [R1+0x15dc], R46 ;  /* 0x0015dc2e01007387 */ /* 0x000fe80000100800 */
[----:B------:R-:W-:Y:S04]  /*27970*/  STL [R1+0x1600], R46 ;  /* 0x0016002e01007387 */ /* 0x000fe80000100800 */
[----:B------:R0:W-:Y:S04]  /*27980*/  STL [R1+0x1610], R46 ;  /* 0x0016102e01007387 */ /* 0x0001e80000100800 */
[----:B0-----:R-:W2:Y:S01]  /*27990*/  LDL.LU R46, [R1+0x1e0] ;  /* 0x0001e000012e7983 */ /* 0x001ea20000300800 */
[----:B------:R-:W-:-:S02]  /*279a0*/  ISETP.GT.AND P4, PT, R12, 0x2, PT ;  /* 0x000000020c00780c */ /* 0x000fc40003f84270 */
[----:B------:R-:W-:Y:S01]  /*279b0*/  ISETP.GT.AND P1, PT, R12, 0x3, PT ;  /* 0x000000030c00780c */ /* 0x000fe20003f24270 */
        /* <DEDUP_REMOVED lines=75> */
[----:B--2---:R-:W-:-:S03]  /*27e70*/  IADD3 R46, P6, PT, R4, R46, RZ ;  /* 0x0000002e042e7210 */ /* 0x004fc60007fde0ff */
[----:B------:R-:W-:Y:S04]  /*27e80*/  STL [R1+0x14a0], R48 ;  /* 0x0014a03001007387 */ /* 0x000fe80000100800 */
[----:B------:R0:W-:Y:S04]  /*27e90*/  STL [R1+0x149c], R49 ;  /* 0x00149c3101007387 */ /* 0x0001e80000100800 */
[----:B------:R-:W-:Y:S04]  /*27ea0*/  STL [R1+0x1498], R52 ;  /* 0x0014983401007387 */ /* 0x000fe80000100800 */
[----:B------:R-:W-:Y:S01]  /*27eb0*/  STL [R1+0x1494], R53 ;  /* 0x0014943501007387 */ /* 0x000fe20000100800 */
[----:B0-----:R-:W-:-:S03]  /*27ec0*/  PRMT R49, RZ, 0x7610, R49 ;  /* 0x00007610ff317816 */ /* 0x001fc60000000031 */
[----:B------:R0:W-:Y:S04]  /*27ed0*/  STL [R1+0x1490], R55 ;  /* 0x0014903701007387 */ /* 0x0001e80000100800 */
[----:B------:R-:W-:Y:S04]  /*27ee0*/  STL [R1+0x148c], R57 ;  /* 0x00148c3901007387 */ /* 0x000fe80000100800 */
[----:B------:R-:W-:Y:S01]  /*27ef0*/  STL [R1+0x1488], R59 ;  /* 0x0014883b01007387 */ /* 0x000fe20000100800 */
[----:B0-----:R-:W-:-:S03]  /*27f00*/  SHF.R.S32.HI R55, RZ, 0x1f, R4 ;  /* 0x0000001fff377819 */ /* 0x001fc60000011404 */
[----:B------:R-:W-:Y:S02]  /*27f10*/  STL [R1+0x1484], R61 ;  /* 0x0014843d01007387 */ /* 0x000fe40000100800 */
[----:B------:R-:W-:Y:S02]  /*27f20*/  IMAD.X R9, R55, 0x1, R9, P5 ;  /* 0x0000000137097824 */ /* 0x000fe400028e0609 */
        /* <DEDUP_REMOVED lines=23> */
[----:B------:R-:W2:Y:S04]  /*280a0*/  LDL.LU R7, [R1+0x1f8] ;  /* 0x0001f80001077983 */ /* 0x000ea80000300800 */
[----:B------:R1:W-:Y:S04]  /*280b0*/  STL [R1+0x1e0], R46 ;  /* 0x0001e02e01007387 */ /* 0x0003e80000100800 */
[----:B------:R-:W2:Y:S04]  /*280c0*/  LDL.LU R91, [R1+0x200] ;  /* 0x00020000015b7983 */ /* 0x000ea80000300800 */
[----:B------:R-:W-:Y:S04]  /*280d0*/  STL [R1+0x1e8], R11 ;  /* 0x0001e80b01007387 */ /* 0x000fe80000100800 */
[----:B---3--:R3:W2:Y:S04]  /*280e0*/  @P3 LDG.E.U8 R49, desc[UR18][R8.64] ;  /* 0x0000001208313981 */ /* 0x0086a8000c1e1100 */
[----:B0-----:R-:W2:Y:S01]  /*280f0*/  LDL.LU R9, [R1+0x1dc] ;  /* 0x0001dc0001097983 */ /* 0x001ea20000300800 */
[----:B------:R-:W-:Y:S01]  /*28100*/  PRMT R45, RZ, 0x7610, R45 ;  /* 0x00007610ff2d7816 */ /* 0x000fe2000000002d */
[----:B---3--:R-:W-:Y:S01]  /*28110*/  @P4 IMAD.MOV.U32 R8, RZ, RZ, R46 ;  /* 0x000000ffff084224 */ /* 0x008fe200078e002e */
[----:B------:R-:W-:Y:S01]  /*28120*/  PRMT R51, RZ, 0x7610, R51 ;  /* 0x00007610ff337816 */ /* 0x000fe20000000033 */
[C---:B----4-:R-:W-:Y:S01]  /*28130*/  IMAD.X R50, R55.reuse, 0x1, R50, P5 ;  /* 0x0000000137327824 */ /* 0x050fe200028e0632 */
[----:B------:R-:W-:Y:S01]  /*28140*/  ISETP.GT.AND P3, PT, R12, 0x4, PT ;  /* 0x000000040c00780c */ /* 0x000fe20003f64270 */
[----:B--2---:R-:W-:-:S05]  /*28150*/  IMAD.X R9, R55, 0x1, R9, P6 ;  /* 0x0000000137097824 */ /* 0x004fca00030e0609 */
[----:B------:R0:W2:Y:S04]  /*28160*/  @P4 LDG.E.U8 R45, desc[UR18][R8.64] ;  /* 0x00000012082d4981 */ /* 0x0000a8000c1e1100 */
[----:B------:R3:W-:Y:S04]  /*28170*/  STL [R1+0x1dc], R9 ;  /* 0x0001dc0901007387 */ /* 0x0007e80000100800 */
[----:B-1----:R-:W4:Y:S01]  /*28180*/  LDL.LU R46, [R1+0x1610] ;  /* 0x00161000012e7983 */ /* 0x002f220000300800 */
[----:B0-----:R-:W-:-:S03]  /*28190*/  @P1 IMAD.MOV.U32 R8, RZ, RZ, R11 ;  /* 0x000000ffff081224 */ /* 0x001fc600078e000b */
[----:B------:R-:W-:Y:S01]  /*281a0*/  STL [R1+0x1e4], R50 ;  /* 0x0001e43201007387 */ /* 0x000fe20000100800 */
[----:B---3--:R-:W-:-:S05]  /*281b0*/  IMAD.MOV.U32 R9, RZ, RZ, R50 ;  /* 0x000000ffff097224 */ /* 0x008fca00078e0032 */
[----:B------:R-:W3:Y:S04]  /*281c0*/  @P1 LDG.E.U8 R51, desc[UR18][R8.64] ;  /* 0x0000001208331981 */ /* 0x000ee8000c1e1100 */
[----:B--2---:R0:W-:Y:S04]  /*281d0*/  STL [R1+0x1a8], R45 ;  /* 0x0001a82d01007387 */ /* 0x0041e80000100800 */
[----:B0-----:R-:W2:Y:S04]  /*281e0*/  LDL.LU R45, [R1+0x160c] ;  /* 0x00160c00012d7983 */ /* 0x001ea80000300800 */
[----:B------:R-:W4:Y:S04]  /*281f0*/  LDL.LU R50, [R1+0x1608] ;  /* 0x0016080001327983 */ /* 0x000f280000300800 */
[----:B------:R-:W4:Y:S04]  /*28200*/  LDL.LU R11, [R1+0x1fc] ;  /* 0x0001fc00010b7983 */ /* 0x000f280000300800 */
[----:B---3--:R0:W-:Y:S04]  /*28210*/  STL [R1+0x1a4], R51 ;  /* 0x0001a43301007387 */ /* 0x0081e80000100800 */
[----:B0-----:R-:W3:Y:S01]  /*28220*/  LDL.LU R51, [R1+0x1604] ;  /* 0x0016040001337983 */ /* 0x001ee20000300800 */
[----:B--2---:R-:W-:-:S05]  /*28230*/  IADD3 R45, P5, PT, R4, R45, RZ ;  /* 0x0000002d042d7210 */ /* 0x004fca0007fbe0ff */
[----:B------:R0:W-:Y:S04]  /*28240*/  STL [R1+0x1f0], R45 ;  /* 0x0001f02d01007387 */ /* 0x0001e80000100800 */
[----:B------:R-:W2:Y:S01]  /*28250*/  LDL.LU R8, [R1+0x1ec] ;  /* 0x0001ec0001087983 */ /* 0x000ea20000300800 */
[----:B------:R-:W-:-:S03]  /*28260*/  IMAD.MOV.U32 R9, RZ, RZ, R45 ;  /* 0x000000ffff097224 */ /* 0x000fc600078e002d */
[----:B0-----:R-:W3:Y:S01]  /*28270*/  LDL.LU R45, [R1+0x208] ;  /* 0x00020800012d7983 */ /* 0x001ee20000300800 */
[----:B----4-:R-:W-:Y:S02]  /*28280*/  PRMT R50, RZ, 0x7610, R50 ;  /* 0x00007610ff327816 */ /* 0x010fe40000000032 */
[----:B------:R-:W-:Y:S01]  /*28290*/  IADD3 R7, P6, PT, R4, R7, RZ ;  /* 0x0000000704077210 */ /* 0x000fe20007fde0ff */
[----:B--2---:R-:W-:-:S05]  /*282a0*/  IMAD.X R8, R55, 0x1, R8, P5 ;  /* 0x0000000137087824 */ /* 0x004fca00028e0608 */
[-C--:B------:R-:W-:Y:S01]  /*282b0*/  @P3 LOP3.LUT R9, R9, R8.reuse, RZ, 0x3c, !PT ;  /* 0x0000000809093212 */ /* 0x080fe200078e3cff */
[----:B------:R0:W-:Y:S03]  /*282c0*/  STL [R1+0x1ec], R8 ;  /* 0x0001ec0801007387 */ /* 0x0001e60000100800 */
[----:B0-----:R-:W-:-:S04]  /*282d0*/  @P3 LOP3.LUT R8, R9, R8, RZ, 0x3c, !PT ;  /* 0x0000000809083212 */ /* 0x001fc800078e3cff */
[----:B------:R-:W-:Y:S01]  /*282e0*/  @P3 LOP3.LUT R9, R9, R8, RZ, 0x3c, !PT ;  /* 0x0000000809093212 */ /* 0x000fe200078e3cff */
[----:B------:R0:W-:Y:S04]  /*282f0*/  STL [R1+0x1f8], R7 ;  /* 0x0001f80701007387 */ /* 0x0001e80000100800 */
[----:B------:R1:W2:Y:S04]  /*28300*/  @P3 LDG.E.U8 R50, desc[UR18][R8.64] ;  /* 0x0000001208323981 */ /* 0x0002a8000c1e1100 */
[----:B------:R-:W4:Y:S01]  /*28310*/  LDL.LU R8, [R1+0x1f4] ;  /* 0x0001f40001087983 */ /* 0x000f220000300800 */
[----:B------:R-:W-:Y:S01]  /*28320*/  ISETP.GT.AND P4, PT, R12, 0x5, PT ;  /* 0x000000050c00780c */ /* 0x000fe20003f84270 */
[----:B-1----:R-:W-:Y:S01]  /*28330*/  IMAD.MOV.U32 R9, RZ, RZ, R7 ;  /* 0x000000ffff097224 */ /* 0x002fe200078e0007 */
[----:B------:R-:W-:Y:S01]  /*28340*/  IADD3 R91, P5, PT, R4, R91, RZ ;  /* 0x0000005b045b7210 */ /* 0x000fe20007fbe0ff */
[----:B0-----:R-:W4:Y:S01]  /*28350*/  LDL.LU R7, [R1+0x210] ;  /* 0x0002100001077983 */ /* 0x001f220000300800 */
[----:B------:R-:W-:-:S03]  /*28360*/  ISETP.GT.AND P1, PT, R12, 0x6, PT ;  /* 0x000000060c00780c */ /* 0x000fc60003f24270 */
[----:B------:R-:W-:Y:S01]  /*28370*/  STL [R1+0x200], R91 ;  /* 0x0002005b01007387 */ /* 0x000fe20000100800 */
[----:B------:R-:W-:Y:S01]  /*28380*/  PRMT R46, RZ, 0x7610, R46 ;  /* 0x00007610ff2e7816 */ /* 0x000fe2000000002e */
[C---:B------:R-:W-:Y:S01]  /*28390*/  IMAD.X R11, R55.reuse, 0x1, R11, P5 ;  /* 0x00000001370b7824 */ /* 0x040fe200028e060b */
[----:B---3--:R-:W-:Y:S01]  /*283a0*/  PRMT R51, RZ, 0x7610, R51 ;  /* 0x00007610ff337816 */ /* 0x008fe20000000033 */
[----:B--2---:R0:W-:Y:S01]  /*283b0*/  STL [R1+0x1a0], R50 ;  /* 0x0001a03201007387 */ /* 0x0041e20000100800 */
[----:B----4-:R-:W-:-:S03]  /*283c0*/  IMAD.X R8, R55, 0x1, R8, P6 ;  /* 0x0000000137087824 */ /* 0x010fc600030e0608 */
[----:B0-----:R-:W2:Y:S02]  /*283d0*/  LDL.LU R50, [R1+0x218] ;  /* 0x0002180001327983 */ /* 0x001ea40000300800 */
[-C--:B------:R-:W-:Y:S02]  /*283e0*/  @P4 LOP3.LUT R9, R9, R8.reuse, RZ, 0x3c, !PT ;  /* 0x0000000809094212 */ /* 0x080fe400078e3cff */
[----:B------:R0:W-:Y:S02]  /*283f0*/  STL [R1+0x1f4], R8 ;  /* 0x0001f40801007387 */ /* 0x0001e40000100800 */
[----:B0-----:R-:W-:-:S04]  /*28400*/  @P4 LOP3.LUT R8, R9, R8, RZ, 0x3c, !PT ;  /* 0x0000000809084212 */ /* 0x001fc800078e3cff */
[----:B------:R-:W-:-:S05]  /*28410*/  @P4 LOP3.LUT R9, R9, R8, RZ, 0x3c, !PT ;  /* 0x0000000809094212 */ /* 0x000fca00078e3cff */
[----:B------:R0:W3:Y:S02]  /*28420*/  @P4 LDG.E.U8 R46, desc[UR18][R8.64] ;  /* 0x00000012082e4981 */ /* 0x0000e4000c1e1100 */
[----:B0-----:R-:W-:Y:S02]  /*28430*/  IMAD.MOV.U32 R9, RZ, RZ, R11 ;  /* 0x000000ffff097224 */ /* 0x001fe400078e000b */
[----:B------:R-:W-:-:S05]  /*28440*/  @P1 IMAD.MOV.U32 R8, RZ, RZ, R91 ;  /* 0x000000ffff081224 */ /* 0x000fca00078e005b */
[----:B------:R-:W4:Y:S01]  /*28450*/  @P1 LDG.E.U8 R51, desc[UR18][R8.64] ;  /* 0x0000001208331981 */ /* 0x000f22000c1e1100 */
[----:B------:R-:W-:-:S03]  /*28460*/  IADD3 R45, P5, PT, R4, R45, RZ ;  /* 0x0000002d042d7210 */ /* 0x000fc60007fbe0ff */
[----:B------:R-:W-:Y:S04]  /*28470*/  STL [R1+0x1fc], R11 ;  /* 0x0001fc0b01007387 */ /* 0x000fe80000100800 */
[----:B---3--:R0:W-:Y:S04]  /*28480*/  STL [R1+0x19c], R46 ;  /* 0x00019c2e01007387 */ /* 0x0081e80000100800 */
[----:B0-----:R-:W3:Y:S04]  /*28490*/  LDL.LU R46, [R1+0x1600] ;  /* 0x00160000012e7983 */ /* 0x001ee80000300800 */
[----:B------:R-:W2:Y:S04]  /*284a0*/  LDL.LU R11, [R1+0x15fc] ;  /* 0x0015fc00010b7983 */ /* 0x000ea80000300800 */
[----:B------:R-:W3:Y:S04]  /*284b0*/  LDL.LU R91, [R1+0x214] ;  /* 0x00021400015b7983 */ /* 0x000ee80000300800 */
[----:B----4-:R0:W-:Y:S04]  /*284c0*/  STL [R1+0x198], R51 ;  /* 0x0001983301007387 */ /* 0x0101e80000100800 */
[----:B0-----:R-:W4:Y:S04]  /*284d0*/  LDL.LU R51, [R1+0x15f8] ;  /* 0x0015f80001337983 */ /* 0x001f280000300800 */
[----:B------:R0:W-:Y:S04]  /*284e0*/  STL [R1+0x208], R45 ;  /* 0x0002082d01007387 */ /* 0x0001e80000100800 */
[----:B------:R-:W3:Y:S01]  /*284f0*/  LDL.LU R8, [R1+0x204] ;  /* 0x0002040001087983 */ /* 0x000ee20000300800 */
[----:B------:R-:W-:Y:S01]  /*28500*/  ISETP.GT.AND P3, PT, R12, 0x7, PT ;  /* 0x000000070c00780c */ /* 0x000fe20003f64270 */
[----:B------:R-:W-:-:S02]  /*28510*/  IMAD.MOV.U32 R9, RZ, RZ, R45 ;  /* 0x000000ffff097224 */ /* 0x000fc400078e002d */
[----:B0-----:R-:W4:Y:S01]  /*28520*/  LDL.LU R45, [R1+0x220] ;  /* 0x00022000012d7983 */ /* 0x001f220000300800 */
[----:B------:R-:W-:Y:S02]  /*28530*/  IADD3 R7, P6, PT, R4, R7, RZ ;  /* 0x0000000704077210 */ /* 0x000fe40007fde0ff */
[----:B--2---:R-:W-:Y:S01]  /*28540*/  PRMT R11, RZ, 0x7610, R11 ;  /* 0x00007610ff0b7816 */ /* 0x004fe2000000000b */
[----:B---3--:R-:W-:-:S06]  /*28550*/  IMAD.X R8, R55, 0x1, R8, P5 ;  /* 0x0000000137087824 */ /* 0x008fcc00028e0608 */
[-C--:B------:R-:W-:Y:S01]  /*28560*/  @P3 LOP3.LUT R9, R9, R8.reuse, RZ, 0x3c, !PT ;  /* 0x0000000809093212 */ /* 0x080fe200078e3cff */
[----:B------:R0:W-:Y:S03]  /*28570*/  STL [R1+0x204], R8 ;  /* 0x0002040801007387 */ /* 0x0001e60000100800 */
[----:B0-----:R-:W-:-:S04]  /*28580*/  @P3 LOP3.LUT R8, R9, R8, RZ, 0x3c, !PT ;  /* 0x0000000809083212 */ /* 0x001fc800078e3cff */
[----:B------:R-:W-:Y:S01]  /*28590*/  @P3 LOP3.LUT R9, R9, R8, RZ, 0x3c, !PT ;  /* 0x0000000809093212 */ /* 0x000fe200078e3cff */
[----:B------:R0:W-:Y:S04]  /*285a0*/  STL [R1+0x210], R7 ;  /* 0x0002100701007387 */ /* 0x0001e80000100800 */
[----:B------:R1:W2:Y:S04]  /*285b0*/  @P3 LDG.E.U8 R11, desc[UR18][R8.64] ;  /* 0x00000012080b3981 */ /* 0x0002a8000c1e1100 */
[----:B------:R-:W3:Y:S01]  /*285c0*/  LDL.LU R8, [R1+0x20c] ;  /* 0x00020c0001087983 */ /* 0x000ee20000300800 */
[----:B------:R-:W-:Y:S01]  /*285d0*/  ISETP.GT.AND P4, PT, R12, 0x8, PT ;  /* 0x000000080c00780c */ /* 0x000fe20003f84270 */
[----:B-1----:R-:W-:Y:S01]  /*285e0*/  IMAD.MOV.U32 R9, RZ, RZ, R7 ;  /* 0x000000ffff097224 */ /* 0x002fe200078e0007 */
[----:B------:R-:W-:Y:S01]  /*285f0*/  IADD3 R50, P5, PT, R4, R50, RZ ;  /* 0x0000003204327210 */ /* 0x000fe20007fbe0ff */
[----:B0-----:R-:W3:Y:S01]  /*28600*/  LDL.LU R7, [R1+0x228] ;  /* 0x0002280001077983 */ /* 0x001ee20000300800 */
[----:B------:R-:W-:-:S03]  /*28610*/  ISETP.GT.AND P1, PT, R12, 0x9, PT ;  /* 0x000000090c00780c */ /* 0x000fc60003f24270 */
[----:B------:R-:W-:Y:S01]  /*28620*/  STL [R1+0x218], R50 ;  /* 0x0002183201007387 */ /* 0x000fe20000100800 */
[----:B----4-:R-:W-:Y:S01]  /*28630*/  PRMT R51, RZ, 0x7610, R51 ;  /* 0x00007610ff337816 */ /* 0x010fe20000000033 */
[C---:B------:R-:W-:Y:S01]  /*28640*/  IMAD.X R91, R55.reuse, 0x1, R91, P5 ;  /* 0x00000001375b7824 */ /* 0x040fe200028e065b */
[----:B------:R-:W-:Y:S02]  /*28650*/  PRMT R48, RZ, 0x7610, R48 ;  /* 0x00007610ff307816 */ /* 0x000fe40000000030 */
[----:B------:R-:W-:Y:S01]  /*28660*/  IADD3 R45, P5, PT, R4, R45, RZ ;  /* 0x0000002d042d7210 */ /* 0x000fe20007fbe0ff */
[----:B--2---:R0:W-:Y:S01]  /*28670*/  STL [R1+0x194], R11 ;  /* 0x0001940b01007387 */ /* 0x0041e20000100800 */
[----:B---3--:R-:W-:-:S03]  /*28680*/  IMAD.X R8, R55, 0x1, R8, P6 ;  /* 0x0000000137087824 */ /* 0x008fc600030e0608 */
[----:B0-----:R-:W2:Y:S02]  /*28690*/  LDL.LU R11, [R1+0x230] ;  /* 0x00023000010b7983 */ /* 0x001ea40000300800 */
[-C--:B------:R-:W-:Y:S02]  /*286a0*/  @P4 LOP3.LUT R9, R9, R8.reuse, RZ, 0x3c, !PT ;  /* 0x0000000809094212 */ /* 0x080fe400078e3cff */
[----:B------:R0:W-:Y:S02]  /*286b0*/  STL [R1+0x20c], R8 ;  /* 0x00020c0801007387 */ /* 0x0001e40000100800 */
[----:B0-----:R-:W-:-:S04]  /*286c0*/  @P4 LOP3.LUT R8, R9, R8, RZ, 0x3c, !PT ;  /* 0x0000000809084212 */ /* 0x001fc800078e3cff */
[----:B------:R-:W-:Y:S01]  /*286d0*/  @P4 LOP3.LUT R9, R9, R8, RZ, 0x3c, !PT ;  /* 0x0000000809094212 */ /* 0x000fe200078e3cff */
[----:B------:R0:W-:Y:S04]  /*286e0*/  STL [R1+0x214], R91 ;  /* 0x0002145b01007387 */ /* 0x0001e80000100800 */
[----:B------:R1:W3:Y:S02]  /*286f0*/  @P4 LDG.E.U8 R51, desc[UR18][R8.64] ;  /* 0x0000001208334981 */ /* 0x0002e4000c1e1100 */
[----:B-1----:R-:W-:Y:S02]  /*28700*/  @P1 IMAD.MOV.U32 R8, RZ, RZ, R50 ;  /* 0x000000ffff081224 */ /* 0x002fe400078e0032 */
[----:B------:R-:W-:Y:S01]  /*28710*/  @P1 IMAD.MOV.U32 R9, RZ, RZ, R91 ;  /* 0x000000ffff091224 */ /* 0x000fe200078e005b */
[----:B------:R-:W4:Y:S04]  /*28720*/  LDL.LU R50, [R1+0x22c] ;  /* 0x00022c0001327983 */ /* 0x000f280000300800 */
[----:B0-----:R-:W2:Y:S04]  /*28730*/  LDL.LU R91, [R1+0x238] ;  /* 0x00023800015b7983 */ /* 0x001ea80000300800 */
[----:B------:R0:W2:Y:S04]  /*28740*/  @P1 LDG.E.U8 R48, desc[UR18][R8.64] ;  /* 0x0000001208301981 */ /* 0x0000a8000c1e1100 */
[----:B------:R1:W-:Y:S01]  /*28750*/  STL [R1+0x220], R45 ;  /* 0x0002202d01007387 */ /* 0x0003e20000100800 */
[----:B0-----:R-:W-:-:S03]  /*28760*/  IMAD.MOV.U32 R9, RZ, RZ, R45 ;  /* 0x000000ffff097224 */ /* 0x001fc600078e002d */
[----:B-1----:R-:W2:Y:S04]  /*28770*/  LDL.LU R45, [R1+0x15f4] ;  /* 0x0015f400012d7983 */ /* 0x002ea80000300800 */
[----:B------:R-:W2:Y:S01]  /*28780*/  LDL.LU R8, [R1+0x21c] ;  /* 0x00021c0001087983 */ /* 0x000ea20000300800 */
[----:B------:R-:W-:Y:S02]  /*28790*/  ISETP.GT.AND P3, PT, R12, 0xa, PT ;  /* 0x0000000a0c00780c */ /* 0x000fe40003f64270 */
[----:B------:R-:W-:Y:S02]  /*287a0*/  PRMT R46, RZ, 0x7610, R46 ;  /* 0x00007610ff2e7816 */ /* 0x000fe4000000002e */
[----:B------:R-:W-:Y:S01]  /*287b0*/  IADD3 R7, P6, PT, R4, R7, RZ ;  /* 0x0000000704077210 */ /* 0x000fe20007fde0ff */
[----:B--2---:R-:W-:-:S08]  /*287c0*/  IMAD.X R8, R55, 0x1, R8, P5 ;  /* 0x0000000137087824 */ /* 0x004fd000028e0608 */
        /* <DEDUP_REMOVED lines=10> */
[----:B0-----:R-:W4:Y:S04]  /*28870*/  LDL.LU R7, [R1+0x240] ;  /* 0x0002400001077983 */ /* 0x001f280000300800 */
[----:B------:R-:W-:Y:S01]  /*28880*/  STL [R1+0x230], R11 ;  /* 0x0002300b01007387 */ /* 0x000fe20000100800 */
[----:B------:R-:W-:-:S03]  /*28890*/  PRMT R45, RZ, 0x7610, R45 ;  /* 0x00007610ff2d7816 */ /* 0x000fc6000000002d */
[----:B--2---:R0:W-:Y:S01]  /*288a0*/  STL [R1+0x18c], R46 ;  /* 0x00018c2e01007387 */ /* 0x0041e20000100800 */
[----:B---3--:R-:W-:-:S03]  /*288b0*/  IMAD.X R8, R55, 0x1, R8, P6 ;  /* 0x0000000137087824 */ /* 0x008fc600030e0608 */
[----:B0-----:R-:W2:Y:S02]  /*288c0*/  LDL.LU R46, [R1+0x248] ;  /* 0x00024800012e7983 */ /* 0x001ea40000300800 */
[-C--:B------:R-:W-:Y:S02]  /*288d0*/  @P4 LOP3.LUT R9, R9, R8.reuse, RZ, 0x3c, !PT ;  /* 0x0000000809094212 */ /* 0x080fe400078e3cff */
[----:B------:R0:W-:Y:S02]  /*288e0*/  STL [R1+0x224], R8 ;  /* 0x0002240801007387 */ /* 0x0001e40000100800 */
[----:B0-----:R-:W-:-:S04]  /*288f0*/  @P4 LOP3.LUT R8, R9, R8, RZ, 0x3c, !PT ;  /* 0x0000000809084212 */ /* 0x001fc800078e3cff */
[----:B------:R-:W-:-:S05]  /*28900*/  @P4 LOP3.LUT R9, R9, R8, RZ, 0x3c, !PT ;  /* 0x0000000809094212 */ /* 0x000fca00078e3cff */
[----:B------:R0:W3:Y:S01]  /*28910*/  @P4 LDG.E.U8 R45, desc[UR18][R8.64] ;  /* 0x00000012082d4981 */ /* 0x0000e2000c1e1100 */
[----:B------:R-:W-:Y:S01]  /*28920*/  ISETP.GT.AND P1, PT, R12, 0xc, PT ;  /* 0x0000000c0c00780c */ /* 0x000fe20003f24270 */
[----:B----4-:R-:W-:Y:S01]  /*28930*/  IMAD.X R50, R55, 0x1, R50, P5 ;  /* 0x0000000137327824 */ /* 0x010fe200028e0632 */
[----:B------:R-:W-:-:S04]  /*28940*/  PRMT R10, RZ, 0x7610, R10 ;  /* 0x00007610ff0a7816 */ /* 0x000fc8000000000a */
[----:B------:R-:W-:Y:S01]  /*28950*/  STL [R1+0x22c], R50 ;  /* 0x00022c3201007387 */ /* 0x000fe20000100800 */
[----:B0-----:R-:W-:-:S06]  /*28960*/  IMAD.MOV.U32 R9, RZ, RZ, R50 ;  /* 0x000000ffff097224 */ /* 0x001fcc00078e0032 */
[----:B------:R-:W-:-:S05]  /*28970*/  @P1 IMAD.MOV.U32 R8, RZ, RZ, R11 ;  /* 0x000000ffff081224 */ /* 0x000fca00078e000b */
[----:B------:R-:W4:Y:S04]  /*28980*/  @P1 LDG.E.U8 R10, desc[UR18][R8.64] ;  /* 0x00000012080a1981 */ /* 0x000f28000c1e1100 */
[----:B---3--:R0:W-:Y:S04]  /*28990*/  STL [R1+0x188], R45 ;  /* 0x0001882d01007387 */ /* 0x0081e80000100800 */
[----:B0-----:R-:W3:Y:S04]  /*289a0*/  LDL.LU R45, [R1+0x15f0] ;  /* 0x0015f000012d7983 */ /* 0x001ee80000300800 */
[----:B------:R-:W2:Y:S04]  /*289b0*/  LDL.LU R50, [R1+0x15ec] ;  /* 0x0015ec0001327983 */ /* 0x000ea80000300800 */
[----:B------:R-:W2:Y:S01]  /*289c0*/  LDL.LU R9, [R1+0x234] ;  /* 0x0002340001097983 */ /* 0x000ea20000300800 */
[----:B------:R-:W-:-:S02]  /*289d0*/  ISETP.GT.AND P3, PT, R12, 0xd, PT ;  /* 0x0000000d0c00780c */ /* 0x000fc40003f64270 */
[C---:B------:R-:W-:Y:S01]  /*289e0*/  IADD3 R91, P5, PT, R4.reuse, R91, RZ ;  /* 0x0000005b045b7210 */ /* 0x040fe20007fbe0ff */
[----:B------:R-:W2:Y:S01]  /*289f0*/  LDL.LU R11, [R1+0x244] ;  /* 0x00024400010b7983 */ /* 0x000ea20000300800 */
[----:B------:R-:W-:-:S03]  /*28a00*/  IADD3 R7, P6, PT, R4, R7, RZ ;  /* 0x0000000704077210 */ /* 0x000fc60007fde0ff */
[----:B------:R-:W-:Y:S04]  /*28a10*/  STL [R1+0x238], R91 ;  /* 0x0002385b01007387 */ /* 0x000fe80000100800 */
[----:B----4-:R0:W-:Y:S02]  /*28a20*/  STL [R1+0x184], R10 ;  /* 0x0001840a01007387 */ /* 0x0101e40000100800 */
[----:B------:R-:W-:Y:S02]  /*28a30*/  @P3 IMAD.MOV.U32 R8, RZ, RZ, R91 ;  /* 0x000000ffff083224 */ /* 0x000fe400078e005b */
[----:B0-----:R-:W4:Y:S01]  /*28a40*/  LDL.LU R10, [R1+0x250] ;  /* 0x00025000010a7983 */ /* 0x001f220000300800 */
[----:B---3--:R-:W-:Y:S01]  /*28a50*/  PRMT R45, RZ, 0x7610, R45 ;  /* 0x00007610ff2d7816 */ /* 0x008fe2000000002d */
[----:B--2---:R-:W-:-:S05]  /*28a60*/  IMAD.X R9, R55, 0x1, R9, P5 ;  /* 0x0000000137097824 */ /* 0x004fca00028e0609 */
[----:B------:R0:W-:Y:S04]  /*28a70*/  STL [R1+0x234], R9 ;  /* 0x0002340901007387 */ /* 0x0001e80000100800 */
[----:B------:R0:W2:Y:S04]  /*28a80*/  @P3 LDG.E.U8 R45, desc[UR18][R8.64] ;  /* 0x00000012082d3981 */ /* 0x0000a8000c1e1100 */
[----:B------:R1:W-:Y:S04]  /*28a90*/  STL [R1+0x240], R7 ;  /* 0x0002400701007387 */ /* 0x0003e80000100800 */
[----:B------:R-:W3:Y:S01]  /*28aa0*/  LDL.LU R8, [R1+0x23c] ;  /* 0x00023c0001087983 */ /* 0x000ee20000300800 */
[----:B------:R-:W-:Y:S01]  /*28ab0*/  ISETP.GT.AND P4, PT, R12, 0xe, PT ;  /* 0x0000000e0c00780c */ /* 0x000fe20003f84270 */
[----:B0-----:R-:W-:Y:S01]  /*28ac0*/  IMAD.MOV.U32 R9, RZ, RZ, R7 ;  /* 0x000000ffff097224 */ /* 0x001fe200078e0007 */
[----:B------:R-:W-:Y:S01]  /*28ad0*/  IADD3 R46, P5, PT, R4, R46, RZ ;  /* 0x0000002e042e7210 */ /* 0x000fe20007fbe0ff */
[----:B------:R-:W4:Y:S04]  /*28ae0*/  LDL.LU R91, [R1+0x24c] ;  /* 0x00024c00015b7983 */ /* 0x000f280000300800 */
[----:B------:R-:W-:Y:S04]  /*28af0*/  STL [R1+0x248], R46 ;  /* 0x0002482e01007387 */ /* 0x000fe80000100800 */
[----:B-1----:R-:W4:Y:S01]  /*28b00*/  LDL.LU R7, [R1+0x258] ;  /* 0x0002580001077983 */ /* 0x002f220000300800 */
        /* <DEDUP_REMOVED lines=10> */
[----:B------:R-:W-:Y:S01]  /*28bb0*/  IMAD.X R11, R55, 0x1, R11, P5 ;  /* 0x00000001370b7824 */ /* 0x000fe200028e060b */
[----:B------:R-:W-:-:S04]  /*28bc0*/  PRMT R93, RZ, 0x7610, R93 ;  /* 0x00007610ff5d7816 */ /* 0x000fc8000000005d */
[----:B------:R-:W-:Y:S01]  /*28bd0*/  STL [R1+0x244], R11 ;  /* 0x0002440b01007387 */ /* 0x000fe20000100800 */
[----:B0-----:R-:W-:-:S06]  /*28be0*/  IMAD.MOV.U32 R9, RZ, RZ, R11 ;  /* 0x000000ffff097224 */ /* 0x001fcc00078e000b */
[----:B------:R-:W-:-:S05]  /*28bf0*/  @P1 IMAD.MOV.U32 R8, RZ, RZ, R46 ;  /* 0x000000ffff081224 */ /* 0x000fca00078e002e */
[----:B------:R0:W2:Y:S04]  /*28c00*/  @P1 LDG.E.U8 R93, desc[UR18][R8.64] ;  /* 0x00000012085d1981 */ /* 0x0000a8000c1e1100 */
[----:B---3--:R1:W-:Y:S04]  /*28c10*/  STL [R1+0x17c], R50 ;  /* 0x00017c3201007387 */ /* 0x0083e80000100800 */
[----:B-1----:R-:W3:Y:S01]  /*28c20*/  LDL.LU R50, [R1+0x15e8] ;  /* 0x0015e80001327983 */ /* 0x002ee20000300800 */
[----:B------:R-:W-:Y:S02]  /*28c30*/  ISETP.GT.AND P3, PT, R12, 0x10, PT ;  /* 0x000000100c00780c */ /* 0x000fe40003f64270 */
[C---:B----4-:R-:W-:Y:S01]  /*28c40*/  IADD3 R10, P5, PT, R4.reuse, R10, RZ ;  /* 0x0000000a040a7210 */ /* 0x050fe20007fbe0ff */
[----:B------:R-:W4:Y:S01]  /*28c50*/  LDL.LU R11, [R1+0x15e4] ;  /* 0x0015e400010b7983 */ /* 0x000f220000300800 */
[----:B------:R-:W-:-:S03]  /*28c60*/  IADD3 R7, P6, PT, R4, R7, RZ ;  /* 0x0000000704077210 */ /* 0x000fc60007fde0ff */
[----:B------:R-:W-:Y:S01]  /*28c70*/  IMAD.X R91, R55, 0x1, R91, P5 ;  /* 0x00000001375b7824 */ /* 0x000fe200028e065b */
[----:B------:R-:W4:Y:S01]  /*28c80*/  LDL.LU R46, [R1+0x25c] ;  /* 0x00025c00012e7983 */ /* 0x000f220000300800 */
[----:B--2---:R-:W-:-:S03]  /*28c90*/  IADD3 R45, P5, PT, R4, R45, RZ ;  /* 0x0000002d042d7210 */ /* 0x004fc60007fbe0ff */
[----:B------:R-:W-:Y:S01]  /*28ca0*/  STL [R1+0x250], R10 ;  /* 0x0002500a01007387 */ /* 0x000fe20000100800 */
[----:B0-----:R-:W-:Y:S02]  /*28cb0*/  @P3 IMAD.MOV.U32 R8, RZ, RZ, R10 ;  /* 0x000000ffff083224 */ /* 0x001fe400078e000a */
[----:B------:R-:W-:Y:S01]  /*28cc0*/  @P3 IMAD.MOV.U32 R9, RZ, RZ, R91 ;  /* 0x000000ffff093224 */ /* 0x000fe200078e005b */
[----:B------:R0:W-:Y:S04]  /*28cd0*/  STL [R1+0x178], R93 ;  /* 0x0001785d01007387 */ /* 0x0001e80000100800 */
[----:B0-----:R-:W2:Y:S04]  /*28ce0*/  LDL.LU R93, [R1+0xa88] ;  /* 0x000a8800015d7983 */ /* 0x001ea80000300800 */
[----:B------:R0:W-:Y:S04]  /*28cf0*/  STL [R1+0x24c], R91 ;  /* 0x00024c5b01007387 */ /* 0x0001e80000100800 */
[----:B------:R-:W2:Y:S04]  /*28d00*/  LDL.LU R10, [R1+0xa90] ;  /* 0x000a9000010a7983 */ /* 0x000ea80000300800 */
[----:B------:R1:W-:Y:S04]  /*28d10*/  STL [R1+0x258], R7 ;  /* 0x0002580701007387 */ /* 0x0003e80000100800 */
[----:B0-----:R-:W2:Y:S04]  /*28d20*/  LDL.LU R91, [R1+0xa98] ;  /* 0x000a9800015b7983 */ /* 0x001ea80000300800 */
[----:B------:R-:W-:Y:S01]  /*28d30*/  STL [R1+0x260], R45 ;  /* 0x0002602d01007387 */ /* 0x000fe20000100800 */
[----:B---3--:R-:W-:-:S06]  /*28d40*/  PRMT R50, RZ, 0x7610, R50 ;  /* 0x00007610ff327816 */ /* 0x008fcc0000000032 */
[----:B------:R0:W3:Y:S04]  /*28d50*/  @P3 LDG.E.U8 R50, desc[UR18][R8.64] ;  /* 0x0000001208323981 */ /* 0x0000e8000c1e1100 */
[----:B------:R-:W2:Y:S01]  /*28d60*/  LDL.LU R9, [R1+0x254] ;  /* 0x0002540001097983 */ /* 0x000ea20000300800 */
[C---:B------:R-:W-:Y:S02]  /*28d70*/  ISETP.GT.AND P4, PT, R12.reuse, 0x11, PT ;  /* 0x000000110c00780c */ /* 0x040fe40003f84270 */
[----:B------:R-:W-:Y:S02]  /*28d80*/  ISETP.GT.AND P1, PT, R12, 0x12, PT ;  /* 0x000000120c00780c */ /* 0x000fe40003f24270 */
[----:B------:R-:W-:Y:S01]  /*28d90*/  PRMT R44, RZ, 0x7610, R44 ;  /* 0x00007610ff2c7816 */ /* 0x000fe2000000002c */
[----:B----4-:R-:W-:Y:S01]  /*28da0*/  IMAD.X R46, R55, 0x1, R46, P5 ;  /* 0x00000001372e7824 */ /* 0x010fe200028e062e */
[----:B------:R-:W-:-:S07]  /*28db0*/  PRMT R11, RZ, 0x7610, R11 ;  /* 0x00007610ff0b7816 */ /* 0x000fce000000000b */
[----:B0-----:R-:W-:Y:S02]  /*28dc0*/  @P4 IMAD.MOV.U32 R8, RZ, RZ, R7 ;  /* 0x000000ffff084224 */ /* 0x001fe400078e0007 */
[----:B--2---:R-:W-:-:S05]  /*28dd0*/  IMAD.X R9, R55, 0x1, R9, P6 ;  /* 0x0000000137097824 */ /* 0x004fca00030e0609 */
[----:B------:R0:W-:Y:S04]  /*28de0*/  STL [R1+0x254], R9 ;  /* 0x0002540901007387 */ /* 0x0001e80000100800 */
[----:B------:R0:W2:Y:S01]  /*28df0*/  @P4 LDG.E.U8 R44, desc[UR18][R8.64] ;  /* 0x00000012082c4981 */ /* 0x0000a2000c1e1100 */
[----:B------:R-:W-:-:S03]  /*28e00*/  IADD3 R93, P5, PT, R4, R93, RZ ;  /* 0x0000005d045d7210 */ /* 0x000fc60007fbe0ff */
[----:B-1----:R-:W4:Y:S01]  /*28e10*/  LDL.LU R7, [R1+0x15e0] ;  /* 0x0015e00001077983 */ /* 0x002f220000300800 */
[----:B0-----:R-:W-:Y:S02]  /*28e20*/  IMAD.MOV.U32 R9, RZ, RZ, R46 ;  /* 0x000000ffff097224 */ /* 0x001fe400078e002e */
[----:B------:R-:W-:-:S05]  /*28e30*/  @P1 IMAD.MOV.U32 R8, RZ, RZ, R45 ;  /* 0x000000ffff081224 */ /* 0x000fca00078e002d */
[----:B------:R-:W2:Y:S04]  /*28e40*/  @P1 LDG.E.U8 R11, desc[UR18][R8.64] ;  /* 0x00000012080b1981 */ /* 0x000ea8000c1e1100 */
[----:B------:R0:W-:Y:S04]  /*28e50*/  STL [R1+0x25c], R46 ;  /* 0x00025c2e01007387 */ /* 0x0001e80000100800 */
[----:B0-----:R-:W3:Y:S04]  /*28e60*/  LDL.LU R46, [R1+0x15dc] ;  /* 0x0015dc00012e7983 */ /* 0x001ee80000300800 */
[----:B------:R-:W3:Y:S04]  /*28e70*/  LDL.LU R45, [R1+0xa94] ;  /* 0x000a9400012d7983 */ /* 0x000ee80000300800 */
[----:B--2---:R0:W-:Y:S04]  /*28e80*/  STL [R1+0x170], R11 ;  /* 0x0001700b01007387 */ /* 0x0041e80000100800 */
[----:B0-----:R-:W2:Y:S04]  /*28e90*/  LDL.LU R11, [R1+0x15d8] ;  /* 0x0015d800010b7983 */ /* 0x001ea80000300800 */
[----:B------:R0:W-:Y:S04]  /*28ea0*/  STL [R1+0xa88], R93 ;  /* 0x000a885d01007387 */ /* 0x0001e80000100800 */
[----:B------:R-:W2:Y:S01]  /*28eb0*/  LDL.LU R8, [R1+0xa84] ;  /* 0x000a840001087983 */ /* 0x000ea20000300800 */
[----:B------:R-:W-:Y:S01]  /*28ec0*/  ISETP.GT.AND P3, PT, R12, 0x13, PT ;  /* 0x000000130c00780c */ /* 0x000fe20003f64270 */
[----:B------:R-:W-:-:S02]  /*28ed0*/  IMAD.MOV.U32 R9, RZ, RZ, R93 ;  /* 0x000000ffff097224 */ /* 0x000fc400078e005d */
[----:B0-----:R-:W3:Y:S01]  /*28ee0*/  LDL.LU R93, [R1+0xaa0] ;  /* 0x000aa000015d7983 */ /* 0x001ee20000300800 */
[----:B------:R-:W-:Y:S02]  /*28ef0*/  PRMT R47, RZ, 0x7610, R47 ;  /* 0x00007610ff2f7816 */ /* 0x000fe4000000002f */
[----:B------:R-:W-:Y:S01]  /*28f00*/  IADD3 R10, P6, PT, R4, R10, RZ ;  /* 0x0000000a040a7210 */ /* 0x000fe20007fde0ff */
[----:B--2---:R-:W-:-:S06]  /*28f10*/  IMAD.X R8, R55, 0x1, R8, P5 ;  /* 0x0000000137087824 */ /* 0x004fcc00028e0608 */
[-C--:B------:R-:W-:Y:S01]  /*28f20*/  @P3 LOP3.LUT R9, R9, R8.reuse, RZ, 0x3c, !PT ;  /* 0x0000000809093212 */ /* 0x080fe200078e3cff */
[----:B------:R0:W-:Y:S03]  /*28f30*/  STL [R1+0xa84], R8 ;  /* 0x000a840801007387 */ /* 0x0001e60000100800 */
[----:B0-----:R-:W-:-:S04]  /*28f40*/  @P3 LOP3.LUT R8, R9, R8, RZ, 0x3c, !PT ;  /* 0x0000000809083212 */ /* 0x001fc800078e3cff */
[----:B------:R-:W-:Y:S01]  /*28f50*/  @P3 LOP3.LUT R9, R9, R8, RZ, 0x3c, !PT ;  /* 0x0000000809093212 */ /* 0x000fe200078e3cff */
[----:B------:R-:W-:Y:S04]  /*28f60*/  STL [R1+0xa90], R10 ;  /* 0x000a900a01007387 */ /* 0x000fe80000100800 */
[----:B------:R0:W2:Y:S04]  /*28f70*/  @P3 LDG.E.U8 R47, desc[UR18][R8.64] ;  /* 0x00000012082f3981 */ /* 0x0000a8000c1e1100 */
[----:B------:R-:W4:Y:S01]  /*28f80*/  LDL.LU R8, [R1+0xa8c] ;  /* 0x000a8c0001087983 */ /* 0x000f220000300800 */
[----:B------:R-:W-:Y:S01]  /*28f90*/  ISETP.GT.AND P4, PT, R12, 0x14, PT ;  /* 0x000000140c00780c */ /* 0x000fe20003f84270 */
[----:B0-----:R-:W-:Y:S01]  /*28fa0*/  IMAD.MOV.U32 R9, RZ, RZ, R10 ;  /* 0x000000ffff097224 */ /* 0x001fe200078e000a */
[----:B------:R-:W-:-:S02]  /*28fb0*/  IADD3 R91, P5, PT, R4, R91, RZ ;  /* 0x0000005b045b7210 */ /* 0x000fc40007fbe0ff */
[----:B---3--:R-:W-:Y:S01]  /*28fc0*/  PRMT R46, RZ, 0x7610, R46 ;  /* 0x00007610ff2e7816 */ /* 0x008fe2000000002e */
[----:B--2---:R0:W-:Y:S01]  /*28fd0*/  STL [R1+0x16c], R47 ;  /* 0x00016c2f01007387 */ /* 0x0041e20000100800 */
[----:B----4-:R-:W-:-:S03]  /*28fe0*/  IMAD.X R8, R55, 0x1, R8, P6 ;  /* 0x0000000137087824 */ /* 0x010fc600030e0608 */
[----:B0-----:R-:W2:Y:S04]  /*28ff0*/  LDL.LU R47, [R1+0xaa8] ;  /* 0x000aa800012f7983 */ /* 0x001ea80000300800 */
[-C--:B------:R-:W-:Y:S01]  /*29000*/  @P4 LOP3.LUT R9, R9, R8.reuse, RZ, 0x3c, !PT ;  /* 0x0000000809094212 */ /* 0x080fe200078e3cff */
[----:B------:R-:W-:Y:S04]  /*29010*/  STL [R1+0xa98], R91 ;  /* 0x000a985b01007387 */ /* 0x000fe80000100800 */
[----:B------:R-:W3:Y:S04]  /*29020*/  LDL.LU R10, [R1+0xab0] ;  /* 0x000ab000010a7983 */ /* 0x000ee80000300800 */
[----:B------:R0:W-:Y:S02]  /*29030*/  STL [R1+0xa8c], R8 ;  /* 0x000a8c0801007387 */ /* 0x0001e40000100800 */
[----:B0-----:R-:W-:-:S04]  /*29040*/  @P4 LOP3.LUT R8, R9, R8, RZ, 0x3c, !PT ;  /* 0x0000000809084212 */ /* 0x001fc800078e3cff */
[----:B------:R-:W-:-:S05]  /*29050*/  @P4 LOP3.LUT R9, R9, R8, RZ, 0x3c, !PT ;  /* 0x0000000809094212 */ /* 0x000fca00078e3cff */
[----:B------:R0:W4:Y:S01]  /*29060*/  @P4 LDG.E.U8 R46, desc[UR18][R8.64] ;  /* 0x00000012082e4981 */ /* 0x000122000c1e1100 */
[----:B------:R-:W-:Y:S01]  /*29070*/  ISETP.GT.AND P1, PT, R12, 0x15, PT ;  /* 0x000000150c00780c */ /* 0x000fe20003f24270 */
[----:B------:R-:W-:Y:S01]  /*29080*/  IMAD.X R45, R55, 0x1, R45, P5 ;  /* 0x00000001372d7824 */ /* 0x000fe200028e062d */
[----:B------:R-:W-:-:S04]  /*29090*/  PRMT R11, RZ, 0x7610, R11 ;  /* 0x00007610ff0b7816 */ /* 0x000fc8000000000b */
[----:B------:R-:W-:Y:S01]  /*290a0*/  STL [R1+0xa94], R45 ;  /* 0x000a942d01007387 */ /* 0x000fe20000100800 */
[----:B0-----:R-:W-:-:S06]  /*290b0*/  IMAD.MOV.U32 R9, RZ, RZ, R45 ;  /* 0x000000ffff097224 */ /* 0x001fcc00078e002d */
[----:B------:R-:W-:-:S05]  /*290c0*/  @P1 IMAD.MOV.U32 R8, RZ, RZ, R91 ;  /* 0x000000ffff081224 */ /* 0x000fca00078e005b */
[----:B------:R-:W2:Y:S04]  /*290d0*/  @P1 LDG.E.U8 R11, desc[UR18][R8.64] ;  /* 0x00000012080b1981 */ /* 0x000ea8000c1e1100 */
[----:B----4-:R0:W-:Y:S04]  /*290e0*/  STL [R1+0x168], R46 ;  /* 0x0001682e01007387 */ /* 0x0101e80000100800 */
[----:B0-----:R-:W4:Y:S04]  /*290f0*/  LDL.LU R46, [R1+0x15d4] ;  /* 0x0015d400012e7983 */ /* 0x001f280000300800 */
[----:B------:R-:W3:Y:S04]  /*29100*/  LDL.LU R45, [R1+0x15d0] ;  /* 0x0015d000012d7983 */ /* 0x000ee80000300800 */
[----:B------:R-:W3:Y:S01]  /*29110*/  LDL.LU R9, [R1+0xa9c] ;  /* 0x000a9c0001097983 */ /* 0x000ee20000300800 */
[----:B------:R-:W-:-:S02]  /*29120*/  ISETP.GT.AND P3, PT, R12, 0x16, PT ;  /* 0x000000160c00780c */ /* 0x000fc40003f64270 */
[C---:B------:R-:W-:Y:S01]  /*29130*/  IADD3 R93, P5, PT, R4.reuse, R93, RZ ;  /* 0x0000005d045d7210 */ /* 0x040fe20007fbe0ff */
[----:B------:R-:W4:Y:S01]  /*29140*/  LDL.LU R91, [R1+0xaac] ;  /* 0x000aac00015b7983 */ /* 0x000f220000300800 */
[----:B------:R-:W-:Y:S02]  /*29150*/  PRMT R89, RZ, 0x7610, R89 ;  /* 0x00007610ff597816 */ /* 0x000fe40000000059 */
[----:B--2---:R-:W-:Y:S01]  /*29160*/  IADD3 R47, P6, PT, R4, R47, RZ ;  /* 0x0000002f042f7210 */ /* 0x004fe20007fde0ff */
[----:B------:R-:W-:Y:S04]  /*29170*/  STL [R1+0xaa0], R93 ;  /* 0x000aa05d01007387 */ /* 0x000fe80000100800 */
[----:B------:R0:W-:Y:S02]  /*29180*/  STL [R1+0x164], R11 ;  /* 0x0001640b01007387 */ /* 0x0001e40000100800 */
[----:B------:R-:W-:-:S02]  /*29190*/  @P3 IMAD.MOV.U32 R8, RZ, RZ, R93 ;  /* 0x000000ffff083224 */ /* 0x000fc400078e005d */
[----:B0-----:R-:W2:Y:S01]  /*291a0*/  LDL.LU R11, [R1+0xab8] ;  /* 0x000ab800010b7983 */ /* 0x001ea20000300800 */
[----:B---3--:R-:W-:-:S05]  /*291b0*/  IMAD.X R9, R55, 0x1, R9, P5 ;  /* 0x0000000137097824 */ /* 0x008fca00028e0609 */
[----:B------:R0:W-:Y:S04]  /*291c0*/  STL [R1+0xa9c], R9 ;  /* 0x000a9c0901007387 */ /* 0x0001e80000100800 */
[----:B------:R0:W3:Y:S04]  /*291d0*/  @P3 LDG.E.U8 R89, desc[UR18][R8.64] ;  /* 0x0000001208593981 */ /* 0x0000e8000c1e1100 */
[----:B------:R-:W-:Y:S04]  /*291e0*/  STL [R1+0xaa8], R47 ;  /* 0x000aa82f01007387 */ /* 0x000fe80000100800 */
[----:B------:R-:W2:Y:S01]  /*291f0*/  LDL.LU R8, [R1+0xaa4] ;  /* 0x000aa40001087983 */ /* 0x000ea20000300800 */
[----:B------:R-:W-:Y:S01]  /*29200*/  ISETP.GT.AND P4, PT, R12, 0x17, PT ;  /* 0x000000170c00780c */ /* 0x000fe20003f84270 */
[----:B0-----:R-:W-:Y:S01]  /*29210*/  IMAD.MOV.U32 R9, RZ, RZ, R47 ;  /* 0x000000ffff097224 */ /* 0x001fe200078e002f */
[----:B------:R-:W-:Y:S01]  /*29220*/  IADD3 R10, P5, PT, R4, R10, RZ ;  /* 0x0000000a040a7210 */ /* 0x000fe20007fbe0ff */
[----:B------:R-:W2:Y:S04]  /*29230*/  LDL.LU R93, [R1+0xab4] ;  /* 0x000ab400015d7983 */ /* 0x000ea80000300800 */
[----:B------:R-:W-:Y:S01]  /*29240*/  STL [R1+0xab0], R10 ;  /* 0x000ab00a01007387 */ /* 0x000fe20000100800 */
[----:B----4-:R-:W-:-:S03]  /*29250*/  PRMT R46, RZ, 0x7610, R46 ;  /* 0x00007610ff2e7816 */ /* 0x010fc6000000002e */
[----:B---3--:R0:W-:Y:S01]  /*29260*/  STL [R1+0x160], R89 ;  /* 0x0001605901007387 */ /* 0x0081e20000100800 */
[----:B--2---:R-:W-:-:S03]  /*29270*/  IMAD.X R8, R55, 0x1, R8, P6 ;  /* 0x0000000137087824 */ /* 0x004fc600030e0608 */
[----:B0-----:R-:W2:Y:S02]  /*29280*/  LDL.LU R89, [R1+0xac0] ;  /* 0x000ac00001597983 */ /* 0x001ea40000300800 */
[-C--:B------:R-:W-:Y:S02]  /*29290*/  @P4 LOP3.LUT R9, R9, R8.reuse, RZ, 0x3c, !PT ;  /* 0x0000000809094212 */ /* 0x080fe400078e3cff */
[----:B------:R-:W3:Y:S04]  /*292a0*/  LDL.LU R47, [R1+0xac8] ;  /* 0x000ac800012f7983 */ /* 0x000ee80000300800 */
[----:B------:R0:W-:Y:S02]  /*292b0*/  STL [R1+0xaa4], R8 ;  /* 0x000aa40801007387 */ /* 0x0001e40000100800 */
[----:B0-----:R-:W-:-:S04]  /*292c0*/  @P4 LOP3.LUT R8, R9, R8, RZ, 0x3c, !PT ;  /* 0x0000000809084212 */ /* 0x001fc800078e3cff */
[----:B------:R-:W-:-:S05]  /*292d0*/  @P4 LOP3.LUT R9, R9, R8, RZ, 0x3c, !PT ;  /* 0x0000000809094212 */ /* 0x000fca00078e3cff */
[----:B------:R-:W4:Y:S01]  /*292e0*/  @P4 LDG.E.U8 R46, desc[UR18][R8.64] ;  /* 0x00000012082e4981 */ /* 0x000f22000c1e1100 */
[----:B------:R-:W-:-:S05]  /*292f0*/  IMAD.X R91, R55, 0x1, R91, P5 ;  /* 0x00000001375b7824 */ /* 0x000fca00028e065b */
[----:B------:R-:W-:Y:S01]  /*29300*/  STL [R1+0xaac], R91 ;  /* 0x000aac5b01007387 */ /* 0x000fe20000100800 */
[C---:B------:R-:W-:Y:S02]  /*29310*/  ISETP.GT.AND P1, PT, R12.reuse, 0x18, PT ;  /* 0x000000180c00780c */ /* 0x040fe40003f24270 */
[----:B------:R-:W-:Y:S01]  /*29320*/  ISETP.GT.AND P3, PT, R12, 0x19, PT ;  /* 0x000000190c00780c */ /* 0x000fe20003f64270 */
[----:B----4-:R0:W-:Y:S04]  /*29330*/  STL [R1+0x15c], R46 ;  /* 0x00015c2e01007387 */ /* 0x0101e80000100800 */
[----:B0-----:R-:W4:Y:S01]  /*29340*/  LDL.LU R46, [R1+0x15cc] ;  /* 0x0015cc00012e7983 */ /* 0x001f220000300800 */
[----:B------:R-:W-:-:S05]  /*29350*/  IADD3 R11, P5, PT, R4, R11, RZ ;  /* 0x0000000b040b7210 */ /* 0x000fca0007fbe0ff */
[----:B------:R-:W-:Y:S01]  /*29360*/  @P1 IMAD.MOV.U32 R8, RZ, RZ, R10 ;  /* 0x000000ffff081224 */ /* 0x000fe200078e000a */
[----:B------:R-:W-:Y:S01]  /*29370*/  PRMT R45, RZ, 0x7610, R45 ;  /* 0x00007610ff2d7816 */ /* 0x000fe2000000002d */
[----:B------:R-:W-:Y:S02]  /*29380*/  @P1 IMAD.MOV.U32 R9, RZ, RZ, R91 ;  /* 0x000000ffff091224 */ /* 0x000fe400078e005b */
[----:B------:R-:W-:Y:S01]  /*29390*/  IMAD.X R93, R55, 0x1, R93, P5 ;  /* 0x00000001375d7824 */ /* 0x000fe200028e065d */
[----:B------:R-:W4:Y:S01]  /*293a0*/  LDL.LU R91, [R1+0xac4] ;  /* 0x000ac400015b7983 */ /* 0x000f220000300800 */
[C---:B--2---:R-:W-:Y:S02]  /*293b0*/  IADD3 R89, P6, PT, R4.reuse, R89, RZ ;  /* 0x0000005904597210 */ /* 0x044fe40007fde0ff */
[----:B---3--:R-:W-:Y:S01]  /*293c0*/  IADD3 R47, P5, PT, R4, R47, RZ ;  /* 0x0000002f042f7210 */ /* 0x008fe20007fbe0ff */
[----:B------:R-:W2:Y:S04]  /*293d0*/  LDL.LU R10, [R1+0xad0] ;  /* 0x000ad000010a7983 */ /* 0x000ea80000300800 */
[----:B------:R0:W3:Y:S04]  /*293e0*/  @P1 LDG.E.U8 R45, desc[UR18][R8.64] ;  /* 0x00000012082d1981 */ /* 0x0000e8000c1e1100 */
[----:B------:R1:W-:Y:S04]  /*293f0*/  STL [R1+0xab8], R11 ;  /* 0x000ab80b01007387 */ /* 0x0003e80000100800 */
[----:B------:R1:W-:Y:S01]  /*29400*/  STL [R1+0xab4], R93 ;  /* 0x000ab45d01007387 */ /* 0x0003e20000100800 */
[----:B0-----:R-:W-:-:S02]  /*29410*/  @P3 IMAD.MOV.U32 R8, RZ, RZ, R11 ;  /* 0x000000ffff083224 */ /* 0x001fc400078e000b */
[----:B------:R-:W-:Y:S01]  /*29420*/  @P3 IMAD.MOV.U32 R9, RZ, RZ, R93 ;  /* 0x000000ffff093224 */ /* 0x000fe200078e005d */
[----:B-1----:R-:W2:Y:S04]  /*29430*/  LDL.LU R11, [R1+0xad8] ;  /* 0x000ad800010b7983 */ /* 0x002ea80000300800 */
[----:B------:R0:W-:Y:S04]  /*29440*/  STL [R1+0xac0], R89 ;  /* 0x000ac05901007387 */ /* 0x0001e80000100800 */
[----:B------:R-:W2:Y:S04]  /*29450*/  LDL.LU R93, [R1+0xae0] ;  /* 0x000ae000015d7983 */ /* 0x000ea80000300800 */
[----:B------:R-:W-:Y:S01]  /*29460*/  STL [R1+0xac8], R47 ;  /* 0x000ac82f01007387 */ /* 0x000fe20000100800 */
[----:B----4-:R-:W-:-:S06]  /*29470*/  PRMT R46, RZ, 0x7610, R46 ;  /* 0x00007610ff2e7816 */ /* 0x010fcc000000002e */
[----:B------:R1:W4:Y:S04]  /*29480*/  @P3 LDG.E.U8 R46, desc[UR18][R8.64] ;  /* 0x00000012082e3981 */ /* 0x000328000c1e1100 */
[----:B------:R-:W2:Y:S01]  /*29490*/  LDL.LU R9, [R1+0xabc] ;  /* 0x000abc0001097983 */ /* 0x000ea20000300800 */
[C---:B------:R-:W-:Y:S02]  /*294a0*/  ISETP.GT.AND P4, PT, R12.reuse, 0x1a, PT ;  /* 0x0000001a0c00780c */ /* 0x040fe40003f84270 */
[----:B------:R-:W-:Y:S02]  /*294b0*/  ISETP.GT.AND P1, PT, R12, 0x1b, PT ;  /* 0x0000001b0c00780c */ /* 0x000fe40003f24270 */
[----:B------:R-:W-:Y:S01]  /*294c0*/  PRMT R90, RZ, 0x7610, R90 ;  /* 0x00007610ff5a7816 */ /* 0x000fe2000000005a */
[----:B------:R-:W-:Y:S01]  /*294d0*/  IMAD.X R91, R55, 0x1, R91, P5 ;  /* 0x00000001375b7824 */ /* 0x000fe200028e065b */
[----:B------:R-:W-:-:S07]  /*294e0*/  PRMT R7, RZ, 0x7610, R7 ;  /* 0x00007610ff077816 */ /* 0x000fce0000000007 */
[----:B-1----:R-:W-:Y:S02]  /*294f0*/  @P4 IMAD.MOV.U32 R8, RZ, RZ, R89 ;  /* 0x000000ffff084224 */ /* 0x002fe400078e0059 */
[----:B--2---:R-:W-:-:S05]  /*29500*/  IMAD.X R9, R55, 0x1, R9, P6 ;  /* 0x0000000137097824 */ /* 0x004fca00030e0609 */
[----:B------:R1:W-:Y:S04]  /*29510*/  STL [R1+0xabc], R9 ;  /* 0x000abc0901007387 */ /* 0x0003e80000100800 */
[----:B------:R1:W2:Y:S01]  /*29520*/  @P4 LDG.E.U8 R90, desc[UR18][R8.64] ;  /* 0x00000012085a4981 */ /* 0x0002a2000c1e1100 */
[----:B------:R-:W-:-:S03]  /*29530*/  IADD3 R10, P5, PT, R4, R10, RZ ;  /* 0x0000000a040a7210 */ /* 0x000fc60007fbe0ff */
[----:B0-----:R-:W3:Y:S01]  /*29540*/  LDL.LU R89, [R1+0x15c8] ;  /* 0x0015c80001597983 */ /* 0x001ee20000300800 */
[----:B-1----:R-:W-:Y:S02]  /*29550*/  IMAD.MOV.U32 R9, RZ, RZ, R91 ;  /* 0x000000ffff097224 */ /* 0x002fe400078e005b */
[----:B------:R-:W-:-:S05]  /*29560*/  @P1 IMAD.MOV.U32 R8, RZ, RZ, R47 ;  /* 0x000000ffff081224 */ /* 0x000fca00078e002f */
[----:B------:R-:W3:Y:S04]  /*29570*/  @P1 LDG.E.U8 R7, desc[UR18][R8.64] ;  /* 0x0000001208071981 */ /* 0x000ee8000c1e1100 */
[----:B------:R-:W-:Y:S04]  /*29580*/  STL [R1+0xac4], R91 ;  /* 0x000ac45b01007387 */ /* 0x000fe80000100800 */
[----:B--2---:R0:W-:Y:S04]  /*29590*/  STL [R1+0x154], R90 ;  /* 0x0001545a01007387 */ /* 0x0041e80000100800 */
[----:B0-----:R-:W2:Y:S04]  /*295a0*/  LDL.LU R90, [R1+0x15c4] ;  /* 0x0015c400015a7983 */ /* 0x001ea80000300800 */
[----:B------:R-:W2:Y:S04]  /*295b0*/  LDL.LU R91, [R1+0x15c0] ;  /* 0x0015c000015b7983 */ /* 0x000ea80000300800 */
[----:B------:R-:W4:Y:S04]  /*295c0*/  LDL.LU R47, [R1+0xadc] ;  /* 0x000adc00012f7983 */ /* 0x000f280000300800 */
[----:B---3--:R0:W-:Y:S04]  /*295d0*/  STL [R1+0x150], R7 ;  /* 0x0001500701007387 */ /* 0x0081e80000100800 */
[----:B0-----:R-:W3:Y:S04]  /*295e0*/  LDL.LU R7, [R1+0x15bc] ;  /* 0x0015bc0001077983 */ /* 0x001ee80000300800 */
        /* <DEDUP_REMOVED lines=21> */
[----:B------:R-:W-:Y:S01]  /*29740*/  PRMT R90, RZ, 0x7610, R90 ;  /* 0x00007610ff5a7816 */ /* 0x000fe2000000005a */
[C---:B----4-:R-:W-:Y:S01]  /*29750*/  IMAD.X R47, R55.reuse, 0x1, R47, P5 ;  /* 0x00000001372f7824 */ /* 0x050fe200028e062f */
[----:B------:R-:W-:Y:S01]  /*29760*/  PRMT R7, RZ, 0x7610, R7 ;  /* 0x00007610ff077816 */ /* 0x000fe20000000007 */
[----:B--2---:R0:W-:Y:S01]  /*29770*/  STL [R1+0x14c], R91 ;  /* 0x00014c5b01007387 */ /* 0x0041e20000100800 */
[----:B---3--:R-:W-:-:S03]  /*29780*/  IMAD.X R8, R55, 0x1, R8, P6 ;  /* 0x0000000137087824 */ /* 0x008fc600030e0608 */
        /* <DEDUP_REMOVED lines=14> */
[----:B------:R-:W2:Y:S04]  /*29870*/  LDL.LU R93, [R1+0xaf4] ;  /* 0x000af400015d7983 */ /* 0x000ea80000300800 */
[----:B----4-:R0:W-:Y:S04]  /*29880*/  STL [R1+0x144], R7 ;  /* 0x0001440701007387 */ /* 0x0101e80000100800 */
[----:B0-----:R-:W4:Y:S04]  /*29890*/  LDL.LU R7, [R1+0x15b0] ;  /* 0x0015b00001077983 */ /* 0x001f280000300800 */
        /* <DEDUP_REMOVED lines=12> */
[----:B------:R0:W-:Y:S04]  /*29960*/  STL [R1+0xaf0], R11 ;  /* 0x000af00b01007387 */ /* 0x0001e80000100800 */
[----:B------:R1:W2:Y:S04]  /*29970*/  @P3 LDG.E.U8 R86, desc[UR18][R8.64] ;  /* 0x0000001208563981 */ /* 0x0002a8000c1e1100 */
[----:B------:R-:W2:Y:S01]  /*29980*/  LDL.LU R8, [R1+0xaec] ;  /* 0x000aec0001087983 */ /* 0x000ea20000300800 */
[----:B------:R-:W-:Y:S01]  /*29990*/  ISETP.GT.AND P4, PT, R12, 0x20, PT ;  /* 0x000000200c00780c */ /* 0x000fe20003f84270 */
[----:B-1----:R-:W-:Y:S01]  /*299a0*/  IMAD.MOV.U32 R9, RZ, RZ, R11 ;  /* 0x000000ffff097224 */ /* 0x002fe200078e000b */
[----:B------:R-:W-:Y:S01]  /*299b0*/  IADD3 R91, P5, PT, R4, R91, RZ ;  /* 0x0000005b045b7210 */ /* 0x000fe20007fbe0ff */
[----:B0-----:R-:W2:Y:S01]  /*299c0*/  LDL.LU R11, [R1+0xb08] ;  /* 0x000b0800010b7983 */ /* 0x001ea20000300800 */
[----:B------:R-:W-:-:S03]  /*299d0*/  ISETP.GT.AND P1, PT, R12, 0x21, PT ;  /* 0x000000210c00780c */ /* 0x000fc60003f24270 */
[----:B------:R-:W-:Y:S01]  /*299e0*/  STL [R1+0xaf8], R91 ;  /* 0x000af85b01007387 */ /* 0x000fe20000100800 */
[----:B----4-:R-:W-:Y:S01]  /*299f0*/  PRMT R7, RZ, 0x7610, R7 ;  /* 0x00007610ff077816 */ /* 0x010fe20000000007 */
[C---:B------:R-:W-:Y:S01]  /*29a00*/  IMAD.X R93, R55.reuse, 0x1, R93, P5 ;  /* 0x00000001375d7824 */ /* 0x040fe200028e065d */
[----:B------:R-:W-:Y:S02]  /*29a10*/  PRMT R73, RZ, 0x7610, R73 ;  /* 0x00007610ff497816 */ /* 0x000fe40000000049 */
[----:B---3--:R-:W-:Y:S01]  /*29a20*/  IADD3 R10, P5, PT, R4, R10, RZ ;  /* 0x0000000a040a7210 */ /* 0x008fe20007fbe0ff */
[----:B--2---:R0:W-:Y:S01]  /*29a30*/  STL [R1+0x140], R86 ;  /* 0x0001405601007387 */ /* 0x0041e20000100800 */
[----:B------:R-:W-:-:S03]  /*29a40*/  IMAD.X R8, R55, 0x1, R8, P6 ;  /* 0x0000000137087824 */ /* 0x000fc600030e0608 */
        /* <DEDUP_REMOVED lines=8> */
[----:B------:R-:W-:Y:S02]  /*29ad0*/  @P1 IMAD.MOV.U32 R9, RZ, RZ, R93 ;  /* 0x000000ffff091224 */ /* 0x000fe400078e005d */
[----:B0-----:R-:W4:Y:S04]  /*29ae0*/  LDL.LU R93, [R1+0xb0c] ;  /* 0x000b0c00015d7983 */ /* 0x001f280000300800 */
[----:B------:R-:W2:Y:S04]  /*29af0*/  LDL.LU R91, [R1+0xb18] ;  /* 0x000b1800015b7983 */ /* 0x000ea80000300800 */
        /* <DEDUP_REMOVED lines=58> */
[----:B-1----:R-:W4:Y:S01]  /*29ea0*/  LDL.LU R11, [R1+0xb2c] ;  /* 0x000b2c00010b7983 */ /* 0x002f220000300800 */
[----:B------:R-:W-:-:S03]  /*29eb0*/  ISETP.GT.AND P1, PT, R12, 0x27, PT ;  /* 0x000000270c00780c */ /* 0x000fc60003f24270 */
[----:B------:R-:W-:Y:S04]  /*29ec0*/  STL [R1+0xb28], R47 ;  /* 0x000b282f01007387 */ /* 0x000fe80000100800 */
[----:B------:R-:W4:Y:S01]  /*29ed0*/  LDL.LU R91, [R1+0xb38] ;  /* 0x000b3800015b7983 */ /* 0x000f220000300800 */
[----:B------:R-:W-:Y:S01]  /*29ee0*/  PRMT R88, RZ, 0x7610, R88 ;  /* 0x00007610ff587816 */ /* 0x000fe20000000058 */
[C---:B------:R-:W-:Y:S01]  /*29ef0*/  IMAD.X R86, R55.reuse, 0x1, R86, P5 ;  /* 0x0000000137567824 */ /* 0x040fe200028e0656 */
        /* <DEDUP_REMOVED lines=9> */
[----:B0-----:R-:W-:Y:S02]  /*29f90*/  @P1 IMAD.MOV.U32 R8, RZ, RZ, R47 ;  /* 0x000000ffff081224 */ /* 0x001fe400078e002f */
[----:B------:R-:W-:-:S05]  /*29fa0*/  @P1 IMAD.MOV.U32 R9, RZ, RZ, R86 ;  /* 0x000000ffff091224 */ /* 0x000fca00078e0056 */
[----:B------:R0:W3:Y:S01]  /*29fb0*/  @P1 LDG.E.U8 R70, desc[UR18][R8.64] ;  /* 0x0000001208461981 */ /* 0x0000e2000c1e1100 */
[----:B----4-:R-:W-:Y:S02]  /*29fc0*/  IADD3 R10, P5, PT, R4, R10, RZ ;  /* 0x0000000a040a7210 */ /* 0x010fe40007fbe0ff */
[----:B------:R-:W-:Y:S01]  /*29fd0*/  ISETP.GT.AND P3, PT, R12, 0x28, PT ;  /* 0x000000280c00780c */ /* 0x000fe20003f64270 */
[----:B------:R-:W-:Y:S02]  /*29fe0*/  STL [R1+0xb24], R86 ;  /* 0x000b245601007387 */ /* 0x000fe40000100800 */
[----:B------:R-:W-:Y:S02]  /*29ff0*/  IMAD.X R11, R55, 0x1, R11, P5 ;  /* 0x00000001370b7824 */ /* 0x000fe400028e060b */
[----:B------:R-:W4:Y:S01]  /*2a000*/  LDL.LU R47, [R1+0xb3c] ;  /* 0x000b3c00012f7983 */ /* 0x000f220000300800 */
[----:B------:R-:W-:-:S03]  /*2a010*/  IADD3 R91, P6, PT, R4, R91, RZ ;  /* 0x0000005b045b7210 */ /* 0x000fc60007fde0ff */
[----:B------:R-:W-:Y:S01]  /*2a020*/  STL [R1+0xb30], R10 ;  /* 0x000b300a01007387 */ /* 0x000fe20000100800 */
[----:B0-----:R-:W-:-:S06]  /*2a030*/  PRMT R8, RZ, 0x7610, R8 ;  /* 0x00007610ff087816 */ /* 0x001fcc0000000008 */
[----:B------:R0:W4:Y:S01]  /*2a040*/  @P3 LDG.E.U8 R8, desc[UR18][R10.64] ;  /* 0x000000120a083981 */ /* 0x000122000c1e1100 */
[----:B--2---:R-:W-:-:S03]  /*2a050*/  IADD3 R90, P5, PT, R4, R90, RZ ;  /* 0x0000005a045a7210 */ /* 0x004fc60007fbe0ff */
[----:B---3--:R1:W-:Y:S04]  /*2a060*/  STL [R1+0x128], R88 ;  /* 0x0001285801007387 */ /* 0x0083e80000100800 */
[----:B-1----:R-:W2:Y:S04]  /*2a070*/  LDL.LU R88, [R1+0xb48] ;  /* 0x000b480001587983 */ /* 0x002ea80000300800 */
[----:B------:R-:W-:Y:S04]  /*2a080*/  STL [R1+0xb2c], R11 ;  /* 0x000b2c0b01007387 */ /* 0x000fe80000100800 */
[----:B------:R1:W-:Y:S04]  /*2a090*/  STL [R1+0x124], R70 ;  /* 0x0001244601007387 */ /* 0x0003e80000100800 */
[----:B-1----:R-:W3:Y:S04]  /*2a0a0*/  LDL.LU R70, [R1+0xb50] ;  /* 0x000b500001467983 */ /* 0x002ee80000300800 */
[----:B------:R1:W-:Y:S04]  /*2a0b0*/  STL [R1+0xb38], R91 ;  /* 0x000b385b01007387 */ /* 0x0003e80000100800 */
[----:B------:R-:W2:Y:S04]  /*2a0c0*/  LDL.LU R86, [R1+0xb58] ;  /* 0x000b580001567983 */ /* 0x000ea80000300800 */
[----:B------:R-:W-:Y:S04]  /*2a0d0*/  STL [R1+0xb40], R90 ;  /* 0x000b405a01007387 */ /* 0x000fe80000100800 */
[----:B------:R-:W2:Y:S01]  /*2a0e0*/  LDL.LU R11, [R1+0xb34] ;  /* 0x000b3400010b7983 */ /* 0x000ea20000300800 */
[----:B------:R-:W-:-:S02]  /*2a0f0*/  ISETP.GT.AND P4, PT, R12, 0x29, PT ;  /* 0x000000290c00780c */ /* 0x000fc40003f84270 */
        /* <DEDUP_REMOVED lines=22> */
[----:B0-----:R-:W4:Y:S01]  /*2a260*/  LDL.LU R88, [R1+0xb60] ;  /* 0x000b600001587983 */ /* 0x001f220000300800 */
[----:B------:R-:W-:Y:S02]  /*2a270*/  PRMT R81, RZ, 0x7610, R81 ;  /* 0x00007610ff517816 */ /* 0x000fe40000000051 */
[----:B---3--:R-:W-:Y:S01]  /*2a280*/  IADD3 R70, P6, PT, R4, R70, RZ ;  /* 0x0000004604467210 */ /* 0x008fe20007fde0ff */
[----:B--2---:R-:W-:-:S06]  /*2a290*/  IMAD.X R10, R55, 0x1, R10, P5 ;  /* 0x00000001370a7824 */ /* 0x004fcc00028e060a */
        /* <DEDUP_REMOVED lines=10> */
[----:B0-----:R-:W3:Y:S04]  /*2a340*/  LDL.LU R70, [R1+0xb68] ;  /* 0x000b680001467983 */ /* 0x001ee80000300800 */
[----:B------:R-:W-:Y:S01]  /*2a350*/  STL [R1+0xb58], R86 ;  /* 0x000b585601007387 */ /* 0x000fe20000100800 */
[----:B----4-:R-:W-:-:S03]  /*2a360*/  PRMT R91, RZ, 0x7610, R91 ;  /* 0x00007610ff5b7816 */ /* 0x010fc6000000005b */
        /* <DEDUP_REMOVED lines=21> */
[----:B------:R-:W3:Y:S01]  /*2a4c0*/  LDL.LU R86, [R1+0xb6c] ;  /* 0x000b6c0001567983 */ /* 0x000ee20000300800 */
[----:B------:R-:W-:Y:S02]  /*2a4d0*/  PRMT R83, RZ, 0x7610, R83 ;  /* 0x00007610ff537816 */ /* 0x000fe40000000053 */
[----:B------:R-:W-:Y:S01]  /*2a4e0*/  IADD3 R70, P6, PT, R4, R70, RZ ;  /* 0x0000004604467210 */ /* 0x000fe20007fde0ff */
[----:B------:R-:W-:Y:S04]  /*2a4f0*/  STL [R1+0xb60], R88 ;  /* 0x000b605801007387 */ /* 0x000fe80000100800 */
[----:B----4-:R0:W-:Y:S02]  /*2a500*/  STL [R1+0x110], R2 ;  /* 0x0001100201007387 */ /* 0x0101e40000100800 */
[----:B------:R-:W-:-:S02]  /*2a510*/  @P3 IMAD.MOV.U32 R10, RZ, RZ, R88 ;  /* 0x000000ffff0a3224 */ /* 0x000fc400078e0058 */
[----:B0-----:R-:W4:Y:S01]  /*2a520*/  LDL.LU R2, [R1+0xb78] ;  /* 0x000b780001027983 */ /* 0x001f220000300800 */
        /* <DEDUP_REMOVED lines=8> */
[----:B-1----:R-:W4:Y:S04]  /*2a5b0*/  LDL.LU R70, [R1+0xb74] ;  /* 0x000b740001467983 */ /* 0x002f280000300800 */
[----:B------:R-:W-:Y:S04]  /*2a5c0*/  STL [R1+0xb70], R81 ;  /* 0x000b705101007387 */ /* 0x000fe80000100800 */
[----:B------:R-:W4:Y:S01]  /*2a5d0*/  LDL.LU R88, [R1+0xb80] ;  /* 0x000b800001587983 */ /* 0x000f220000300800 */
        /* <DEDUP_REMOVED lines=9> */
[C---:B------:R-:W-:Y:S02]  /*2a670*/  ISETP.GT.AND P1, PT, R12.reuse, 0x30, PT ;  /* 0x000000300c00780c */ /* 0x040fe40003f24270 */
[----:B------:R-:W-:Y:S01]  /*2a680*/  ISETP.GT.AND P3, PT, R12, 0x31, PT ;  /* 0x000000310c00780c */ /* 0x000fe20003f64270 */
[C---:B------:R-:W-:Y:S01]  /*2a690*/  IMAD.X R86, R55.reuse, 0x1, R86, P5 ;  /* 0x0000000137567824 */ /* 0x040fe200028e0656 */
[----:B----4-:R-:W-:Y:S02]  /*2a6a0*/  IADD3 R2, P5, PT, R4, R2, RZ ;  /* 0x0000000204027210 */ /* 0x010fe40007fbe0ff */
[----:B------:R-:W-:Y:S02]  /*2a6b0*/  PRMT R9, RZ, 0x7610, R9 ;  /* 0x00007610ff097816 */ /* 0x000fe40000000009 */
[----:B------:R-:W-:Y:S01]  /*2a6c0*/  STL [R1+0xb6c], R86 ;  /* 0x000b6c5601007387 */ /* 0x000fe20000100800 */
[----:B------:R-:W-:-:S04]  /*2a6d0*/  IMAD.X R70, R55, 0x1, R70, P5 ;  /* 0x0000000137467824 */ /* 0x000fc800028e0646 */
[----:B0-----:R-:W-:Y:S02]  /*2a6e0*/  @P1 IMAD.MOV.U32 R10, RZ, RZ, R81 ;  /* 0x000000ffff0a1224 */ /* 0x001fe400078e0051 */
[----:B------:R-:W-:Y:S01]  /*2a6f0*/  @P1 IMAD.MOV.U32 R11, RZ, RZ, R86 ;  /* 0x000000ffff0b1224 */ /* 0x000fe200078e0056 */
[----:B------:R-:W-:Y:S02]  /*2a700*/  IADD3 R88, P6, PT, R4, R88, RZ ;  /* 0x0000005804587210 */ /* 0x000fe40007fde0ff */
[----:B------:R-:W-:Y:S02]  /*2a710*/  PRMT R67, RZ, 0x7610, R67 ;  /* 0x00007610ff437816 */ /* 0x000fe40000000043 */
[----:B------:R0:W4:Y:S02]  /*2a720*/  @P1 LDG.E.U8 R9, desc[UR18][R10.64] ;  /* 0x000000120a091981 */ /* 0x000124000c1e1100 */
[----:B0-----:R-:W-:Y:S02]  /*2a730*/  @P3 IMAD.MOV.U32 R10, RZ, RZ, R2 ;  /* 0x000000ffff0a3224 */ /* 0x001fe400078e0002 */
[----:B------:R-:W-:-:S05]  /*2a740*/  @P3 IMAD.MOV.U32 R11, RZ, RZ, R70 ;  /* 0x000000ffff0b3224 */ /* 0x000fca00078e0046 */
[----:B------:R0:W4:Y:S01]  /*2a750*/  @P3 LDG.E.U8 R67, desc[UR18][R10.64] ;  /* 0x000000120a433981 */ /* 0x000122000c1e1100 */
[----:B--2---:R-:W-:-:S03]  /*2a760*/  IADD3 R83, P5, PT, R4, R83, RZ ;  /* 0x0000005304537210 */ /* 0x004fc60007fbe0ff */
[----:B---3--:R1:W-:Y:S04]  /*2a770*/  STL [R1+0x108], R89 ;  /* 0x0001085901007387 */ /* 0x0083e80000100800 */
[----:B-1----:R-:W2:Y:S04]  /*2a780*/  LDL.LU R89, [R1+0x158c] ;  /* 0x00158c0001597983 */ /* 0x002ea80000300800 */
[----:B------:R-:W3:Y:S04]  /*2a790*/  LDL.LU R86, [R1+0xb84] ;  /* 0x000b840001567983 */ /* 0x000ee80000300800 */
[----:B------:R-:W2:Y:S04]  /*2a7a0*/  LDL.LU R81, [R1+0xb90] ;  /* 0x000b900001517983 */ /* 0x000ea80000300800 */
[----:B------:R1:W-:Y:S04]  /*2a7b0*/  STL [R1+0xb78], R2 ;  /* 0x000b780201007387 */ /* 0x0003e80000100800 */
[----:B------:R0:W-:Y:S04]  /*2a7c0*/  STL [R1+0xb74], R70 ;  /* 0x000b744601007387 */ /* 0x0001e80000100800 */
[----:B-1----:R-:W2:Y:S04]  /*2a7d0*/  LDL.LU R2, [R1+0xb98] ;  /* 0x000b980001027983 */ /* 0x002ea80000300800 */
[----:B------:R1:W-:Y:S04]  /*2a7e0*/  STL [R1+0xb80], R88 ;  /* 0x000b805801007387 */ /* 0x0003e80000100800 */
[----:B0-----:R-:W2:Y:S04]  /*2a7f0*/  LDL.LU R70, [R1+0xba0] ;  /* 0x000ba00001467983 */ /* 0x001ea80000300800 */
[----:B------:R-:W-:Y:S04]  /*2a800*/  STL [R1+0xb88], R83 ;  /* 0x000b885301007387 */ /* 0x000fe80000100800 */
[----:B------:R-:W2:Y:S01]  /*2a810*/  LDL.LU R11, [R1+0xb7c] ;  /* 0x000b7c00010b7983 */ /* 0x000ea20000300800 */
[----:B------:R-:W-:-:S02]  /*2a820*/  ISETP.GT.AND P4, PT, R12, 0x32, PT ;  /* 0x000000320c00780c */ /* 0x000fc40003f84270 */
[----:B------:R-:W-:Y:S02]  /*2a830*/  ISETP.GT.AND P1, PT, R12, 0x33, PT ;  /* 0x000000330c00780c */ /* 0x000fe40003f24270 */
[----:B------:R-:W-:Y:S02]  /*2a840*/  PRMT R87, RZ, 0x7610, R87 ;  /* 0x00007610ff577816 */ /* 0x000fe40000000057 */
[----:B------:R-:W-:-:S07]  /*2a850*/  PRMT R85, RZ, 0x7610, R85 ;  /* 0x00007610ff557816 */ /* 0x000fce0000000055 */
[----:B------:R-:W-:Y:S02]  /*2a860*/  @P4 IMAD.MOV.U32 R10, RZ, RZ, R88 ;  /* 0x000000ffff0a4224 */ /* 0x000fe400078e0058 */
[C---:B---3--:R-:W-:Y:S02]  /*2a870*/  IMAD.X R86, R55.reuse, 0x1, R86, P5 ;  /* 0x0000000137567824 */ /* 0x048fe400028e0656 */
[----:B--2---:R-:W-:-:S05]  /*2a880*/  IMAD.X R11, R55, 0x1, R11, P6 ;  /* 0x00000001370b7824 */ /* 0x004fca00030e060b */
[----:B------:R0:W-:Y:S04]  /*2a890*/  STL [R1+0xb7c], R11 ;  /* 0x000b7c0b01007387 */ /* 0x0001e80000100800 */
[----:B------:R0:W2:Y:S01]  /*2a8a0*/  @P4 LDG.E.U8 R87, desc[UR18][R10.64] ;  /* 0x000000120a574981 */ /* 0x0000a2000c1e1100 */
[----:B------:R-:W-:-:S03]  /*2a8b0*/  IADD3 R81, P5, PT, R4, R81, RZ ;  /* 0x0000005104517210 */ /* 0x000fc60007fbe0ff */
[----:B-1----:R-:W3:Y:S01]  /*2a8c0*/  LDL.LU R88, [R1+0x1588] ;  /* 0x0015880001587983 */ /* 0x002ee20000300800 */
[----:B0-----:R-:W-:Y:S02]  /*2a8d0*/  IMAD.MOV.U32 R11, RZ, RZ, R86 ;  /* 0x000000ffff0b7224 */ /* 0x001fe400078e0056 */
[----:B------:R-:W-:-:S05]  /*2a8e0*/  @P1 IMAD.MOV.U32 R10, RZ, RZ, R83 ;  /* 0x000000ffff0a1224 */ /* 0x000fca00078e0053 */
[----:B------:R-:W3:Y:S04]  /*2a8f0*/  @P1 LDG.E.U8 R85, desc[UR18][R10.64] ;  /* 0x000000120a551981 */ /* 0x000ee8000c1e1100 */
[----:B------:R-:W-:Y:S04]  /*2a900*/  STL [R1+0xb84], R86 ;  /* 0x000b845601007387 */ /* 0x000fe80000100800 */
[----:B--2---:R0:W-:Y:S04]  /*2a910*/  STL [R1+0x100], R87 ;  /* 0x0001005701007387 */ /* 0x0041e80000100800 */
[----:B0-----:R-:W2:Y:S04]  /*2a920*/  LDL.LU R87, [R1+0x1584] ;  /* 0x0015840001577983 */ /* 0x001ea80000300800 */
[----:B------:R-:W2:Y:S04]  /*2a930*/  LDL.LU R86, [R1+0x1580] ;  /* 0x0015800001567983 */ /* 0x000ea80000300800 */
[----:B------:R-:W2:Y:S04]  /*2a940*/  LDL.LU R83, [R1+0xb9c] ;  /* 0x000b9c0001537983 */ /* 0x000ea80000300800 */
[----:B---3--:R0:W-:Y:S04]  /*2a950*/  STL [R1+0xfc], R85 ;  /* 0x0000fc5501007387 */ /* 0x0081e80000100800 */
[----:B0-----:R-:W3:Y:S04]  /*2a960*/  LDL.LU R85, [R1+0x157c] ;  /* 0x00157c0001557983 */ /* 0x001ee80000300800 */
        /* <DEDUP_REMOVED lines=14> */
[----:B------:R-:W3:Y:S01]  /*2aa50*/  LDL.LU R10, [R1+0xb94] ;  /* 0x000b9400010a7983 */ /* 0x000ee20000300800 */
[----:B------:R-:W-:Y:S01]  /*2aa60*/  ISETP.GT.AND P4, PT, R12, 0x35, PT ;  /* 0x000000350c00780c */ /* 0x000fe20003f84270 */
[----:B0-----:R-:W-:Y:S01]  /*2aa70*/  IMAD.MOV.U32 R11, RZ, RZ, R2 ;  /* 0x000000ffff0b7224 */ /* 0x001fe200078e0002 */
[----:B------:R-:W-:-:S02]  /*2aa80*/  IADD3 R70, P5, PT, R4, R70, RZ ;  /* 0x0000004604467210 */ /* 0x000fc40007fbe0ff */
[----:B------:R-:W-:Y:S02]  /*2aa90*/  ISETP.GT.AND P1, PT, R12, 0x36, PT ;  /* 0x000000360c00780c */ /* 0x000fe40003f24270 */
[----:B------:R-:W-:Y:S01]  /*2aaa0*/  PRMT R84, RZ, 0x7610, R84 ;  /* 0x00007610ff547816 */ /* 0x000fe20000000054 */
[C---:B------:R-:W-:Y:S01]  /*2aab0*/  IMAD.X R83, R55.reuse, 0x1, R83, P5 ;  /* 0x0000000137537824 */ /* 0x040fe200028e0653 */
[----:B------:R-:W-:Y:S01]  /*2aac0*/  PRMT R82, RZ, 0x7610, R82 ;  /* 0x00007610ff527816 */ /* 0x000fe20000000052 */
[----:B--2---:R0:W-:Y:S01]  /*2aad0*/  STL [R1+0xf8], R5 ;  /* 0x0000f80501007387 */ /* 0x0041e20000100800 */
[----:B---3--:R-:W-:-:S03]  /*2aae0*/  IMAD.X R10, R55, 0x1, R10, P6 ;  /* 0x00000001370a7824 */ /* 0x008fc600030e060a */
[----:B0-----:R-:W2:Y:S02]  /*2aaf0*/  LDL.LU R5, [R1+0xbb0] ;  /* 0x000bb00001057983 */ /* 0x001ea40000300800 */
[-C--:B------:R-:W-:Y:S02]  /*2ab00*/  @P4 LOP3.LUT R11, R11, R10.reuse, RZ, 0x3c, !PT ;  /* 0x0000000a0b0b4212 */ /* 0x080fe400078e3cff */
[----:B------:R-:W-:Y:S04]  /*2ab10*/  STL [R1+0xba0], R70 ;  /* 0x000ba04601007387 */ /* 0x000fe80000100800 */
[----:B------:R-:W3:Y:S04]  /*2ab20*/  LDL.LU R2, [R1+0xbb8] ;  /* 0x000bb80001027983 */ /* 0x000ee80000300800 */
[----:B------:R0:W-:Y:S02]  /*2ab30*/  STL [R1+0xb94], R10 ;  /* 0x000b940a01007387 */ /* 0x0001e40000100800 */
[----:B0-----:R-:W-:-:S04]  /*2ab40*/  @P4 LOP3.LUT R10, R11, R10, RZ, 0x3c, !PT ;  /* 0x0000000a0b0a4212 */ /* 0x001fc800078e3cff */
[----:B------:R-:W-:-:S05]  /*2ab50*/  @P4 LOP3.LUT R11, R11, R10, RZ, 0x3c, !PT ;  /* 0x0000000a0b0b4212 */ /* 0x000fca00078e3cff */
[----:B------:R0:W2:Y:S02]  /*2ab60*/  @P4 LDG.E.U8 R84, desc[UR18][R10.64] ;  /* 0x000000120a544981 */ /* 0x0000a4000c1e1100 */
[----:B0-----:R-:W-:Y:S02]  /*2ab70*/  IMAD.MOV.U32 R11, RZ, RZ, R83 ;  /* 0x000000ffff0b7224 */ /* 0x001fe400078e0053 */
[----:B------:R-:W-:-:S05]  /*2ab80*/  @P1 IMAD.MOV.U32 R10, RZ, RZ, R70 ;  /* 0x000000ffff0a1224 */ /* 0x000fca00078e0046 */
[----:B------:R-:W3:Y:S01]  /*2ab90*/  @P1 LDG.E.U8 R82, desc[UR18][R10.64] ;  /* 0x000000120a521981 */ /* 0x000ee2000c1e1100 */
[----:B------:R-:W-:-:S03]  /*2aba0*/  IADD3 R81, P5, PT, R4, R81, RZ ;  /* 0x0000005104517210 */ /* 0x000fc60007fbe0ff */
        /* <DEDUP_REMOVED lines=30> */
[----:B------:R-:W-:Y:S02]  /*2ad90*/  PRMT R65, RZ, 0x7610, R65 ;  /* 0x00007610ff417816 */ /* 0x000fe40000000041 */
[----:B---3--:R-:W-:Y:S01]  /*2ada0*/  IADD3 R81, P5, PT, R4, R81, RZ ;  /* 0x0000005104517210 */ /* 0x008fe20007fbe0ff */
[----:B--2---:R0:W-:Y:S01]  /*2adb0*/  STL [R1+0xec], R54 ;  /* 0x0000ec3601007387 */ /* 0x0041e20000100800 */
[----:B----4-:R-:W-:-:S03]  /*2adc0*/  IMAD.X R10, R55, 0x1, R10, P6 ;  /* 0x00000001370a7824 */ /* 0x010fc600030e060a */
        /* <DEDUP_REMOVED lines=64> */
[----:B------:R-:W-:Y:S04]  /*2b1d0*/  STL [R1+0xbe0], R5 ;  /* 0x000be00501007387 */ /* 0x000fe80000100800 */
[----:B------:R-:W4:Y:S01]  /*2b1e0*/  LDL.LU R10, [R1+0xbdc] ;  /* 0x000bdc00010a7983 */ /* 0x000f220000300800 */
[----:B------:R-:W-:Y:S01]  /*2b1f0*/  ISETP.GT.AND P4, PT, R12, 0x3e, PT ;  /* 0x0000003e0c00780c */ /* 0x000fe20003f84270 */
[----:B0-----:R-:W-:Y:S01]  /*2b200*/  IMAD.MOV.U32 R11, RZ, RZ, R5 ;  /* 0x000000ffff0b7224 */ /* 0x001fe200078e0005 */
[----:B------:R-:W-:-:S02]  /*2b210*/  IADD3 R6, P5, PT, R4, R6, RZ ;  /* 0x0000000604067210 */ /* 0x000fc40007fbe0ff */
[----:B------:R-:W-:Y:S02]  /*2b220*/  ISETP.GT.AND P1, PT, R12, 0x3f, PT ;  /* 0x0000003f0c00780c */ /* 0x000fe40003f24270 */
[----:B------:R-:W-:Y:S01]  /*2b230*/  PRMT R3, RZ, 0x7610, R3 ;  /* 0x00007610ff037816 */ /* 0x000fe20000000003 */
[C---:B---3--:R-:W-:Y:S01]  /*2b240*/  IMAD.X R54, R55.reuse, 0x1, R54, P5 ;  /* 0x0000000137367824 */ /* 0x048fe200028e0636 */
[----:B------:R-:W-:Y:S01]  /*2b250*/  PRMT R62, RZ, 0x7610, R62 ;  /* 0x00007610ff3e7816 */ /* 0x000fe2000000003e */
[----:B--2---:R0:W-:Y:S01]  /*2b260*/  STL [R1+0xd4], R43 ;  /* 0x0000d42b01007387 */ /* 0x0041e20000100800 */
[----:B----4-:R-:W-:-:S03]  /*2b270*/  IMAD.X R10, R55, 0x1, R10, P6 ;  /* 0x00000001370a7824 */ /* 0x010fc600030e060a */
[----:B0-----:R-:W2:Y:S04]  /*2b280*/  LDL.LU R43, [R1+0xbec] ;  /* 0x000bec00012b7983 */ /* 0x001ea80000300800 */
[----:B------:R-:W-:Y:S01]  /*2b290*/  STL [R1+0xbe8], R6 ;  /* 0x000be80601007387 */ /* 0x000fe20000100800 */
[----:B------:R-:W-:-:S03]  /*2b2a0*/  @P4 LOP3.LUT R11, R11, R10, RZ, 0x3c, !PT ;  /* 0x0000000a0b0b4212 */ /* 0x000fc600078e3cff */
[----:B------:R-:W3:Y:S04]  /*2b2b0*/  LDL.LU R5, [R1+0xbf8] ;  /* 0x000bf80001057983 */ /* 0x000ee80000300800 */
[----:B------:R-:W4:Y:S04]  /*2b2c0*/  LDL.LU R70, [R1+0xc00] ;  /* 0x000c000001467983 */ /* 0x000f280000300800 */
[----:B------:R0:W-:Y:S02]  /*2b2d0*/  STL [R1+0xbdc], R10 ;  /* 0x000bdc0a01007387 */ /* 0x0001e40000100800 */
[----:B0-----:R-:W-:-:S04]  /*2b2e0*/  @P4 LOP3.LUT R10, R11, R10, RZ, 0x3c, !PT ;  /* 0x0000000a0b0a4212 */ /* 0x001fc800078e3cff */
[----:B------:R-:W-:-:S05]  /*2b2f0*/  @P4 LOP3.LUT R11, R11, R10, RZ, 0x3c, !PT ;  /* 0x0000000a0b0b4212 */ /* 0x000fca00078e3cff */
[----:B------:R0:W4:Y:S02]  /*2b300*/  @P4 LDG.E.U8 R3, desc[UR18][R10.64] ;  /* 0x000000120a034981 */ /* 0x000124000c1e1100 */
[----:B0-----:R-:W-:Y:S02]  /*2b310*/  IMAD.MOV.U32 R11, RZ, RZ, R54 ;  /* 0x000000ffff0b7224 */ /* 0x001fe400078e0036 */
[----:B------:R-:W-:-:S05]  /*2b320*/  @P1 IMAD.MOV.U32 R10, RZ, RZ, R6 ;  /* 0x000000ffff0a1224 */ /* 0x000fca00078e0006 */
[----:B------:R0:W4:Y:S01]  /*2b330*/  @P1 LDG.E.U8 R62, desc[UR18][R10.64] ;  /* 0x000000120a3e1981 */ /* 0x000122000c1e1100 */
[----:B------:R-:W-:Y:S02]  /*2b340*/  ISETP.GT.AND P3, PT, R12, 0x40, PT ;  /* 0x000000400c00780c */ /* 0x000fe40003f64270 */
[----:B------:R-:W-:Y:S01]  /*2b350*/  IADD3 R36, P5, PT, R4, R36, RZ ;  /* 0x0000002404247210 */ /* 0x000fe20007fbe0ff */
[----:B------:R-:W-:Y:S01]  /*2b360*/  STL [R1+0xbe4], R54 ;  /* 0x000be43601007387 */ /* 0x000fe20000100800 */
[----:B------:R-:W-:-:S09]  /*2b370*/  PRMT R61, RZ, 0x7610, R61 ;  /* 0x00007610ff3d7816 */ /* 0x000fd2000000003d */
[----:B0-----:R-:W-:Y:S02]  /*2b380*/  @P3 IMAD.MOV.U32 R10, RZ, RZ, R36 ;  /* 0x000000ffff0a3224 */ /* 0x001fe400078e0024 */
[----:B--2---:R-:W-:-:S04]  /*2b390*/  IMAD.X R43, R55, 0x1, R43, P5 ;  /* 0x00000001372b7824 */ /* 0x004fc800028e062b */
[----:B------:R-:W-:Y:S01]  /*2b3a0*/  @P3 IMAD.MOV.U32 R11, RZ, RZ, R43 ;  /* 0x000000ffff0b3224 */ /* 0x000fe200078e002b */
[----:B---3--:R-:W-:-:S04]  /*2b3b0*/  IADD3 R5, P6, PT, R4, R5, RZ ;  /* 0x0000000504057210 */ /* 0x008fc80007fde0ff */
[----:B------:R0:W2:Y:S01]  /*2b3c0*/  @P3 LDG.E.U8 R61, desc[UR18][R10.64] ;  /* 0x000000120a3d3981 */ /* 0x0000a2000c1e1100 */
[----:B----4-:R-:W-:-:S03]  /*2b3d0*/  IADD3 R70, P5, PT, R4, R70, RZ ;  /* 0x0000004604467210 */ /* 0x010fc60007fbe0ff */
[----:B------:R1:W-:Y:S04]  /*2b3e0*/  STL [R1+0xd0], R3 ;  /* 0x0000d00301007387 */ /* 0x0003e80000100800 */
[----:B-1----:R-:W3:Y:S04]  /*2b3f0*/  LDL.LU R3, [R1+0x1560] ;  /* 0x0015600001037983 */ /* 0x002ee80000300800 */
[----:B------:R-:W4:Y:S04]  /*2b400*/  LDL.LU R54, [R1+0x155c] ;  /* 0x00155c0001367983 */ /* 0x000f280000300800 */
[----:B------:R-:W2:Y:S04]  /*2b410*/  LDL.LU R6, [R1+0xbfc] ;  /* 0x000bfc0001067983 */ /* 0x000ea80000300800 */
[----:B------:R-:W-:Y:S04]  /*2b420*/  STL [R1+0xbf0], R36 ;  /* 0x000bf02401007387 */ /* 0x000fe80000100800 */
[----:B------:R1:W-:Y:S04]  /*2b430*/  STL [R1+0xcc], R62 ;  /* 0x0000cc3e01007387 */ /* 0x0003e80000100800 */
[----:B-1----:R-:W3:Y:S04]  /*2b440*/  LDL.LU R62, [R1+0xc08] ;  /* 0x000c0800013e7983 */ /* 0x002ee80000300800 */
[----:B------:R1:W-:Y:S04]  /*2b450*/  STL [R1+0xbec], R43 ;  /* 0x000bec2b01007387 */ /* 0x0003e80000100800 */
[----:B------:R-:W3:Y:S04]  /*2b460*/  LDL.LU R36, [R1+0xc10] ;  /* 0x000c100001247983 */ /* 0x000ee80000300800 */
[----:B------:R0:W-:Y:S04]  /*2b470*/  STL [R1+0xbf8], R5 ;  /* 0x000bf80501007387 */ /* 0x0001e80000100800 */
[----:B-1----:R-:W3:Y:S04]  /*2b480*/  LDL.LU R43, [R1+0xc18] ;  /* 0x000c1800012b7983 */ /* 0x002ee80000300800 */
[----:B------:R-:W-:Y:S04]  /*2b490*/  STL [R1+0xc00], R70 ;  /* 0x000c004601007387 */ /* 0x000fe80000100800 */
[----:B------:R-:W3:Y:S01]  /*2b4a0*/  LDL.LU R11, [R1+0xbf4] ;  /* 0x000bf400010b7983 */ /* 0x000ee20000300800 */
[----:B------:R-:W-:-:S02]  /*2b4b0*/  ISETP.GT.AND P4, PT, R12, 0x41, PT ;  /* 0x000000410c00780c */ /* 0x000fc40003f84270 */
[----:B------:R-:W-:Y:S02]  /*2b4c0*/  ISETP.GT.AND P1, PT, R12, 0x42, PT ;  /* 0x000000420c00780c */ /* 0x000fe40003f24270 */
[----:B------:R-:W-:Y:S02]  /*2b4d0*/  PRMT R63, RZ, 0x7610, R63 ;  /* 0x00007610ff3f7816 */ /* 0x000fe4000000003f */
[----:B------:R-:W-:-:S07]  /*2b4e0*/  PRMT R78, RZ, 0x7610, R78 ;  /* 0x00007610ff4e7816 */ /* 0x000fce000000004e */
[----:B0-----:R-:W-:Y:S02]  /*2b4f0*/  @P4 IMAD.MOV.U32 R10, RZ, RZ, R5 ;  /* 0x000000ffff0a4224 */ /* 0x001fe400078e0005 */
[C---:B--2---:R-:W-:Y:S02]  /*2b500*/  IMAD.X R6, R55.reuse, 0x1, R6, P5 ;  /* 0x0000000137067824 */ /* 0x044fe400028e0606 */
[----:B---3--:R-:W-:-:S05]  /*2b510*/  IMAD.X R11, R55, 0x1, R11, P6 ;  /* 0x00000001370b7824 */ /* 0x008fca00030e060b */
[----:B------:R0:W-:Y:S04]  /*2b520*/  STL [R1+0xbf4], R11 ;  /* 0x000bf40b01007387 */ /* 0x0001e80000100800 */
[----:B------:R0:W2:Y:S01]  /*2b530*/  @P4 LDG.E.U8 R63, desc[UR18][R10.64] ;  /* 0x000000120a3f4981 */ /* 0x0000a2000c1e1100 */
[----:B------:R-:W-:-:S03]  /*2b540*/  IADD3 R62, P5, PT, R4, R62, RZ ;  /* 0x0000003e043e7210 */ /* 0x000fc60007fbe0ff */
[----:B------:R-:W3:Y:S01]  /*2b550*/  LDL.LU R5, [R1+0x1558] ;  /* 0x0015580001057983 */ /* 0x000ee20000300800 */
        /* <DEDUP_REMOVED lines=43> */
[----:B------:R-:W2:Y:S04]  /*2b810*/  @P1 LDG.E.U8 R24, desc[UR18][R10.64] ;  /* 0x000000120a181981 */ /* 0x000ea8000c1e1100 */
[----:B---3--:R0:W-:Y:S04]  /*2b820*/  STL [R1+0xb8], R74 ;  /* 0x0000b84a01007387 */ /* 0x0081e80000100800 */
[----:B0-----:R-:W3:Y:S04]  /*2b830*/  LDL.LU R74, [R1+0x154c] ;  /* 0x00154c00014a7983 */ /* 0x001ee80000300800 */
[----:B------:R-:W3:Y:S04]  /*2b840*/  LDL.LU R70, [R1+0x1548] ;  /* 0x0015480001467983 */ /* 0x000ee80000300800 */
[----:B------:R-:W3:Y:S01]  /*2b850*/  LDL.LU R11, [R1+0xc1c] ;  /* 0x000c1c00010b7983 */ /* 0x000ee20000300800 */
[----:B------:R-:W-:-:S02]  /*2b860*/  ISETP.GT.AND P3, PT, R12, 0x46, PT ;  /* 0x000000460c00780c */ /* 0x000fc40003f64270 */
[C---:B------:R-:W-:Y:S01]  /*2b870*/  IADD3 R62, P5, PT, R4.reuse, R62, RZ ;  /* 0x0000003e043e7210 */ /* 0x040fe20007fbe0ff */
[----:B------:R-:W3:Y:S01]  /*2b880*/  LDL.LU R43, [R1+0xc2c] ;  /* 0x000c2c00012b7983 */ /* 0x000ee20000300800 */
[----:B------:R-:W-:Y:S02]  /*2b890*/  PRMT R40, RZ, 0x7610, R40 ;  /* 0x00007610ff287816 */ /* 0x000fe40000000028 */
[----:B----4-:R-:W-:Y:S01]  /*2b8a0*/  IADD3 R36, P6, PT, R4, R36, RZ ;  /* 0x0000002404247210 */ /* 0x010fe20007fde0ff */
[----:B------:R-:W-:Y:S04]  /*2b8b0*/  STL [R1+0xc20], R62 ;  /* 0x000c203e01007387 */ /* 0x000fe80000100800 */
[----:B--2---:R0:W-:Y:S02]  /*2b8c0*/  STL [R1+0xb4], R24 ;  /* 0x0000b41801007387 */ /* 0x0041e40000100800 */
[----:B------:R-:W-:-:S02]  /*2b8d0*/  @P3 IMAD.MOV.U32 R10, RZ, RZ, R62 ;  /* 0x000000ffff0a3224 */ /* 0x000fc400078e003e */
[----:B0-----:R-:W2:Y:S01]  /*2b8e0*/  LDL.LU R24, [R1+0xc38] ;  /* 0x000c380001187983 */ /* 0x001ea20000300800 */
[----:B---3--:R-:W-:-:S05]  /*2b8f0*/  IMAD.X R11, R55, 0x1, R11, P5 ;  /* 0x00000001370b7824 */ /* 0x008fca00028e060b */
[----:B------:R0:W-:Y:S04]  /*2b900*/  STL [R1+0xc1c], R11 ;  /* 0x000c1c0b01007387 */ /* 0x0001e80000100800 */
[----:B------:R0:W3:Y:S04]  /*2b910*/  @P3 LDG.E.U8 R40, desc[UR18][R10.64] ;  /* 0x000000120a283981 */ /* 0x0000e8000c1e1100 */
[----:B------:R1:W-:Y:S04]  /*2b920*/  STL [R1+0xc28], R36 ;  /* 0x000c282401007387 */ /* 0x0003e80000100800 */
[----:B------:R-:W4:Y:S01]  /*2b930*/  LDL.LU R10, [R1+0xc24] ;  /* 0x000c2400010a7983 */ /* 0x000f220000300800 */
[----:B------:R-:W-:Y:S01]  /*2b940*/  ISETP.GT.AND P4, PT, R12, 0x47, PT ;  /* 0x000000470c00780c */ /* 0x000fe20003f84270 */
[----:B0-----:R-:W-:Y:S01]  /*2b950*/  IMAD.MOV.U32 R11, RZ, RZ, R36 ;  /* 0x000000ffff0b7224 */ /* 0x001fe200078e0024 */
[----:B------:R-:W-:Y:S01]  /*2b960*/  IADD3 R38, P5, PT, R4, R38, RZ ;  /* 0x0000002604267210 */ /* 0x000fe20007fbe0ff */
[----:B-1----:R-:W2:Y:S04]  /*2b970*/  LDL.LU R36, [R1+0xc34] ;  /* 0x000c340001247983 */ /* 0x002ea80000300800 */
[----:B------:R-:W-:Y:S04]  /*2b980*/  STL [R1+0xc30], R38 ;  /* 0x000c302601007387 */ /* 0x000fe80000100800 */
[----:B------:R-:W2:Y:S01]  /*2b990*/  LDL.LU R62, [R1+0xc40] ;  /* 0x000c4000013e7983 */ /* 0x000ea20000300800 */
[----:B------:R-:W-:-:S03]  /*2b9a0*/  PRMT R66, RZ, 0x7610, R66 ;  /* 0x00007610ff427816 */ /* 0x000fc60000000042 */
[----:B---3--:R0:W-:Y:S01]  /*2b9b0*/  STL [R1+0xb0], R40 ;  /* 0x0000b02801007387 */ /* 0x0081e20000100800 */
[----:B----4-:R-:W-:-:S03]  /*2b9c0*/  IMAD.X R10, R55, 0x1, R10, P6 ;  /* 0x00000001370a7824 */ /* 0x010fc600030e060a */
[----:B0-----:R-:W3:Y:S02]  /*2b9d0*/  LDL.LU R40, [R1+0xc48] ;  /* 0x000c480001287983 */ /* 0x001ee40000300800 */
[-C--:B------:R-:W-:Y:S02]  /*2b9e0*/  @P4 LOP3.LUT R11, R11, R10.reuse, RZ, 0x3c, !PT ;  /* 0x0000000a0b0b4212 */ /* 0x080fe400078e3cff */
[----:B------:R0:W-:Y:S02]  /*2b9f0*/  STL [R1+0xc24], R10 ;  /* 0x000c240a01007387 */ /* 0x0001e40000100800 */
[----:B0-----:R-:W-:-:S04]  /*2ba00*/  @P4 LOP3.LUT R10, R11, R10, RZ, 0x3c, !PT ;  /* 0x0000000a0b0a4212 */ /* 0x001fc800078e3cff */
[----:B------:R-:W-:-:S05]  /*2ba10*/  @P4 LOP3.LUT R11, R11, R10, RZ, 0x3c, !PT ;  /* 0x0000000a0b0b4212 */ /* 0x000fca00078e3cff */
[----:B------:R0:W4:Y:S01]  /*2ba20*/  @P4 LDG.E.U8 R66, desc[UR18][R10.64] ;  /* 0x000000120a424981 */ /* 0x000122000c1e1100 */
[C---:B------:R-:W-:Y:S02]  /*2ba30*/  ISETP.GT.AND P1, PT, R12.reuse, 0x48, PT ;  /* 0x000000480c00780c */ /* 0x040fe40003f24270 */
[----:B------:R-:W-:Y:S01]  /*2ba40*/  ISETP.GT.AND P3, PT, R12, 0x49, PT ;  /* 0x000000490c00780c */ /* 0x000fe20003f64270 */
[C---:B------:R-:W-:Y:S01]  /*2ba50*/  IMAD.X R43, R55.reuse, 0x1, R43, P5 ;  /* 0x00000001372b7824 */ /* 0x040fe200028e062b */
[----:B--2---:R-:W-:Y:S02]  /*2ba60*/  IADD3 R24, P5, PT, R4, R24, RZ ;  /* 0x0000001804187210 */ /* 0x004fe40007fbe0ff */
[----:B------:R-:W-:Y:S02]  /*2ba70*/  PRMT R75, RZ, 0x7610, R75 ;  /* 0x00007610ff4b7816 */ /* 0x000fe4000000004b */
[----:B------:R-:W-:Y:S01]  /*2ba80*/  STL [R1+0xc2c], R43 ;  /* 0x000c2c2b01007387 */ /* 0x000fe20000100800 */
[----:B------:R-:W-:-:S04]  /*2ba90*/  IMAD.X R36, R55, 0x1, R36, P5 ;  /* 0x0000000137247824 */ /* 0x000fc800028e0624 */
[----:B0-----:R-:W-:Y:S02]  /*2baa0*/  @P1 IMAD.MOV.U32 R10, RZ, RZ, R38 ;  /* 0x000000ffff0a1224 */ /* 0x001fe400078e0026 */
[----:B------:R-:W-:Y:S01]  /*2bab0*/  @P1 IMAD.MOV.U32 R11, RZ, RZ, R43 ;  /* 0x000000ffff0b1224 */ /* 0x000fe200078e002b */
[----:B------:R-:W-:Y:S02]  /*2bac0*/  IADD3 R62, P6, PT, R4, R62, RZ ;  /* 0x0000003e043e7210 */ /* 0x000fe40007fde0ff */
[----:B------:R-:W-:Y:S02]  /*2bad0*/  PRMT R59, RZ, 0x7610, R59 ;  /* 0x00007610ff3b7816 */ /* 0x000fe4000000003b */
[----:B------:R0:W2:Y:S02]  /*2bae0*/  @P1 LDG.E.U8 R75, desc[UR18][R10.64] ;  /* 0x000000120a4b1981 */ /* 0x0000a4000c1e1100 */
[----:B0-----:R-:W-:Y:S02]  /*2baf0*/  @P3 IMAD.MOV.U32 R10, RZ, RZ, R24 ;  /* 0x000000ffff0a3224 */ /* 0x001fe400078e0018 */
[----:B------:R-:W-:-:S05]  /*2bb00*/  @P3 IMAD.MOV.U32 R11, RZ, RZ, R36 ;  /* 0x000000ffff0b3224 */ /* 0x000fca00078e0024 */
[----:B------:R0:W2:Y:S01]  /*2bb10*/  @P3 LDG.E.U8 R59, desc[UR18][R10.64] ;  /* 0x000000120a3b3981 */ /* 0x0000a2000c1e1100 */
[----:B---3--:R-:W-:-:S03]  /*2bb20*/  IADD3 R40, P5, PT, R4, R40, RZ ;  /* 0x0000002804287210 */ /* 0x008fc60007fbe0ff */
[----:B----4-:R1:W-:Y:S04]  /*2bb30*/  STL [R1+0xac], R66 ;  /* 0x0000ac4201007387 */ /* 0x0103e80000100800 */
[----:B-1----:R-:W3:Y:S04]  /*2bb40*/  LDL.LU R66, [R1+0x1544] ;  /* 0x0015440001427983 */ /* 0x002ee80000300800 */
[----:B------:R-:W4:Y:S04]  /*2bb50*/  LDL.LU R43, [R1+0xc44] ;  /* 0x000c4400012b7983 */ /* 0x000f280000300800 */
        /* <DEDUP_REMOVED lines=13> */
[C---:B----4-:R-:W-:Y:S02]  /*2bc30*/  IMAD.X R43, R55.reuse, 0x1, R43, P5 ;  /* 0x00000001372b7824 */ /* 0x050fe400028e062b */
[----:B--2---:R-:W-:-:S05]  /*2bc40*/  IMAD.X R11, R55, 0x1, R11, P6 ;  /* 0x00000001370b7824 */ /* 0x004fca00030e060b */
[----:B------:R0:W-:Y:S04]  /*2bc50*/  STL [R1+0xc3c], R11 ;  /* 0x000c3c0b01007387 */ /* 0x0001e80000100800 */
[----:B------:R0:W2:Y:S01]  /*2bc60*/  @P4 LDG.E.U8 R58, desc[UR18][R10.64] ;  /* 0x000000120a3a4981 */ /* 0x0000a2000c1e1100 */
[----:B------:R-:W-:-:S03]  /*2bc70*/  IADD3 R38, P5, PT, R4, R38, RZ ;  /* 0x0000002604267210 */ /* 0x000fc60007fbe0ff */
[----:B-1----:R-:W4:Y:S01]  /*2bc80*/  LDL.LU R62, [R1+0x1540] ;  /* 0x00154000013e7983 */ /* 0x002f220000300800 */
        /* <DEDUP_REMOVED lines=44> */
[----:B------:R-:W2:Y:S01]  /*2bf50*/  @P1 LDG.E.U8 R39, desc[UR18][R10.64] ;  /* 0x000000120a271981 */ /* 0x000ea2000c1e1100 */
[----:B------:R-:W-:-:S03]  /*2bf60*/  IADD3 R38, P5, PT, R4, R38, RZ ;  /* 0x0000002604267210 */ /* 0x000fc60007fbe0ff */
[----:B------:R-:W-:Y:S04]  /*2bf70*/  STL [R1+0xc5c], R40 ;  /* 0x000c5c2801007387 */ /* 0x000fe80000100800 */
[----:B---3--:R0:W-:Y:S04]  /*2bf80*/  STL [R1+0x94], R41 ;  /* 0x0000942901007387 */ /* 0x0081e80000100800 */
[----:B0-----:R-:W3:Y:S04]  /*2bf90*/  LDL.LU R41, [R1+0x1530] ;  /* 0x0015300001297983 */ /* 0x001ee80000300800 */
[----:B------:R-:W3:Y:S04]  /*2bfa0*/  LDL.LU R40, [R1+0x152c] ;  /* 0x00152c0001287983 */ /* 0x000ee80000300800 */
        /* <DEDUP_REMOVED lines=9> */
[----:B----4-:R-:W-:Y:S01]  /*2c040*/  IADD3 R24, P6, PT, R4, R24, RZ ;  /* 0x0000001804187210 */ /* 0x010fe20007fde0ff */
        /* <DEDUP_REMOVED lines=15> */
[C---:B---3--:R-:W-:Y:S01]  /*2c140*/  IMAD.X R36, R55.reuse, 0x1, R36, P5 ;  /* 0x0000000137247824 */ /* 0x048fe200028e0624 */
[----:B------:R-:W-:Y:S02]  /*2c150*/  PRMT R71, RZ, 0x7610, R71 ;  /* 0x00007610ff477816 */ /* 0x000fe40000000047 */
[----:B------:R-:W-:Y:S01]  /*2c160*/  IADD3 R38, P5, PT, R4, R38, RZ ;  /* 0x0000002604267210 */ /* 0x000fe20007fbe0ff */
        /* <DEDUP_REMOVED lines=67> */
[----:B------:R-:W4:Y:S01]  /*2c5a0*/  LDL.LU R10, [R1+0xc9c] ;  /* 0x000c9c00010a7983 */ /* 0x000f220000300800 */
        /* <DEDUP_REMOVED lines=8> */
[C---:B---3--:R-:W-:Y:S01]  /*2c630*/  IMAD.X R34, R55.reuse, 0x1, R34, P5 ;  /* 0x0000000137227824 */ /* 0x048fe200028e0622 */
[----:B------:R-:W-:Y:S01]  /*2c640*/  PRMT R76, RZ, 0x7610, R76 ;  /* 0x00007610ff4c7816 */ /* 0x000fe2000000004c */
        /* <DEDUP_REMOVED lines=10> */
[----:B------:R0:W4:Y:S01]  /*2c6f0*/  @P1 LDG.E.U8 R76, desc[UR18][R10.64] ;  /* 0x000000120a4c1981 */ /* 0x000122000c1e1100 */
[----:B------:R-:W-:Y:S02]  /*2c700*/  ISETP.GT.AND P3, PT, R12, 0x58, PT ;  /* 0x000000580c00780c */ /* 0x000fe40003f64270 */
[C---:B------:R-:W-:Y:S01]  /*2c710*/  IADD3 R19, P5, PT, R4.reuse, R19, RZ ;  /* 0x0000001304137210 */ /* 0x040fe20007fbe0ff */
[----:B------:R-:W-:Y:S01]  /*2c720*/  STL [R1+0xca4], R34 ;  /* 0x000ca42201007387 */ /* 0x000fe20000100800 */
[----:B------:R-:W-:-:S03]  /*2c730*/  IADD3 R33, P6, PT, R4, R33, RZ ;  /* 0x0000002104217210 */ /* 0x000fc60007fde0ff */
[----:B------:R-:W-:Y:S01]  /*2c740*/  IMAD.X R24, R55, 0x1, R24, P5 ;  /* 0x0000000137187824 */ /* 0x000fe200028e0618 */
[----:B------:R-:W-:-:S05]  /*2c750*/  PRMT R77, RZ, 0x7610, R77 ;  /* 0x00007610ff4d7816 */ /* 0x000fca000000004d */
        /* <DEDUP_REMOVED lines=8> */
[----:B------:R-:W-:Y:S04]  /*2c7e0*/  STL [R1+0xcb0], R19 ;  /* 0x000cb01301007387 */ /* 0x000fe80000100800 */
[----:B----4-:R1:W-:Y:S04]  /*2c7f0*/  STL [R1+0x6c], R76 ;  /* 0x00006c4c01007387 */ /* 0x0103e80000100800 */
[----:B-1----:R-:W4:Y:S04]  /*2c800*/  LDL.LU R76, [R1+0xcc8] ;  /* 0x000cc800014c7983 */ /* 0x002f280000300800 */
        /* <DEDUP_REMOVED lines=15> */
[----:B----4-:R-:W-:-:S03]  /*2c900*/  IADD3 R76, P5, PT, R4, R76, RZ ;  /* 0x0000004c044c7210 */ /* 0x010fc60007fbe0ff */
[----:B------:R-:W3:Y:S01]  /*2c910*/  LDL.LU R33, [R1+0x1510] ;  /* 0x0015100001217983 */ /* 0x000ee20000300800 */
[----:B0-----:R-:W-:Y:S02]  /*2c920*/  IMAD.MOV.U32 R11, RZ, RZ, R31 ;  /* 0x000000ffff0b7224 */ /* 0x001fe400078e001f */
[----:B------:R-:W-:-:S05]  /*2c930*/  @P1 IMAD.MOV.U32 R10, RZ, RZ, R28 ;  /* 0x000000ffff0a1224 */ /* 0x000fca00078e001c */
[----:B------:R-:W4:Y:S04]  /*2c940*/  @P1 LDG.E.U8 R30, desc[UR18][R10.64] ;  /* 0x000000120a1e1981 */ /* 0x000f28000c1e1100 */
[----:B------:R-:W-:Y:S04]  /*2c950*/  STL [R1+0xcbc], R31 ;  /* 0x000cbc1f01007387 */ /* 0x000fe80000100800 */
[----:B--2---:R0:W-:Y:S04]  /*2c960*/  STL [R1+0x64], R32 ;  /* 0x0000642001007387 */ /* 0x0041e80000100800 */
[----:B0-----:R-:W2:Y:S04]  /*2c970*/  LDL.LU R32, [R1+0x150c] ;  /* 0x00150c0001207983 */ /* 0x001ea80000300800 */
        /* <DEDUP_REMOVED lines=22> */
[----:B------:R-:W-:Y:S01]  /*2cae0*/  PRMT R29, RZ, 0x7610, R29 ;  /* 0x00007610ff1d7816 */ /* 0x000fe2000000001d */
[----:B--2---:R0:W-:Y:S01]  /*2caf0*/  STL [R1+0x5c], R21 ;  /* 0x00005c1501007387 */ /* 0x0041e20000100800 */
[----:B---3--:R-:W-:-:S03]  /*2cb00*/  IMAD.X R10, R55, 0x1, R10, P6 ;  /* 0x00000001370a7824 */ /* 0x008fc600030e060a */
[----:B0-----:R-:W2:Y:S04]  /*2cb10*/  LDL.LU R21, [R1+0xce8] ;  /* 0x000ce80001157983 */ /* 0x001ea80000300800 */
[-C--:B------:R-:W-:Y:S01]  /*2cb20*/  @P4 LOP3.LUT R11, R11, R10.reuse, RZ, 0x3c, !PT ;  /* 0x0000000a0b0b4212 */ /* 0x080fe200078e3cff */
[----:B------:R-:W-:Y:S04]  /*2cb30*/  STL [R1+0xcd8], R24 ;  /* 0x000cd81801007387 */ /* 0x000fe80000100800 */
[----:B------:R-:W3:Y:S04]  /*2cb40*/  LDL.LU R19, [R1+0xcf0] ;  /* 0x000cf00001137983 */ /* 0x000ee80000300800 */
[----:B------:R0:W-:Y:S02]  /*2cb50*/  STL [R1+0xccc], R10 ;  /* 0x000ccc0a01007387 */ /* 0x0001e40000100800 */
[----:B0-----:R-:W-:-:S04]  /*2cb60*/  @P4 LOP3.LUT R10, R11, R10, RZ, 0x3c, !PT ;  /* 0x0000000a0b0a4212 */ /* 0x001fc800078e3cff */
[----:B------:R-:W-:-:S05]  /*2cb70*/  @P4 LOP3.LUT R11, R11, R10, RZ, 0x3c, !PT ;  /* 0x0000000a0b0b4212 */ /* 0x000fca00078e3cff */
[----:B------:R0:W2:Y:S01]  /*2cb80*/  @P4 LDG.E.U8 R29, desc[UR18][R10.64] ;  /* 0x000000120a1d4981 */ /* 0x0000a2000c1e1100 */
[----:B------:R-:W-:Y:S01]  /*2cb90*/  ISETP.GT.AND P1, PT, R12, 0x5d, PT ;  /* 0x0000005d0c00780c */ /* 0x000fe20003f24270 */
[----:B------:R-:W-:Y:S01]  /*2cba0*/  IMAD.X R28, R55, 0x1, R28, P5 ;  /* 0x00000001371c7824 */ /* 0x000fe200028e061c */
[----:B------:R-:W-:-:S04]  /*2cbb0*/  PRMT R13, RZ, 0x7610, R13 ;  /* 0x00007610ff0d7816 */ /* 0x000fc8000000000d */
[----:B------:R-:W-:Y:S01]  /*2cbc0*/  STL [R1+0xcd4], R28 ;  /* 0x000cd41c01007387 */ /* 0x000fe20000100800 */
[----:B0-----:R-:W-:-:S06]  /*2cbd0*/  IMAD.MOV.U32 R11, RZ, RZ, R28 ;  /* 0x000000ffff0b7224 */ /* 0x001fcc00078e001c */
[----:B------:R-:W-:-:S05]  /*2cbe0*/  @P1 IMAD.MOV.U32 R10, RZ, RZ, R24 ;  /* 0x000000ffff0a1224 */ /* 0x000fca00078e0018 */
[----:B------:R-:W3:Y:S04]  /*2cbf0*/  @P1 LDG.E.U8 R13, desc[UR18][R10.64] ;  /* 0x000000120a0d1981 */ /* 0x000ee8000c1e1100 */
[----:B--2---:R0:W-:Y:S04]  /*2cc00*/  STL [R1+0x58], R29 ;  /* 0x0000581d01007387 */ /* 0x0041e80000100800 */
[----:B0-----:R-:W2:Y:S04]  /*2cc10*/  LDL.LU R29, [R1+0x1500] ;  /* 0x00150000011d7983 */ /* 0x001ea80000300800 */
[----:B------:R-:W2:Y:S04]  /*2cc20*/  LDL.LU R28, [R1+0x14fc] ;  /* 0x0014fc00011c7983 */ /* 0x000ea80000300800 */
[----:B------:R-:W2:Y:S01]  /*2cc30*/  LDL.LU R11, [R1+0xcdc] ;  /* 0x000cdc00010b7983 */ /* 0x000ea20000300800 */
[----:B------:R-:W-:-:S02]  /*2cc40*/  ISETP.GT.AND P3, PT, R12, 0x5e, PT ;  /* 0x0000005e0c00780c */ /* 0x000fc40003f64270 */
[C---:B------:R-:W-:Y:S01]  /*2cc50*/  IADD3 R76, P5, PT, R4.reuse, R76, RZ ;  /* 0x0000004c044c7210 */ /* 0x040fe20007fbe0ff */
[----:B------:R-:W4:Y:S01]  /*2cc60*/  LDL.LU R24, [R1+0xcec] ;  /* 0x000cec0001187983 */ /* 0x000f220000300800 */
[----:B------:R-:W-:Y:S02]  /*2cc70*/  PRMT R26, RZ, 0x7610, R26 ;  /* 0x00007610ff1a7816 */ /* 0x000fe4000000001a */
[----:B------:R-:W-:Y:S01]  /*2cc80*/  IADD3 R21, P6, PT, R4, R21, RZ ;  /* 0x0000001504157210 */ /* 0x000fe20007fde0ff */
[----:B------:R-:W-:Y:S04]  /*2cc90*/  STL [R1+0xce0], R76 ;  /* 0x000ce04c01007387 */ /* 0x000fe80000100800 */
[----:B---3--:R0:W-:Y:S02]  /*2cca0*/  STL [R1+0x54], R13 ;  /* 0x0000540d01007387 */ /* 0x0081e40000100800 */
[----:B------:R-:W-:-:S02]  /*2ccb0*/  @P3 IMAD.MOV.U32 R10, RZ, RZ, R76 ;  /* 0x000000ffff0a3224 */ /* 0x000fc400078e004c */
[----:B0-----:R-:W3:Y:S01]  /*2ccc0*/  LDL.LU R13, [R1+0xcf8] ;  /* 0x000cf800010d7983 */ /* 0x001ee20000300800 */
[----:B--2---:R-:W-:-:S05]  /*2ccd0*/  IMAD.X R11, R55, 0x1, R11, P5 ;  /* 0x00000001370b7824 */ /* 0x004fca00028e060b */
[----:B------:R0:W-:Y:S04]  /*2cce0*/  STL [R1+0xcdc], R11 ;  /* 0x000cdc0b01007387 */ /* 0x0001e80000100800 */
[----:B------:R0:W2:Y:S04]  /*2ccf0*/  @P3 LDG.E.U8 R26, desc[UR18][R10.64] ;  /* 0x000000120a1a3981 */ /* 0x0000a8000c1e1100 */
[----:B------:R-:W-:Y:S04]  /*2cd00*/  STL [R1+0xce8], R21 ;  /* 0x000ce81501007387 */ /* 0x000fe80000100800 */
[----:B------:R-:W3:Y:S01]  /*2cd10*/  LDL.LU R10, [R1+0xce4] ;  /* 0x000ce400010a7983 */ /* 0x000ee20000300800 */
[----:B------:R-:W-:Y:S01]  /*2cd20*/  ISETP.GT.AND P4, PT, R12, 0x5f, PT ;  /* 0x0000005f0c00780c */ /* 0x000fe20003f84270 */
[----:B0-----:R-:W-:Y:S01]  /*2cd30*/  IMAD.MOV.U32 R11, RZ, RZ, R21 ;  /* 0x000000ffff0b7224 */ /* 0x001fe200078e0015 */
[----:B------:R-:W-:Y:S01]  /*2cd40*/  IADD3 R19, P5, PT, R4, R19, RZ ;  /* 0x0000001304137210 */ /* 0x000fe20007fbe0ff */
[----:B------:R-:W4:Y:S04]  /*2cd50*/  LDL.LU R76, [R1+0xcf4] ;  /* 0x000cf400014c7983 */ /* 0x000f280000300800 */
[----:B------:R-:W-:Y:S01]  /*2cd60*/  STL [R1+0xcf0], R19 ;  /* 0x000cf01301007387 */ /* 0x000fe20000100800 */
[----:B------:R-:W-:-:S03]  /*2cd70*/  PRMT R27, RZ, 0x7610, R27 ;  /* 0x00007610ff1b7816 */ /* 0x000fc6000000001b */
[----:B--2---:R0:W-:Y:S01]  /*2cd80*/  STL [R1+0x50], R26 ;  /* 0x0000501a01007387 */ /* 0x0041e20000100800 */
[----:B---3--:R-:W-:-:S03]  /*2cd90*/  IMAD.X R10, R55, 0x1, R10, P6 ;  /* 0x00000001370a7824 */ /* 0x008fc600030e060a */
[----:B0-----:R-:W2:Y:S02]  /*2cda0*/  LDL.LU R26, [R1+0xd00] ;  /* 0x000d0000011a7983 */ /* 0x001ea40000300800 */
[-C--:B------:R-:W-:Y:S02]  /*2cdb0*/  @P4 LOP3.LUT R11, R11, R10.reuse, RZ, 0x3c, !PT ;  /* 0x0000000a0b0b4212 */ /* 0x080fe400078e3cff */
[----:B------:R-:W3:Y:S04]  /*2cdc0*/  LDL.LU R21, [R1+0xd08] ;  /* 0x000d080001157983 */ /* 0x000ee80000300800 */
[----:B------:R0:W-:Y:S02]  /*2cdd0*/  STL [R1+0xce4], R10 ;  /* 0x000ce40a01007387 */ /* 0x0001e40000100800 */
[----:B0-----:R-:W-:-:S04]  /*2cde0*/  @P4 LOP3.LUT R10, R11, R10, RZ, 0x3c, !PT ;  /* 0x0000000a0b0a4212 */ /* 0x001fc800078e3cff */
[----:B------:R-:W-:-:S05]  /*2cdf0*/  @P4 LOP3.LUT R11, R11, R10, RZ, 0x3c, !PT ;  /* 0x0000000a0b0b4212 */ /* 0x000fca00078e3cff */
[----:B------:R0:W3:Y:S01]  /*2ce00*/  @P4 LDG.E.U8 R27, desc[UR18][R10.64] ;  /* 0x000000120a1b4981 */ /* 0x0000e2000c1e1100 */
[C---:B------:R-:W-:Y:S02]  /*2ce10*/  ISETP.GT.AND P1, PT, R12.reuse, 0x60, PT ;  /* 0x000000600c00780c */ /* 0x040fe40003f24270 */
[----:B------:R-:W-:Y:S01]  /*2ce20*/  ISETP.GT.AND P3, PT, R12, 0x61, PT ;  /* 0x000000610c00780c */ /* 0x000fe20003f64270 */
[C---:B----4-:R-:W-:Y:S01]  /*2ce30*/  IMAD.X R24, R55.reuse, 0x1, R24, P5 ;  /* 0x0000000137187824 */ /* 0x050fe200028e0618 */
[----:B------:R-:W-:Y:S02]  /*2ce40*/  IADD3 R13, P5, PT, R4, R13, RZ ;  /* 0x0000000d040d7210 */ /* 0x000fe40007fbe0ff */
[----:B------:R-:W-:Y:S02]  /*2ce50*/  PRMT R47, RZ, 0x7610, R47 ;  /* 0x00007610ff2f7816 */ /* 0x000fe4000000002f */
[----:B------:R-:W-:Y:S01]  /*2ce60*/  STL [R1+0xcec], R24 ;  /* 0x000cec1801007387 */ /* 0x000fe20000100800 */
[----:B------:R-:W-:-:S04]  /*2ce70*/  IMAD.X R76, R55, 0x1, R76, P5 ;  /* 0x00000001374c7824 */ /* 0x000fc800028e064c */
[----:B0-----:R-:W-:Y:S02]  /*2ce80*/  @P1 IMAD.MOV.U32 R10, RZ, RZ, R19 ;  /* 0x000000ffff0a1224 */ /* 0x001fe400078e0013 */
[----:B------:R-:W-:Y:S01]  /*2ce90*/  @P1 IMAD.MOV.U32 R11, RZ, RZ, R24 ;  /* 0x000000ffff0b1224 */ /* 0x000fe200078e0018 */
[----:B------:R-:W-:-:S04]  /*2cea0*/  PRMT R57, RZ, 0x7610, R57 ;  /* 0x00007610ff397816 */ /* 0x000fc80000000039 */
[----:B------:R0:W4:Y:S02]  /*2ceb0*/  @P1 LDG.E.U8 R47, desc[UR18][R10.64] ;  /* 0x000000120a2f1981 */ /* 0x000124000c1e1100 */
[----:B0-----:R-:W-:Y:S02]  /*2cec0*/  @P3 IMAD.MOV.U32 R10, RZ, RZ, R13 ;  /* 0x000000ffff0a3224 */ /* 0x001fe400078e000d */
[----:B------:R-:W-:-:S05]  /*2ced0*/  @P3 IMAD.MOV.U32 R11, RZ, RZ, R76 ;  /* 0x000000ffff0b3224 */ /* 0x000fca00078e004c */
[----:B------:R0:W4:Y:S01]  /*2cee0*/  @P3 LDG.E.U8 R57, desc[UR18][R10.64] ;  /* 0x000000120a393981 */ /* 0x000122000c1e1100 */
[C---:B--2---:R-:W-:Y:S02]  /*2cef0*/  IADD3 R26, P6, PT, R4.reuse, R26, RZ ;  /* 0x0000001a041a7210 */ /* 0x044fe40007fde0ff */
[----:B---3--:R-:W-:Y:S01]  /*2cf00*/  IADD3 R21, P5, PT, R4, R21, RZ ;  /* 0x0000001504157210 */ /* 0x008fe20007fbe0ff */
[----:B------:R1:W-:Y:S04]  /*2cf10*/  STL [R1+0x4c], R27 ;  /* 0x00004c1b01007387 */ /* 0x0003e80000100800 */
        /* <DEDUP_REMOVED lines=186> */
[----:B------:R-:W-:-:S04]  /*2dac0*/  IMAD.X R64, R55, 0x1, R64, P5 ;  /* 0x0000000137407824 */ /* 0x000fc800028e0640 */
[----:B0-----:R-:W-:Y:S02]  /*2dad0*/  IMAD.MOV.U32 R10, RZ, RZ, R64 ;  /* 0x000000ffff0a7224 */ /* 0x001fe400078e0040 */
[----:B------:R-:W-:-:S06]  /*2dae0*/  IMAD.MOV.U32 R11, RZ, RZ, R17 ;  /* 0x000000ffff0b7224 */ /* 0x000fcc00078e0011 */
[----:B------:R-:W-:-:S04]  /*2daf0*/  @P1 LOP3.LUT R11, R11, R10, RZ, 0x3c, !PT ;  /* 0x0000000a0b0b1212 */ /* 0x000fc800078e3cff */
[C---:B------:R-:W-:Y:S02]  /*2db00*/  @P1 LOP3.LUT R10, R11.reuse, R10, RZ, 0x3c, !PT ;  /* 0x0000000a0b0a1212 */ /* 0x040fe400078e3cff */
[----:B------:R-:W-:Y:S01]  /*2db10*/  PRMT R14, RZ, 0x7610, R14 ;  /* 0x00007610ff0e7816 */ /* 0x000fe2000000000e */
[----:B------:R-:W-:Y:S01]  /*2db20*/  STL [R1+0x26c], R64 ;  /* 0x00026c4001007387 */ /* 0x000fe20000100800 */
[----:B------:R-:W-:-:S05]  /*2db30*/  @P1 LOP3.LUT R11, R11, R10, RZ, 0x3c, !PT ;  /* 0x0000000a0b0b1212 */ /* 0x000fca00078e3cff */
[----:B------:R0:W3:Y:S04]  /*2db40*/  @P1 LDG.E.U8 R14, desc[UR18][R10.64] ;  /* 0x000000120a0e1981 */ /* 0x0000e8000c1e1100 */
[----:B--2---:R1:W-:Y:S04]  /*2db50*/  STL [R1+0x10], R68 ;  /* 0x0000104401007387 */ /* 0x0043e80000100800 */
[----:B-1----:R-:W2:Y:S04]  /*2db60*/  LDL.LU R68, [R1+0x14c8] ;  /* 0x0014c80001447983 */ /* 0x002ea80000300800 */
[----:B------:R-:W2:Y:S04]  /*2db70*/  LDL.LU R64, [R1+0x14c4] ;  /* 0x0014c40001407983 */ /* 0x000ea80000300800 */
[----:B------:R-:W2:Y:S04]  /*2db80*/  LDL.LU R17, [R1+0xd6c] ;  /* 0x000d6c0001117983 */ /* 0x000ea80000300800 */
[----:B------:R-:W2:Y:S01]  /*2db90*/  LDL.LU R10, [R1+0xd5c] ;  /* 0x000d5c00010a7983 */ /* 0x000ea20000300800 */
[----:B------:R-:W-:-:S02]  /*2dba0*/  ISETP.GT.AND P3, PT, R12, 0x70, PT ;  /* 0x000000700c00780c */ /* 0x000fc40003f64270 */
[----:B------:R-:W-:-:S05]  /*2dbb0*/  IADD3 R13, P5, PT, R4, R13, RZ ;  /* 0x0000000d040d7210 */ /* 0x000fca0007fbe0ff */
[----:B0-----:R-:W-:Y:S01]  /*2dbc0*/  IMAD.MOV.U32 R11, RZ, RZ, R13 ;  /* 0x000000ffff0b7224 */ /* 0x001fe200078e000d */
[----:B------:R-:W-:Y:S04]  /*2dbd0*/  STL [R1+0xd60], R13 ;  /* 0x000d600d01007387 */ /* 0x000fe80000100800 */
[----:B---3--:R0:W-:Y:S01]  /*2dbe0*/  STL [R1+0xc], R14 ;  /* 0x00000c0e01007387 */ /* 0x0081e20000100800 */
[----:B------:R-:W-:-:S03]  /*2dbf0*/  PRMT R52, RZ, 0x7610, R52 ;  /* 0x00007610ff347816 */ /* 0x000fc60000000034 */
[----:B0-----:R-:W3:Y:S04]  /*2dc00*/  LDL.LU R14, [R1+0xd78] ;  /* 0x000d7800010e7983 */ /* 0x001ee80000300800 */
[----:B------:R-:W3:Y:S01]  /*2dc10*/  LDL.LU R13, [R1+0xd80] ;  /* 0x000d8000010d7983 */ /* 0x000ee20000300800 */
[----:B--2---:R-:W-:-:S05]  /*2dc20*/  IMAD.X R10, R55, 0x1, R10, P5 ;  /* 0x00000001370a7824 */ /* 0x004fca00028e060a */
[-C--:B------:R-:W-:Y:S01]  /*2dc30*/  @P3 LOP3.LUT R11, R11, R10.reuse, RZ, 0x3c, !PT ;  /* 0x0000000a0b0b3212 */ /* 0x080fe200078e3cff */
[----:B------:R0:W-:Y:S03]  /*2dc40*/  STL [R1+0xd5c], R10 ;  /* 0x000d5c0a01007387 */ /* 0x0001e60000100800 */
[----:B0-----:R-:W-:-:S04]  /*2dc50*/  @P3 LOP3.LUT R10, R11, R10, RZ, 0x3c, !PT ;  /* 0x0000000a0b0a3212 */ /* 0x001fc800078e3cff */
[----:B------:R-:W-:-:S05]  /*2dc60*/  @P3 LOP3.LUT R11, R11, R10, RZ, 0x3c, !PT ;  /* 0x0000000a0b0b3212 */ /* 0x000fca00078e3cff */
[----:B------:R0:W2:Y:S04]  /*2dc70*/  @P3 LDG.E.U8 R52, desc[UR18][R10.64] ;  /* 0x000000120a343981 */ /* 0x0000a8000c1e1100 */
[----:B------:R-:W2:Y:S01]  /*2dc80*/  LDL.LU R11, [R1+0xd64] ;  /* 0x000d6400010b7983 */ /* 0x000ea20000300800 */
[C---:B------:R-:W-:Y:S02]  /*2dc90*/  ISETP.GT.AND P4, PT, R12.reuse, 0x71, PT ;  /* 0x000000710c00780c */ /* 0x040fe40003f84270 */
[----:B------:R-:W-:Y:S02]  /*2dca0*/  ISETP.GT.AND P1, PT, R12, 0x72, PT ;  /* 0x000000720c00780c */ /* 0x000fe40003f24270 */
[C---:B------:R-:W-:Y:S02]  /*2dcb0*/  IADD3 R60, P6, PT, R4.reuse, R60, RZ ;  /* 0x0000003c043c7210 */ /* 0x040fe40007fde0ff */
[----:B------:R-:W-:-:S02]  /*2dcc0*/  IADD3 R16, P5, PT, R4, R16, RZ ;  /* 0x0000001004107210 */ /* 0x000fc40007fbe0ff */
[----:B------:R-:W-:Y:S01]  /*2dcd0*/  PRMT R56, RZ, 0x7610, R56 ;  /* 0x00007610ff387816 */ /* 0x000fe20000000038 */
[----:B------:R1:W-:Y:S02]  /*2dce0*/  STL [R1+0xd68], R60 ;  /* 0x000d683c01007387 */ /* 0x0003e40000100800 */
[C---:B------:R-:W-:Y:S02]  /*2dcf0*/  IMAD.X R17, R55.reuse, 0x1, R17, P5 ;  /* 0x0000000137117824 */ /* 0x040fe400028e0611 */
[----:B0-----:R-:W-:Y:S01]  /*2dd00*/  @P4 IMAD.MOV.U32 R10, RZ, RZ, R60 ;  /* 0x000000ffff0a4224 */ /* 0x001fe200078e003c */
[----:B------:R-:W-:Y:S01]  /*2dd10*/  STL [R1+0xd70], R16 ;  /* 0x000d701001007387 */ /* 0x000fe20000100800 */
[----:B------:R-:W-:Y:S01]  /*2dd20*/  PRMT R15, RZ, 0x7610, R15 ;  /* 0x00007610ff0f7816 */ /* 0x000fe2000000000f */
[----:B--2---:R-:W-:-:S05]  /*2dd30*/  IMAD.X R11, R55, 0x1, R11, P6 ;  /* 0x00000001370b7824 */ /* 0x004fca00030e060b */
[----:B------:R0:W-:Y:S04]  /*2dd40*/  STL [R1+0xd64], R11 ;  /* 0x000d640b01007387 */ /* 0x0001e80000100800 */
[----:B------:R2:W3:Y:S04]  /*2dd50*/  @P4 LDG.E.U8 R56, desc[UR18][R10.64] ;  /* 0x000000120a384981 */ /* 0x0004e8000c1e1100 */
[----:B-1----:R-:W4:Y:S01]  /*2dd60*/  LDL.LU R60, [R1+0x14c0] ;  /* 0x0014c000013c7983 */ /* 0x002f220000300800 */
[----:B--2---:R-:W-:Y:S02]  /*2dd70*/  @P1 IMAD.MOV.U32 R10, RZ, RZ, R16 ;  /* 0x000000ffff0a1224 */ /* 0x004fe400078e0010 */
[----:B0-----:R-:W-:-:S05]  /*2dd80*/  @P1 IMAD.MOV.U32 R11, RZ, RZ, R17 ;  /* 0x000000ffff0b1224 */ /* 0x001fca00078e0011 */
[----:B------:R-:W2:Y:S04]  /*2dd90*/  @P1 LDG.E.U8 R15, desc[UR18][R10.64] ;  /* 0x000000120a0f1981 */ /* 0x000ea8000c1e1100 */
[----:B------:R-:W-:Y:S04]  /*2dda0*/  STL [R1+0xd6c], R17 ;  /* 0x000d6c1101007387 */ /* 0x000fe80000100800 */
[----:B---3--:R0:W-:Y:S04]  /*2ddb0*/  STL [R1+0x4], R56 ;  /* 0x0000043801007387 */ /* 0x0081e80000100800 */
[----:B0-----:R-:W3:Y:S04]  /*2ddc0*/  LDL.LU R56, [R1+0x14bc] ;  /* 0x0014bc0001387983 */ /* 0x001ee80000300800 */
[----:B------:R-:W3:Y:S04]  /*2ddd0*/  LDL.LU R17, [R1+0x14b8] ;  /* 0x0014b80001117983 */ /* 0x000ee80000300800 */
[----:B------:R-:W3:Y:S04]  /*2dde0*/  LDL.LU R16, [R1+0x14b4] ;  /* 0x0014b40001107983 */ /* 0x000ee80000300800 */
[----:B--2---:R0:W-:Y:S04]  /*2ddf0*/  STL [R1], R15 ;  /* 0x0000000f01007387 */ /* 0x0041e80000100800 */
[----:B0-----:R-:W2:Y:S04]  /*2de00*/  LDL.LU R15, [R1+0x14b0] ;  /* 0x0014b000010f7983 */ /* 0x001ea80000300800 */
[----:B------:R-:W2:Y:S01]  /*2de10*/  LDL.LU R11, [R1+0xd74] ;  /* 0x000d7400010b7983 */ /* 0x000ea20000300800 */
[----:B------:R-:W-:-:S02]  /*2de20*/  ISETP.GT.AND P3, PT, R12, 0x73, PT ;  /* 0x000000730c00780c */ /* 0x000fc40003f64270 */
[----:B------:R-:W-:Y:S02]  /*2de30*/  IADD3 R14, P4, PT, R4, R14, RZ ;  /* 0x0000000e040e7210 */ /* 0x000fe40007f9e0ff */
[----:B------:R-:W-:-:S03]  /*2de40*/  PRMT R93, RZ, 0x7610, R93 ;  /* 0x00007610ff5d7816 */ /* 0x000fc6000000005d */
[----:B------:R0:W-:Y:S06]  /*2de50*/  STL [R1+0xd78], R14 ;  /* 0x000d780e01007387 */ /* 0x0001ec0000100800 */
[----:B------:R-:W-:Y:S02]  /*2de60*/  @P3 IMAD.MOV.U32 R10, RZ, RZ, R14 ;  /* 0x000000ffff0a3224 */ /* 0x000fe400078e000e */
[----:B--2---:R-:W-:-:S05]  /*2de70*/  IMAD.X R11, R55, 0x1, R11, P4 ;  /* 0x00000001370b7824 */ /* 0x004fca00020e060b */
[----:B------:R1:W-:Y:S04]  /*2de80*/  STL [R1+0xd74], R11 ;  /* 0x000d740b01007387 */ /* 0x0003e80000100800 */
[----:B0-----:R-:W2:Y:S04]  /*2de90*/  LDL.LU R14, [R1+0x14ac] ;  /* 0x0014ac00010e7983 */ /* 0x001ea80000300800 */
[----:B------:R0:W2:Y:S04]  /*2dea0*/  @P3 LDG.E.U8 R93, desc[UR18][R10.64] ;  /* 0x000000120a5d3981 */ /* 0x0000a8000c1e1100 */
[----:B-1----:R-:W2:Y:S01]  /*2deb0*/  LDL.LU R11, [R1+0xd7c] ;  /* 0x000d7c00010b7983 */ /* 0x002ea20000300800 */
[----:B------:R-:W-:-:S02]  /*2dec0*/  ISETP.GT.AND P5, PT, R12, 0x74, PT ;  /* 0x000000740c00780c */ /* 0x000fc40003fa4270 */
[----:B------:R-:W-:Y:S02]  /*2ded0*/  IADD3 R13, P1, PT, R4, R13, RZ ;  /* 0x0000000d040d7210 */ /* 0x000fe40007f3e0ff */
[----:B------:R-:W-:-:S03]  /*2dee0*/  PRMT R91, RZ, 0x7610, R91 ;  /* 0x00007610ff5b7816 */ /* 0x000fc6000000005b */
[----:B------:R1:W-:Y:S06]  /*2def0*/  STL [R1+0xd80], R13 ;  /* 0x000d800d01007387 */ /* 0x0003ec0000100800 */
[----:B0-----:R-:W-:Y:S02]  /*2df00*/  @P5 IMAD.MOV.U32 R10, RZ, RZ, R13 ;  /* 0x000000ffff0a5224 */ /* 0x001fe400078e000d */
[----:B--2---:R-:W-:-:S05]  /*2df10*/  IMAD.X R11, R55, 0x1, R11, P1 ;  /* 0x00000001370b7824 */ /* 0x004fca00008e060b */
[----:B------:R0:W-:Y:S04]  /*2df20*/  STL [R1+0xd7c], R11 ;  /* 0x000d7c0b01007387 */ /* 0x0001e80000100800 */
[----:B-1----:R-:W2:Y:S04]  /*2df30*/  LDL.LU R13, [R1+0x14a8] ;  /* 0x0014a800010d7983 */ /* 0x002ea80000300800 */
[----:B------:R-:W2:Y:S04]  /*2df40*/  @P5 LDG.E.U8 R91, desc[UR18][R10.64] ;  /* 0x000000120a5b5981 */ /* 0x000ea8000c1e1100 */
[----:B------:R-:W3:Y:S04]  /*2df50*/  LDL.LU R10, [R1+0xd84] ;  /* 0x000d8400010a7983 */ /* 0x000ee80000300800 */
[----:B0-----:R-:W3:Y:S01]  /*2df60*/  LDL.LU R11, [R1+0xd88] ;  /* 0x000d8800010b7983 */ /* 0x001ee20000300800 */
[----:B------:R-:W-:-:S02]  /*2df70*/  ISETP.GT.AND P3, PT, R12, 0x75, PT ;  /* 0x000000750c00780c */ /* 0x000fc40003f64270 */
[----:B------:R-:W-:Y:S01]  /*2df80*/  PRMT R90, RZ, 0x7610, R90 ;  /* 0x00007610ff5a7816 */ /* 0x000fe2000000005a */
[----:B--2---:R0:W-:Y:S01]  /*2df90*/  STL [R1+0x1458], R91 ;  /* 0x0014585b01007387 */ /* 0x0041e20000100800 */
[----:B---3--:R-:W-:Y:S01]  /*2dfa0*/  IADD3 R11, P1, PT, R4, R11, RZ ;  /* 0x0000000b040b7210 */ /* 0x008fe20007f3e0ff */
[----:B0-----:R-:W-:Y:S02]  /*2dfb0*/  IMAD.MOV.U32 R91, RZ, RZ, R44 ;  /* 0x000000ffff5b7224 */ /* 0x001fe400078e002c */
[----:B------:R-:W2:Y:S02]  /*2dfc0*/  LDL.LU R44, [R1+0x14a4] ;  /* 0x0014a400012c7983 */ /* 0x000ea40000300800 */
[----:B------:R-:W-:Y:S02]  /*2dfd0*/  IMAD.X R10, R55, 0x1, R10, P1 ;  /* 0x00000001370a7824 */ /* 0x000fe400008e060a */
[----:B------:R0:W-:Y:S04]  /*2dfe0*/  STL [R1+0xd88], R11 ;  /* 0x000d880b01007387 */ /* 0x0001e80000100800 */
[----:B------:R1:W-:Y:S01]  /*2dff0*/  STL [R1+0xd84], R10 ;  /* 0x000d840a01007387 */ /* 0x0003e20000100800 */
[----:B0-----:R-:W-:-:S04]  /*2e000*/  @P3 LOP3.LUT R11, R11, R10, RZ, 0x3c, !PT ;  /* 0x0000000a0b0b3212 */ /* 0x001fc800078e3cff */
[----:B-1----:R-:W-:-:S04]  /*2e010*/  @P3 LOP3.LUT R10, R11, R10, RZ, 0x3c, !PT ;  /* 0x0000000a0b0a3212 */ /* 0x002fc800078e3cff */
[----:B------:R-:W-:-:S05]  /*2e020*/  @P3 LOP3.LUT R11, R11, R10, RZ, 0x3c, !PT ;  /* 0x0000000a0b0b3212 */ /* 0x000fca00078e3cff */
[----:B------:R0:W3:Y:S04]  /*2e030*/  @P3 LDG.E.U8 R90, desc[UR18][R10.64] ;  /* 0x000000120a5a3981 */ /* 0x0000e8000c1e1100 */
[----:B------:R-:W2:Y:S04]  /*2e040*/  LDL.LU R10, [R1+0xd8c] ;  /* 0x000d8c00010a7983 */ /* 0x000ea80000300800 */
[----:B------:R-:W0:Y:S01]  /*2e050*/  LDL.LU R11, [R1+0xd90] ;  /* 0x000d9000010b7983 */ /* 0x000e220000300800 */
[----:B------:R-:W-:Y:S02]  /*2e060*/  ISETP.GT.AND P3, PT, R12, 0x76, PT ;  /* 0x000000760c00780c */ /* 0x000fe40003f64270 */
[----:B------:R-:W-:-:S02]  /*2e070*/  PRMT R89, RZ, 0x7610, R89 ;  /* 0x00007610ff597816 */ /* 0x000fc40000000059 */
[----:B0-----:R-:W-:-:S05]  /*2e080*/  IADD3 R11, P1, PT, R4, R11, RZ ;  /* 0x0000000b040b7210 */ /* 0x001fca0007f3e0ff */
[----:B--2---:R-:W-:Y:S01]  /*2e090*/  IMAD.X R10, R55, 0x1, R10, P1 ;  /* 0x00000001370a7824 */ /* 0x004fe200008e060a */
[----:B------:R0:W-:Y:S04]  /*2e0a0*/  STL [R1+0xd90], R11 ;  /* 0x000d900b01007387 */ /* 0x0001e80000100800 */
[----:B------:R1:W-:Y:S01]  /*2e0b0*/  STL [R1+0xd8c], R10 ;  /* 0x000d8c0a01007387 */ /* 0x0003e20000100800 */
[----:B0-----:R-:W-:-:S04]  /*2e0c0*/  @P3 LOP3.LUT R11, R11, R10, RZ, 0x3c, !PT ;  /* 0x0000000a0b0b3212 */ /* 0x001fc800078e3cff */
[----:B-1----:R-:W-:-:S04]  /*2e0d0*/  @P3 LOP3.LUT R10, R11, R10, RZ, 0x3c, !PT ;  /* 0x0000000a0b0a3212 */ /* 0x002fc800078e3cff */
[----:B------:R-:W-:-:S05]  /*2e0e0*/  @P3 LOP3.LUT R11, R11, R10, RZ, 0x3c, !PT ;  /* 0x0000000a0b0b3212 */ /* 0x000fca00078e3cff */
[----:B------:R-:W2:Y:S04]  /*2e0f0*/  @P3 LDG.E.U8 R89, desc[UR18][R10.64] ;  /* 0x000000120a593981 */ /* 0x000ea8000c1e1100 */
[----:B------:R-:W3:Y:S04]  /*2e100*/  LDL.LU R10, [R1+0x274] ;  /* 0x00027400010a7983 */ /* 0x000ee80000300800 */
[----:B------:R-:W3:Y:S01]  /*2e110*/  LDL.LU R11, [R1+0x278] ;  /* 0x00027800010b7983 */ /* 0x000ee20000300800 */
[----:B------:R-:W-:Y:S02]  /*2e120*/  ISETP.GT.AND P3, PT, R12, 0x77, PT ;  /* 0x000000770c00780c */ /* 0x000fe40003f64270 */
[----:B------:R-:W-:Y:S01]  /*2e130*/  PRMT R88, RZ, 0x7610, R88 ;  /* 0x00007610ff587816 */ /* 0x000fe20000000058 */
[----:B--2---:R0:W-:Y:S01]  /*2e140*/  STL [R1+0x1420], R89 ;  /* 0x0014205901007387 */ /* 0x0041e20000100800 */
[----:B---3--:R-:W-:Y:S01]  /*2e150*/  IADD3 R11, P1, PT, R4, R11, RZ ;  /* 0x0000000b040b7210 */ /* 0x008fe20007f3e0ff */
[----:B0-----:R-:W-:-:S02]  /*2e160*/  IMAD.MOV.U32 R89, RZ, RZ, R48 ;  /* 0x000000ffff597224 */ /* 0x001fc400078e0030 */
[----:B------:R-:W2:Y:S02]  /*2e170*/  LDL.LU R48, [R1+0x14a0] ;  /* 0x0014a00001307983 */ /* 0x000ea40000300800 */
[----:B------:R-:W-:Y:S02]  /*2e180*/  IMAD.X R10, R55, 0x1, R10, P1 ;  /* 0x00000001370a7824 */ /* 0x000fe400008e060a */
[----:B------:R0:W-:Y:S04]  /*2e190*/  STL [R1+0x278], R11 ;  /* 0x0002780b01007387 */ /* 0x0001e80000100800 */
[----:B------:R1:W-:Y:S01]  /*2e1a0*/  STL [R1+0x274], R10 ;  /* 0x0002740a01007387 */ /* 0x0003e20000100800 */
[----:B0-----:R-:W-:-:S04]  /*2e1b0*/  @P3 LOP3.LUT R11, R11, R10, RZ, 0x3c, !PT ;  /* 0x0000000a0b0b3212 */ /* 0x001fc800078e3cff */
[----:B-1----:R-:W-:-:S04]  /*2e1c0*/  @P3 LOP3.LUT R10, R11, R10, RZ, 0x3c, !PT ;  /* 0x0000000a0b0a3212 */ /* 0x002fc800078e3cff */
[----:B------:R-:W-:-:S05]  /*2e1d0*/  @P3 LOP3.LUT R11, R11, R10, RZ, 0x3c, !PT ;  /* 0x0000000a0b0b3212 */ /* 0x000fca00078e3cff */
[----:B------:R-:W3:Y:S04]  /*2e1e0*/  @P3 LDG.E.U8 R88, desc[UR18][R10.64] ;  /* 0x000000120a583981 */ /* 0x000ee8000c1e1100 */
[----:B------:R-:W2:Y:S04]  /*2e1f0*/  LDL.LU R10, [R1+0xd94] ;  /* 0x000d9400010a7983 */ /* 0x000ea80000300800 */
[----:B------:R-:W2:Y:S01]  /*2e200*/  LDL.LU R11, [R1+0xd98] ;  /* 0x000d9800010b7983 */ /* 0x000ea20000300800 */
[----:B------:R-:W-:Y:S02]  /*2e210*/  ISETP.GT.AND P3, PT, R12, 0x78, PT ;  /* 0x000000780c00780c */ /* 0x000fe40003f64270 */
[----:B------:R-:W-:Y:S01]  /*2e220*/  PRMT R87, RZ, 0x7610, R87 ;  /* 0x00007610ff577816 */ /* 0x000fe20000000057 */
[----:B---3--:R0:W-:Y:S01]  /*2e230*/  STL [R1+0x13f8], R88 ;  /* 0x0013f85801007387 */ /* 0x0081e20000100800 */
[----:B--2---:R-:W-:Y:S01]  /*2e240*/  IADD3 R11, P1, PT, R4, R11, RZ ;  /* 0x0000000b040b7210 */ /* 0x004fe20007f3e0ff */
        /* <DEDUP_REMOVED lines=20> */
[----:B------:R0:W2:Y:S04]  /*2e390*/  @P3 LDG.E.U8 R86, desc[UR18][R10.64] ;  /* 0x000000120a563981 */ /* 0x0000a8000c1e1100 */
        /* <DEDUP_REMOVED lines=74> */
[----:B------:R0:W3:Y:S02]  /*2e840*/  @P3 LDG.E.U8 R80, desc[UR18][R10.64] ;  /* 0x000000120a503981 */ /* 0x0000e4000c1e1100 */
[----:B0-----:R-:W-:Y:S02]  /*2e850*/  IMAD.MOV.U32 R10, RZ, RZ, R53 ;  /* 0x000000ffff0a7224 */ /* 0x001fe400078e0035 */
[----:B------:R-:W2:Y:S01]  /*2e860*/  LDL.LU R53, [R1+0x1494] ;  /* 0x0014940001357983 */ /* 0x000ea20000300800 */
[----:B------:R-:W-:Y:S01]  /*2e870*/  IADD3 R2, P3, PT, R4, R2, RZ ;  /* 0x0000000204027210 */ /* 0x000fe20007f7e0ff */
[----:B------:R-:W-:-:S04]  /*2e880*/  IMAD.MOV.U32 R11, RZ, RZ, R0 ;  /* 0x000000ffff0b7224 */ /* 0x000fc800078e0000 */
[----:B------:R-:W-:Y:S01]  /*2e890*/  IMAD.X R3, R55, 0x1, R3, P3 ;  /* 0x0000000137037824 */ /* 0x000fe200018e0603 */
[----:B------:R-:W0:Y:S01]  /*2e8a0*/  S2R R0, SR_TID.X ;  /* 0x0000000000007919 */ /* 0x000e220000002100 */
[----:B---3--:R1:W-:Y:S04]  /*2e8b0*/  STL [R1+0x13fc], R80 ;  /* 0x0013fc5001007387 */ /* 0x0083e80000100800 */
        /* <DEDUP_REMOVED lines=14> */
[----:B-1----:R-:W-:-:S03]  /*2e9a0*/  IMAD.MOV.U32 R80, RZ, RZ, R11 ;  /* 0x000000ffff507224 */ /* 0x002fc600078e000b */
[----:B------:R-:W-:Y:S04]  /*2e9b0*/  STL [R1+0x13e8], R4 ;  /* 0x0013e80401007387 */ /* 0x000fe80000100800 */
[----:B------:R-:W-:Y:S04]  /*2e9c0*/  STL [R1+0x13f4], R4 ;  /* 0x0013f40401007387 */ /* 0x000fe80000100800 */
[----:B------:R1:W-:Y:S04]  /*2e9d0*/  STL [R1+0x1400], R4 ;  /* 0x0014000401007387 */ /* 0x0003e80000100800 */
[----:B------:R-:W3:Y:S04]  /*2e9e0*/  LDL.LU R55, [R1+0x1490] ;  /* 0x0014900001377983 */ /* 0x000ee80000300800 */
[----:B------:R-:W2:Y:S01]  /*2e9f0*/  LDL.LU R11, [R1+0x284] ;  /* 0x00028400010b7983 */ /* 0x000ea20000300800 */
[----:B-1----:R-:W-:-:S03]  /*2ea00*/  IMAD.MOV.U32 R4, RZ, RZ, R10 ;  /* 0x000000ffff047224 */ /* 0x002fc600078e000a */
[----:B------:R-:W2:Y:S01]  /*2ea10*/  LDL.LU R10, [R1+0x288] ;  /* 0x00028800010a7983 */ /* 0x000ea20000300800 */
[----:B------:R-:W-:Y:S02]  /*2ea20*/  ISETP.GT.AND P4, PT, R12, RZ, PT ;  /* 0x000000ff0c00720c */ /* 0x000fe40003f84270 */
[----:B------:R-:W-:Y:S01]  /*2ea30*/  PRMT R54, RZ, 0x7610, R54 ;  /* 0x00007610ff367816 */ /* 0x000fe20000000036 */
[----:B------:R-:W-:Y:S04]  /*2ea40*/  STL [R1+0x12c8], R2 ;  /* 0x0012c80201007387 */ /* 0x000fe80000100800 */
[----:B------:R-:W-:Y:S06]  /*2ea50*/  STL [R1+0x1310], R2 ;  /* 0x0013100201007387 */ /* 0x000fec0000100800 */
[----:B------:R1:W3:Y:S04]  /*2ea60*/  @P4 LDG.E.U8 R54, desc[UR18][R2.64] ;  /* 0x0000001202364981 */ /* 0x0002e8000c1e1100 */
[----:B------:R-:W-:Y:S01]  /*2ea70*/  STL [R1+0x1318], R2 ;  /* 0x0013180201007387 */ /* 0x000fe20000100800 */
[----:B0-----:R-:W-:Y:S01]  /*2ea80*/  LOP3.LUT R0, R0, 0x7f, RZ, 0xc0, !PT ;  /* 0x0000007f00007812 */ /* 0x001fe200078ec0ff */
[----:B------:R-:W-:Y:S03]  /*2ea90*/  BAR.SYNC.DEFER_BLOCKING 0x0 ;  /* 0x0000000000007b1d */ /* 0x000fe60000010000 */
[----:B------:R-:W-:-:S03]  /*2eaa0*/  ISETP.GE.AND P1, PT, R0, R12, PT ;  /* 0x0000000c0000720c */ /* 0x000fc60003f26270 */
[----:B------:R-:W-:Y:S04]  /*2eab0*/  STL [R1+0x1380], R2 ;  /* 0x0013800201007387 */ /* 0x000fe80000100800 */
[----:B------:R-:W-:Y:S04]  /*2eac0*/  STL [R1+0x13a8], R2 ;  /* 0x0013a80201007387 */ /* 0x000fe80000100800 */
[----:B------:R-:W-:Y:S04]  /*2ead0*/  STL [R1+0x13b0], R2 ;  /* 0x0013b00201007387 */ /* 0x000fe80000100800 */
[----:B------:R-:W-:Y:S04]  /*2eae0*/  STL [R1+0x13d8], R2 ;  /* 0x0013d80201007387 */ /* 0x000fe80000100800 */
[----:B------:R1:W-:Y:S01]  /*2eaf0*/  STL [R1+0x13e0], R2 ;  /* 0x0013e00201007387 */ /* 0x0003e20000100800 */
[----:B------:R-:W-:Y:S01]  /*2eb00*/  PRMT R78, RZ, 0x7610, R78 ;  /* 0x00007610ff4e7816 */ /* 0x000fe2000000004e */
[----:B-1----:R-:W-:-:S02]  /*2eb10*/  IMAD.MOV.U32 R2, RZ, RZ, R57 ;  /* 0x000000ffff027224 */ /* 0x002fc400078e0039 */
[----:B------:R-:W3:Y:S04]  /*2eb20*/  LDL.LU R57, [R1+0x148c] ;  /* 0x00148c0001397983 */ /* 0x000ee80000300800 */
        /* <DEDUP_REMOVED lines=9> */
[----:B------:R0:W-:Y:S02]  /*2ebc0*/  STL [R1+0x1404], R3 ;  /* 0x0014040301007387 */ /* 0x0001e40000100800 */
[----:B0-----:R-:W-:-:S02]  /*2ebd0*/  IMAD.MOV.U32 R3, RZ, RZ, R59 ;  /* 0x000000ffff037224 */ /* 0x001fc400078e003b */
[----:B------:R-:W3:Y:S01]  /*2ebe0*/  LDL.LU R59, [R1+0x1488] ;  /* 0x00148800013b7983 */ /* 0x000ee20000300800 */
[----:B--2---:R-:W-:-:S05]  /*2ebf0*/  IADD3 R10, P3, PT, R5, R10, RZ ;  /* 0x0000000a050a7210 */ /* 0x004fca0007f7e0ff */
[----:B------:R-:W-:Y:S01]  /*2ec00*/  IMAD.X R11, R6, 0x1, R11, P3 ;  /* 0x00000001060b7824 */ /* 0x000fe200018e060b */
[----:B------:R0:W-:Y:S04]  /*2ec10*/  STL [R1+0x288], R10 ;  /* 0x0002880a01007387 */ /* 0x0001e80000100800 */
[----:B------:R1:W-:Y:S04]  /*2ec20*/  STL [R1+0x284], R11 ;  /* 0x0002840b01007387 */ /* 0x0003e80000100800 */
[----:B------:R-:W2:Y:S04]  /*2ec30*/  @!P1 LDG.E.U8 R78, desc[UR18][R10.64] ;  /* 0x000000120a4e9981 */ /* 0x000ea8000c1e1100 */
[----:B0-----:R-:W3:Y:S04]  /*2ec40*/  LDL.LU R10, [R1+0x2c4] ;  /* 0x0002c400010a7983 */ /* 0x001ee80000300800 */
[----:B-1----:R-:W3:Y:S01]  /*2ec50*/  LDL.LU R11, [R1+0x2c8] ;  /* 0x0002c800010b7983 */ /* 0x002ee20000300800 */
[----:B------:R-:W-:-:S03]  /*2ec60*/  PRMT R74, RZ, 0x7610, R74 ;  /* 0x00007610ff4a7816 */ /* 0x000fc6000000004a */
[----:B--2---:R0:W-:Y:S01]  /*2ec70*/  STL [R1+0x1408], R78 ;  /* 0x0014084e01007387 */ /* 0x0041e20000100800 */
[----:B---3--:R-:W-:Y:S01]  /*2ec80*/  IADD3 R11, P3, PT, R5, R11, RZ ;  /* 0x0000000b050b7210 */ /* 0x008fe20007f7e0ff */
[----:B0-----:R-:W-:Y:S02]  /*2ec90*/  IMAD.MOV.U32 R78, RZ, RZ, R61 ;  /* 0x000000ffff4e7224 */ /* 0x001fe400078e003d */
[----:B------:R-:W2:Y:S02]  /*2eca0*/  LDL.LU R61, [R1+0x1484] ;  /* 0x00148400013d7983 */ /* 0x000ea40000300800 */
[----:B------:R-:W-:Y:S02]  /*2ecb0*/  IMAD.X R10, R6, 0x1, R10, P3 ;  /* 0x00000001060a7824 */ /* 0x000fe400018e060a */
[----:B------:R0:W-:Y:S04]  /*2ecc0*/  STL [R1+0x2c8], R11 ;  /* 0x0002c80b01007387 */ /* 0x0001e80000100800 */
[----:B------:R1:W-:Y:S01]  /*2ecd0*/  STL [R1+0x2c4], R10 ;  /* 0x0002c40a01007387 */ /* 0x0003e20000100800 */
[----:B0-----:R-:W-:-:S04]  /*2ece0*/  @!P1 LOP3.LUT R11, R11, R10, RZ, 0x3c, !PT ;  /* 0x0000000a0b0b9212 */ /* 0x001fc800078e3cff */
[----:B-1----:R-:W-:-:S04]  /*2ecf0*/  @!P1 LOP3.LUT R10, R11, R10, RZ, 0x3c, !PT ;  /* 0x0000000a0b0a9212 */ /* 0x002fc800078e3cff */
[----:B------:R-:W-:-:S05]  /*2ed00*/  @!P1 LOP3.LUT R11, R11, R10, RZ, 0x3c, !PT ;  /* 0x0000000a0b0b9212 */ /* 0x000fca00078e3cff */
[----:B------:R-:W3:Y:S04]  /*2ed10*/  @!P1 LDG.E.U8 R74, desc[UR18][R10.64] ;  /* 0x000000120a4a9981 */ /* 0x000ee8000c1e1100 */
[----:B------:R-:W2:Y:S04]  /*2ed20*/  LDL.LU R10, [R1+0x324] ;  /* 0x00032400010a7983 */ /* 0x000ea80000300800 */
[----:B------:R-:W2:Y:S01]  /*2ed30*/  LDL.LU R11, [R1+0x328] ;  /* 0x00032800010b7983 */ /* 0x000ea20000300800 */
[----:B------:R-:W-:-:S03]  /*2ed40*/  PRMT R70, RZ, 0x7610, R70 ;  /* 0x00007610ff467816 */ /* 0x000fc60000000046 */
[----:B---3--:R0:W-:Y:S01]  /*2ed50*/  STL [R1+0x140c], R74 ;  /* 0x00140c4a01007387 */ /* 0x0081e20000100800 */
[----:B--2---:R-:W-:Y:S01]  /*2ed60*/  IADD3 R11, P3, PT, R5, R11, RZ ;  /* 0x0000000b050b7210 */ /* 0x004fe20007f7e0ff */
        /* <DEDUP_REMOVED lines=139> */
[----:B--2---:R-:W-:-:S05]  /*2f620*/  IADD3 R11, P3, PT, R5, R11, RZ ;  /* 0x0000000b050b7210 */ /* 0x004fca0007f7e0ff */
[----:B------:R-:W-:Y:S01]  /*2f630*/  IMAD.X R10, R6, 0x1, R10, P3 ;  /* 0x00000001060a7824 */ /* 0x000fe200018e060a */
[----:B------:R1:W-:Y:S04]  /*2f640*/  STL [R1+0x5a8], R11 ;  /* 0x0005a80b01007387 */ /* 0x0003e80000100800 */
[----:B------:R2:W-:Y:S04]  /*2f650*/  STL [R1+0x5a4], R10 ;  /* 0x0005a40a01007387 */ /* 0x0005e80000100800 */
[----:B0-----:R-:W3:Y:S01]  /*2f660*/  LDL.LU R38, [R1+0x628] ;  /* 0x0006280001267983 */ /* 0x001ee20000300800 */
[----:B-1----:R-:W-:-:S04]  /*2f670*/  @!P1 LOP3.LUT R11, R11, R10, RZ, 0x3c, !PT ;  /* 0x0000000a0b0b9212 */ /* 0x002fc800078e3cff */
[----:B--2---:R-:W-:-:S04]  /*2f680*/  @!P1 LOP3.LUT R10, R11, R10, RZ, 0x3c, !PT ;  /* 0x0000000a0b0a9212 */ /* 0x004fc800078e3cff */
[----:B------:R-:W-:-:S05]  /*2f690*/  @!P1 LOP3.LUT R11, R11, R10, RZ, 0x3c, !PT ;  /* 0x0000000a0b0b9212 */ /* 0x000fca00078e3cff */
[----:B------:R-:W2:Y:S04]  /*2f6a0*/  @!P1 LDG.E.U8 R37, desc[UR18][R10.64] ;  /* 0x000000120a259981 */ /* 0x000ea8000c1e1100 */
[----:B------:R-:W3:Y:S04]  /*2f6b0*/  LDL.LU R10, [R1+0x5e4] ;  /* 0x0005e400010a7983 */ /* 0x000ee80000300800 */
[----:B------:R-:W3:Y:S01]  /*2f6c0*/  LDL.LU R11, [R1+0x5e8] ;  /* 0x0005e800010b7983 */ /* 0x000ee20000300800 */
[----:B------:R-:W-:-:S03]  /*2f6d0*/  PRMT R36, RZ, 0x7610, R36 ;  /* 0x00007610ff247816 */ /* 0x000fc60000000024 */
[----:B--2---:R0:W-:Y:S04]  /*2f6e0*/  STL [R1+0x1440], R37 ;  /* 0x0014402501007387 */ /* 0x0041e80000100800 */
[----:B0-----:R-:W2:Y:S01]  /*2f6f0*/  LDL.LU R37, [R1+0x624] ;  /* 0x0006240001257983 */ /* 0x001ea20000300800 */
[----:B---3--:R-:W-:-:S05]  /*2f700*/  IADD3 R11, P3, PT, R5, R11, RZ ;  /* 0x0000000b050b7210 */ /* 0x008fca0007f7e0ff */
[----:B------:R-:W-:Y:S01]  /*2f710*/  IMAD.X R10, R6, 0x1, R10, P3 ;  /* 0x00000001060a7824 */ /* 0x000fe200018e060a */
[----:B------:R0:W-:Y:S04]  /*2f720*/  STL [R1+0x5e8], R11 ;  /* 0x0005e80b01007387 */ /* 0x0001e80000100800 */
[----:B------:R1:W-:Y:S01]  /*2f730*/  STL [R1+0x5e4], R10 ;  /* 0x0005e40a01007387 */ /* 0x0003e20000100800 */
[----:B0-----:R-:W-:-:S04]  /*2f740*/  @!P1 LOP3.LUT R11, R11, R10, RZ, 0x3c, !PT ;  /* 0x0000000a0b0b9212 */ /* 0x001fc800078e3cff */
[----:B-1----:R-:W-:-:S04]  /*2f750*/  @!P1 LOP3.LUT R10, R11, R10, RZ, 0x3c, !PT ;  /* 0x0000000a0b0a9212 */ /* 0x002fc800078e3cff */
[----:B------:R-:W-:-:S05]  /*2f760*/  @!P1 LOP3.LUT R11, R11, R10, RZ, 0x3c, !PT ;  /* 0x0000000a0b0b9212 */ /* 0x000fca00078e3cff */
[----:B------:R0:W3:Y:S01]  /*2f770*/  @!P1 LDG.E.U8 R36, desc[UR18][R10.64] ;  /* 0x000000120a249981 */ /* 0x0000e2000c1e1100 */
[----:B------:R-:W-:Y:S02]  /*2f780*/  IADD3 R38, P3, PT, R5, R38, RZ ;  /* 0x0000002605267210 */ /* 0x000fe40007f7e0ff */
[----:B------:R-:W-:-:S03]  /*2f790*/  PRMT R35, RZ, 0x7610, R35 ;  /* 0x00007610ff237816 */ /* 0x000fc60000000023 */
[----:B0-----:R-:W-:Y:S02]  /*2f7a0*/  @!P1 IMAD.MOV.U32 R10, RZ, RZ, R38 ;  /* 0x000000ffff0a9224 */ /* 0x001fe400078e0026 */
[----:B--2---:R-:W-:-:S04]  /*2f7b0*/  IMAD.X R37, R6, 0x1, R37, P3 ;  /* 0x0000000106257824 */ /* 0x004fc800018e0625 */
[----:B------:R-:W-:-:S05]  /*2f7c0*/  @!P1 IMAD.MOV.U32 R11, RZ, RZ, R37 ;  /* 0x000000ffff0b9224 */ /* 0x000fca00078e0025 */
[----:B------:R0:W2:Y:S04]  /*2f7d0*/  @!P1 LDG.E.U8 R35, desc[UR18][R10.64] ;  /* 0x000000120a239981 */ /* 0x0000a8000c1e1100 */
[----:B---3--:R1:W-:Y:S04]  /*2f7e0*/  STL [R1+0x1444], R36 ;  /* 0x0014442401007387 */ /* 0x0083e80000100800 */
[----:B-1----:R-:W3:Y:S04]  /*2f7f0*/  LDL.LU R36, [R1+0x668] ;  /* 0x0006680001247983 */ /* 0x002ee80000300800 */
[----:B------:R1:W-:Y:S04]  /*2f800*/  STL [R1+0x628], R38 ;  /* 0x0006282601007387 */ /* 0x0003e80000100800 */
[----:B------:R0:W-:Y:S04]  /*2f810*/  STL [R1+0x624], R37 ;  /* 0x0006242501007387 */ /* 0x0001e80000100800 */
[----:B-1----:R-:W2:Y:S04]  /*2f820*/  LDL.LU R38, [R1+0x6a4] ;  /* 0x0006a40001267983 */ /* 0x002ea80000300800 */
[----:B0-----:R-:W2:Y:S04]  /*2f830*/  LDL.LU R37, [R1+0x6a8] ;  /* 0x0006a80001257983 */ /* 0x001ea80000300800 */
[----:B------:R-:W2:Y:S01]  /*2f840*/  LDL.LU R11, [R1+0x664] ;  /* 0x00066400010b7983 */ /* 0x000ea20000300800 */
[----:B------:R-:W-:-:S02]  /*2f850*/  PRMT R34, RZ, 0x7610, R34 ;  /* 0x00007610ff227816 */ /* 0x000fc40000000022 */
[----:B---3--:R-:W-:-:S05]  /*2f860*/  IADD3 R36, P3, PT, R5, R36, RZ ;  /* 0x0000002405247210 */ /* 0x008fca0007f7e0ff */
[----:B------:R-:W-:Y:S02]  /*2f870*/  @!P1 IMAD.MOV.U32 R10, RZ, RZ, R36 ;  /* 0x000000ffff0a9224 */ /* 0x000fe400078e0024 */
[----:B--2---:R-:W-:-:S05]  /*2f880*/  IMAD.X R11, R6, 0x1, R11, P3 ;  /* 0x00000001060b7824 */ /* 0x004fca00018e060b */
[----:B------:R0:W2:Y:S01]  /*2f890*/  @!P1 LDG.E.U8 R34, desc[UR18][R10.64] ;  /* 0x000000120a229981 */ /* 0x0000a2000c1e1100 */
[----:B------:R-:W-:-:S03]  /*2f8a0*/  IADD3 R37, P3, PT, R5, R37, RZ ;  /* 0x0000002505257210 */ /* 0x000fc60007f7e0ff */
[----:B------:R-:W-:Y:S02]  /*2f8b0*/  STL [R1+0x1448], R35 ;  /* 0x0014482301007387 */ /* 0x000fe40000100800 */
[----:B------:R-:W-:Y:S02]  /*2f8c0*/  IMAD.X R38, R6, 0x1, R38, P3 ;  /* 0x0000000106267824 */ /* 0x000fe400018e0626 */
[----:B------:R1:W-:Y:S04]  /*2f8d0*/  STL [R1+0x668], R36 ;  /* 0x0006682401007387 */ /* 0x0003e80000100800 */
[----:B------:R3:W-:Y:S01]  /*2f8e0*/  STL [R1+0x664], R11 ;  /* 0x0006640b01007387 */ /* 0x0007e20000100800 */
[----:B------:R-:W-:Y:S01]  /*2f8f0*/  PRMT R33, RZ, 0x7610, R33 ;  /* 0x00007610ff217816 */ /* 0x000fe20000000021 */
[----:B0-----:R-:W-:-:S02]  /*2f900*/  @!P1 IMAD.MOV.U32 R10, RZ, RZ, R37 ;  /* 0x000000ffff0a9224 */ /* 0x001fc400078e0025 */
[----:B-1----:R-:W4:Y:S01]  /*2f910*/  LDL.LU R36, [R1+0x6e8] ;  /* 0x0006e80001247983 */ /* 0x002f220000300800 */
[----:B---3--:R-:W-:-:S05]  /*2f920*/  @!P1 IMAD.MOV.U32 R11, RZ, RZ, R38 ;  /* 0x000000ffff0b9224 */ /* 0x008fca00078e0026 */
[----:B------:R0:W3:Y:S04]  /*2f930*/  @!P1 LDG.E.U8 R33, desc[UR18][R10.64] ;  /* 0x000000120a219981 */ /* 0x0000e8000c1e1100 */
[----:B--2---:R-:W-:Y:S04]  /*2f940*/  STL [R1+0x144c], R34 ;  /* 0x00144c2201007387 */ /* 0x004fe80000100800 */
[----:B------:R1:W-:Y:S04]  /*2f950*/  STL [R1+0x6a8], R37 ;  /* 0x0006a82501007387 */ /* 0x0003e80000100800 */
[----:B------:R-:W-:Y:S04]  /*2f960*/  STL [R1+0x6a4], R38 ;  /* 0x0006a42601007387 */ /* 0x000fe80000100800 */
[----:B-1----:R-:W2:Y:S01]  /*2f970*/  LDL.LU R37, [R1+0x6e4] ;  /* 0x0006e40001257983 */ /* 0x002ea20000300800 */
[----:B----4-:R-:W-:-:S03]  /*2f980*/  IADD3 R36, P3, PT, R5, R36, RZ ;  /* 0x0000002405247210 */ /* 0x010fc60007f7e0ff */
[----:B------:R-:W4:Y:S01]  /*2f990*/  LDL.LU R35, [R1+0x724] ;  /* 0x0007240001237983 */ /* 0x000f220000300800 */
[----:B------:R-:W-:-:S03]  /*2f9a0*/  PRMT R32, RZ, 0x7610, R32 ;  /* 0x00007610ff207816 */ /* 0x000fc60000000020 */
[----:B------:R-:W4:Y:S01]  /*2f9b0*/  LDL.LU R34, [R1+0x728] ;  /* 0x0007280001227983 */ /* 0x000f220000300800 */
[----:B0-----:R-:W-:-:S03]  /*2f9c0*/  @!P1 IMAD.MOV.U32 R10, RZ, RZ, R36 ;  /* 0x000000ffff0a9224 */ /* 0x001fc600078e0024 */
[----:B---3--:R-:W-:Y:S04]  /*2f9d0*/  STL [R1+0x1450], R33 ;  /* 0x0014502101007387 */ /* 0x008fe80000100800 */
[----:B------:R0:W-:Y:S01]  /*2f9e0*/  STL [R1+0x6e8], R36 ;  /* 0x0006e82401007387 */ /* 0x0001e20000100800 */
[----:B--2---:R-:W-:-:S04]  /*2f9f0*/  IMAD.X R37, R6, 0x1, R37, P3 ;  /* 0x0000000106257824 */ /* 0x004fc800018e0625 */
[----:B------:R-:W-:Y:S01]  /*2fa00*/  @!P1 IMAD.MOV.U32 R11, RZ, RZ, R37 ;  /* 0x000000ffff0b9224 */ /* 0x000fe200078e0025 */
[----:B------:R-:W-:Y:S04]  /*2fa10*/  STL [R1+0x6e4], R37 ;  /* 0x0006e42501007387 */ /* 0x000fe80000100800 */
[----:B0-----:R-:W2:Y:S04]  /*2fa20*/  LDL.LU R36, [R1+0x764] ;  /* 0x0007640001247983 */ /* 0x001ea80000300800 */
[----:B------:R-:W3:Y:S04]  /*2fa30*/  LDL.LU R33, [R1+0x768] ;  /* 0x0007680001217983 */ /* 0x000ee80000300800 */
[----:B------:R0:W2:Y:S01]  /*2fa40*/  @!P1 LDG.E.U8 R32, desc[UR18][R10.64] ;  /* 0x000000120a209981 */ /* 0x0000a2000c1e1100 */
[----:B----4-:R-:W-:-:S05]  /*2fa50*/  IADD3 R34, P3, PT, R5, R34, RZ ;  /* 0x0000002205227210 */ /* 0x010fca0007f7e0ff */
[----:B------:R-:W-:Y:S01]  /*2fa60*/  IMAD.X R35, R6, 0x1, R35, P3 ;  /* 0x0000000106237824 */ /* 0x000fe200018e0623 */
[----:B------:R-:W-:-:S03]  /*2fa70*/  PRMT R31, RZ, 0x7610, R31 ;  /* 0x00007610ff1f7816 */ /* 0x000fc6000000001f */
[----:B0-----:R-:W-:Y:S02]  /*2fa80*/  @!P1 IMAD.MOV.U32 R11, RZ, RZ, R35 ;  /* 0x000000ffff0b9224 */ /* 0x001fe400078e0023 */
[----:B------:R-:W-:-:S05]  /*2fa90*/  @!P1 IMAD.MOV.U32 R10, RZ, RZ, R34 ;  /* 0x000000ffff0a9224 */ /* 0x000fca00078e0022 */
[----:B------:R0:W4:Y:S01]  /*2faa0*/  @!P1 LDG.E.U8 R31, desc[UR18][R10.64] ;  /* 0x000000120a1f9981 */ /* 0x000122000c1e1100 */
[----:B---3--:R-:W-:-:S03]  /*2fab0*/  IADD3 R33, P3, PT, R5, R33, RZ ;  /* 0x0000002105217210 */ /* 0x008fc60007f7e0ff */
[----:B--2---:R-:W-:Y:S02]  /*2fac0*/  STL [R1+0x1454], R32 ;  /* 0x0014542001007387 */ /* 0x004fe40000100800 */
[----:B------:R-:W-:Y:S02]  /*2fad0*/  IMAD.X R36, R6, 0x1, R36, P3 ;  /* 0x0000000106247824 */ /* 0x000fe400018e0624 */
[----:B------:R-:W-:Y:S04]  /*2fae0*/  STL [R1+0x728], R34 ;  /* 0x0007282201007387 */ /* 0x000fe80000100800 */
[----:B------:R1:W-:Y:S01]  /*2faf0*/  STL [R1+0x724], R35 ;  /* 0x0007242301007387 */ /* 0x0003e20000100800 */
[----:B0-----:R-:W-:-:S03]  /*2fb00*/  @!P1 IMAD.MOV.U32 R10, RZ, RZ, R33 ;  /* 0x000000ffff0a9224 */ /* 0x001fc600078e0021 */
[----:B-1----:R-:W2:Y:S04]  /*2fb10*/  LDL.LU R35, [R1+0x7a4] ;  /* 0x0007a40001237983 */ /* 0x002ea80000300800 */
[----:B------:R-:W3:Y:S04]  /*2fb20*/  LDL.LU R34, [R1+0x7a8] ;  /* 0x0007a80001227983 */ /* 0x000ee80000300800 */
[----:B------:R0:W-:Y:S04]  /*2fb30*/  STL [R1+0x768], R33 ;  /* 0x0007682101007387 */ /* 0x0001e80000100800 */
[----:B------:R-:W-:Y:S04]  /*2fb40*/  STL [R1+0x764], R36 ;  /* 0x0007642401007387 */ /* 0x000fe80000100800 */
[----:B0-----:R-:W4:Y:S04]  /*2fb50*/  LDL.LU R33, [R1+0x7e4] ;  /* 0x0007e40001217983 */ /* 0x001f280000300800 */
[----:B------:R-:W4:Y:S01]  /*2fb60*/  LDL.LU R32, [R1+0x7e8] ;  /* 0x0007e80001207983 */ /* 0x000f220000300800 */
[----:B------:R-:W-:Y:S01]  /*2fb70*/  PRMT R30, RZ, 0x7610, R30 ;  /* 0x00007610ff1e7816 */ /* 0x000fe2000000001e */
[----:B------:R-:W-:Y:S01]  /*2fb80*/  @!P1 IMAD.MOV.U32 R11, RZ, RZ, R36 ;  /* 0x000000ffff0b9224 */ /* 0x000fe200078e0024 */
[----:B------:R-:W-:-:S04]  /*2fb90*/  PRMT R29, RZ, 0x7610, R29 ;  /* 0x00007610ff1d7816 */ /* 0x000fc8000000001d */
[----:B------:R0:W4:Y:S01]  /*2fba0*/  @!P1 LDG.E.U8 R30, desc[UR18][R10.64] ;  /* 0x000000120a1e9981 */ /* 0x000122000c1e1100 */
[----:B---3--:R-:W-:-:S05]  /*2fbb0*/  IADD3 R34, P3, PT, R5, R34, RZ ;  /* 0x0000002205227210 */ /* 0x008fca0007f7e0ff */
[----:B--2---:R-:W-:Y:S01]  /*2fbc0*/  IMAD.X R35, R6, 0x1, R35, P3 ;  /* 0x0000000106237824 */ /* 0x004fe200018e0623 */
[----:B------:R-:W-:Y:S01]  /*2fbd0*/  STL [R1+0x7a8], R34 ;  /* 0x0007a82201007387 */ /* 0x000fe20000100800 */
[----:B0-----:R-:W-:Y:S02]  /*2fbe0*/  @!P1 IMAD.MOV.U32 R10, RZ, RZ, R34 ;  /* 0x000000ffff0a9224 */ /* 0x001fe400078e0022 */
[----:B------:R-:W-:Y:S01]  /*2fbf0*/  @!P1 IMAD.MOV.U32 R11, RZ, RZ, R35 ;  /* 0x000000ffff0b9224 */ /* 0x000fe200078e0023 */
[----:B------:R0:W-:Y:S04]  /*2fc00*/  STL [R1+0x7a4], R35 ;  /* 0x0007a42301007387 */ /* 0x0001e80000100800 */
[----:B------:R1:W2:Y:S01]  /*2fc10*/  @!P1 LDG.E.U8 R29, desc[UR18][R10.64] ;  /* 0x000000120a1d9981 */ /* 0x0002a2000c1e1100 */
[----:B----4-:R-:W-:-:S03]  /*2fc20*/  IADD3 R32, P3, PT, R5, R32, RZ ;  /* 0x0000002005207210 */ /* 0x010fc60007f7e0ff */
[----:B0-----:R-:W3:Y:S02]  /*2fc30*/  LDL.LU R35, [R1+0x824] ;  /* 0x0008240001237983 */ /* 0x001ee40000300800 */
[----:B------:R-:W-:Y:S02]  /*2fc40*/  IMAD.X R33, R6, 0x1, R33, P3 ;  /* 0x0000000106217824 */ /* 0x000fe400018e0621 */
[----:B------:R-:W4:Y:S01]  /*2fc50*/  LDL.LU R34, [R1+0x828] ;  /* 0x0008280001227983 */ /* 0x000f220000300800 */
[----:B-1----:R-:W-:Y:S02]  /*2fc60*/  @!P1 IMAD.MOV.U32 R10, RZ, RZ, R32 ;  /* 0x000000ffff0a9224 */ /* 0x002fe400078e0020 */
[----:B------:R-:W-:Y:S01]  /*2fc70*/  @!P1 IMAD.MOV.U32 R11, RZ, RZ, R33 ;  /* 0x000000ffff0b9224 */ /* 0x000fe200078e0021 */
[----:B------:R-:W-:Y:S04]  /*2fc80*/  STL [R1+0x7e8], R32 ;  /* 0x0007e82001007387 */ /* 0x000fe80000100800 */
[----:B------:R0:W-:Y:S04]  /*2fc90*/  STL [R1+0x7e4], R33 ;  /* 0x0007e42101007387 */ /* 0x0001e80000100800 */
[----:B0-----:R-:W2:Y:S04]  /*2fca0*/  LDL.LU R33, [R1+0x864] ;  /* 0x0008640001217983 */ /* 0x001ea80000300800 */
[----:B------:R-:W2:Y:S01]  /*2fcb0*/  LDL.LU R32, [R1+0x868] ;  /* 0x0008680001207983 */ /* 0x000ea20000300800 */
[----:B------:R-:W-:-:S02]  /*2fcc0*/  PRMT R28, RZ, 0x7610, R28 ;  /* 0x00007610ff1c7816 */ /* 0x000fc4000000001c */
[----:B------:R-:W-:-:S04]  /*2fcd0*/  PRMT R27, RZ, 0x7610, R27 ;  /* 0x00007610ff1b7816 */ /* 0x000fc8000000001b */
[----:B------:R0:W2:Y:S01]  /*2fce0*/  @!P1 LDG.E.U8 R28, desc[UR18][R10.64] ;  /* 0x000000120a1c9981 */ /* 0x0000a2000c1e1100 */
[----:B----4-:R-:W-:-:S05]  /*2fcf0*/  IADD3 R34, P3, PT, R5, R34, RZ ;  /* 0x0000002205227210 */ /* 0x010fca0007f7e0ff */
[----:B---3--:R-:W-:Y:S01]  /*2fd00*/  IMAD.X R35, R6, 0x1, R35, P3 ;  /* 0x0000000106237824 */ /* 0x008fe200018e0623 */
[----:B------:R-:W-:Y:S01]  /*2fd10*/  STL [R1+0x828], R34 ;  /* 0x0008282201007387 */ /* 0x000fe20000100800 */
[----:B0-----:R-:W-:Y:S02]  /*2fd20*/  @!P1 IMAD.MOV.U32 R10, RZ, RZ, R34 ;  /* 0x000000ffff0a9224 */ /* 0x001fe400078e0022 */
[----:B------:R-:W-:Y:S01]  /*2fd30*/  @!P1 IMAD.MOV.U32 R11, RZ, RZ, R35 ;  /* 0x000000ffff0b9224 */ /* 0x000fe200078e0023 */
[----:B------:R0:W-:Y:S04]  /*2fd40*/  STL [R1+0x824], R35 ;  /* 0x0008242301007387 */ /* 0x0001e80000100800 */
[----:B------:R1:W3:Y:S04]  /*2fd50*/  @!P1 LDG.E.U8 R27, desc[UR18][R10.64] ;  /* 0x000000120a1b9981 */ /* 0x0002e8000c1e1100 */
[----:B0-----:R-:W4:Y:S01]  /*2fd60*/  LDL.LU R35, [R1+0x8a4] ;  /* 0x0008a40001237983 */ /* 0x001f220000300800 */
[----:B--2---:R-:W-:-:S03]  /*2fd70*/  IADD3 R32, P3, PT, R5, R32, RZ ;  /* 0x0000002005207210 */ /* 0x004fc60007f7e0ff */
[----:B------:R-:W2:Y:S02]  /*2fd80*/  LDL.LU R34, [R1+0x8a8] ;  /* 0x0008a80001227983 */ /* 0x000ea40000300800 */
[----:B------:R-:W-:Y:S02]  /*2fd90*/  IMAD.X R33, R6, 0x1, R33, P3 ;  /* 0x0000000106217824 */ /* 0x000fe400018e0621 */
[----:B------:R-:W-:Y:S01]  /*2fda0*/  STL [R1+0x868], R32 ;  /* 0x0008682001007387 */ /* 0x000fe20000100800 */
[----:B-1----:R-:W-:Y:S02]  /*2fdb0*/  @!P1 IMAD.MOV.U32 R10, RZ, RZ, R32 ;  /* 0x000000ffff0a9224 */ /* 0x002fe400078e0020 */
[----:B------:R-:W-:Y:S01]  /*2fdc0*/  @!P1 IMAD.MOV.U32 R11, RZ, RZ, R33 ;  /* 0x000000ffff0b9224 */ /* 0x000fe200078e0021 */
[----:B------:R0:W-:Y:S04]  /*2fdd0*/  STL [R1+0x864], R33 ;  /* 0x0008642101007387 */ /* 0x0001e80000100800 */
[----:B0-----:R-:W3:Y:S04]  /*2fde0*/  LDL.LU R33, [R1+0x8e4] ;  /* 0x0008e40001217983 */ /* 0x001ee80000300800 */
[----:B------:R-:W3:Y:S01]  /*2fdf0*/  LDL.LU R32, [R1+0x8e8] ;  /* 0x0008e80001207983 */ /* 0x000ee20000300800 */
[----:B------:R-:W-:-:S02]  /*2fe00*/  PRMT R26, RZ, 0x7610, R26 ;  /* 0x00007610ff1a7816 */ /* 0x000fc4000000001a */
[----:B------:R-:W-:-:S04]  /*2fe10*/  PRMT R25, RZ, 0x7610, R25 ;  /* 0x00007610ff197816 */ /* 0x000fc80000000019 */
[----:B------:R0:W3:Y:S01]  /*2fe20*/  @!P1 LDG.E.U8 R26, desc[UR18][R10.64] ;  /* 0x000000120a1a9981 */ /* 0x0000e2000c1e1100 */
[----:B--2---:R-:W-:-:S05]  /*2fe30*/  IADD3 R34, P3, PT, R5, R34, RZ ;  /* 0x0000002205227210 */ /* 0x004fca0007f7e0ff */
[----:B----4-:R-:W-:Y:S01]  /*2fe40*/  IMAD.X R35, R6, 0x1, R35, P3 ;  /* 0x0000000106237824 */ /* 0x010fe200018e0623 */
[----:B------:R-:W-:Y:S01]  /*2fe50*/  STL [R1+0x8a8], R34 ;  /* 0x0008a82201007387 */ /* 0x000fe20000100800 */
[----:B0-----:R-:W-:Y:S02]  /*2fe60*/  @!P1 IMAD.MOV.U32 R10, RZ, RZ, R34 ;  /* 0x000000ffff0a9224 */ /* 0x001fe400078e0022 */
[----:B------:R-:W-:Y:S01]  /*2fe70*/  @!P1 IMAD.MOV.U32 R11, RZ, RZ, R35 ;  /* 0x000000ffff0b9224 */ /* 0x000fe200078e0023 */
[----:B------:R0:W-:Y:S04]  /*2fe80*/  STL [R1+0x8a4], R35 ;  /* 0x0008a42301007387 */ /* 0x0001e80000100800 */
[----:B------:R1:W2:Y:S04]  /*2fe90*/  @!P1 LDG.E.U8 R25, desc[UR18][R10.64] ;  /* 0x000000120a199981 */ /* 0x0002a8000c1e1100 */
[----:B0-----:R-:W4:Y:S01]  /*2fea0*/  LDL.LU R35, [R1+0x924] ;  /* 0x0009240001237983 */ /* 0x001f220000300800 */
[----:B---3--:R-:W-:-:S03]  /*2feb0*/  IADD3 R32, P3, PT, R5, R32, RZ ;  /* 0x0000002005207210 */ /* 0x008fc60007f7e0ff */
[----:B------:R-:W3:Y:S02]  /*2fec0*/  LDL.LU R34, [R1+0x928] ;  /* 0x0009280001227983 */ /* 0x000ee40000300800 */
[----:B------:R-:W-:Y:S02]  /*2fed0*/  IMAD.X R33, R6, 0x1, R33, P3 ;  /* 0x0000000106217824 */ /* 0x000fe400018e0621 */
[----:B------:R-:W-:Y:S01]  /*2fee0*/  STL [R1+0x8e8], R32 ;  /* 0x0008e82001007387 */ /* 0x000fe20000100800 */
[----:B-1----:R-:W-:Y:S02]  /*2fef0*/  @!P1 IMAD.MOV.U32 R10, RZ, RZ, R32 ;  /* 0x000000ffff0a9224 */ /* 0x002fe400078e0020 */
[----:B------:R-:W-:Y:S01]  /*2ff00*/  @!P1 IMAD.MOV.U32 R11, RZ, RZ, R33 ;  /* 0x000000ffff0b9224 */ /* 0x000fe200078e0021 */
[----:B------:R0:W-:Y:S04]  /*2ff10*/  STL [R1+0x8e4], R33 ;  /* 0x0008e42101007387 */ /* 0x0001e80000100800 */
[----:B0-----:R-:W2:Y:S04]  /*2ff20*/  LDL.LU R33, [R1+0x964] ;  /* 0x0009640001217983 */ /* 0x001ea80000300800 */
[----:B------:R-:W2:Y:S01]  /*2ff30*/  LDL.LU R32, [R1+0x968] ;  /* 0x0009680001207983 */ /* 0x000ea20000300800 */
[----:B------:R-:W-:-:S02]  /*2ff40*/  PRMT R24, RZ, 0x7610, R24 ;  /* 0x00007610ff187816 */ /* 0x000fc40000000018 */
[----:B------:R-:W-:-:S04]  /*2ff50*/  PRMT R23, RZ, 0x7610, R23 ;  /* 0x00007610ff177816 */ /* 0x000fc80000000017 */
[----:B------:R0:W2:Y:S01]  /*2ff60*/  @!P1 LDG.E.U8 R24, desc[UR18][R10.64] ;  /* 0x000000120a189981 */ /* 0x0000a2000c1e1100 */
[----:B---3--:R-:W-:-:S05]  /*2ff70*/  IADD3 R34, P3, PT, R5, R34, RZ ;  /* 0x0000002205227210 */ /* 0x008fca0007f7e0ff */
[----:B----4-:R-:W-:Y:S01]  /*2ff80*/  IMAD.X R35, R6, 0x1, R35, P3 ;  /* 0x0000000106237824 */ /* 0x010fe200018e0623 */
        /* <DEDUP_REMOVED lines=149> */
[----:B------:R0:W-:Y:S01]  /*308e0*/  STL [R1+0x4f0], R32 ;  /* 0x0004f02001007387 */ /* 0x0001e20000100800 */
[----:B-1----:R-:W-:-:S03]  /*308f0*/  @!P1 IMAD.MOV.U32 R10, RZ, RZ, R32 ;  /* 0x000000ffff0a9224 */ /* 0x002fc600078e0020 */
[----:B------:R1:W-:Y:S01]  /*30900*/  STL [R1+0x4ec], R33 ;  /* 0x0004ec2101007387 */ /* 0x0003e20000100800 */
[----:B------:R-:W-:-:S03]  /*30910*/  @!P1 IMAD.MOV.U32 R11, RZ, RZ, R33 ;  /* 0x000000ffff0b9224 */ /* 0x000fc600078e0021 */
[----:B0-----:R-:W2:Y:S04]  /*30920*/  LDL.LU R32, [R1+0x570] ;  /* 0x0005700001207983 */ /* 0x001ea80000300800 */
[----:B-1----:R-:W2:Y:S01]  /*30930*/  LDL.LU R33, [R1+0x56c] ;  /* 0x00056c0001217983 */ /* 0x002ea20000300800 */
[----:B------:R-:W-:Y:S02]  /*30940*/  PRMT R14, RZ, 0x7610, R14 ;  /* 0x00007610ff0e7816 */ /* 0x000fe4000000000e */
[----:B------:R-:W-:-:S04]  /*30950*/  PRMT R13, RZ, 0x7610, R13 ;  /* 0x00007610ff0d7816 */ /* 0x000fc8000000000d */
[----:B------:R0:W2:Y:S01]  /*30960*/  @!P1 LDG.E.U8 R14, desc[UR18][R10.64] ;  /* 0x000000120a0e9981 */ /* 0x0000a2000c1e1100 */
[----:B---3--:R-:W-:-:S05]  /*30970*/  IADD3 R34, P3, PT, R5, R34, RZ ;  /* 0x0000002205227210 */ /* 0x008fca0007f7e0ff */
[----:B----4-:R-:W-:Y:S01]  /*30980*/  IMAD.X R35, R6, 0x1, R35, P3 ;  /* 0x0000000106237824 */ /* 0x010fe200018e0623 */
[----:B------:R1:W-:Y:S01]  /*30990*/  STL [R1+0x530], R34 ;  /* 0x0005302201007387 */ /* 0x0003e20000100800 */
[----:B--2---:R-:W-:-:S03]  /*309a0*/  IADD3 R32, P3, PT, R5, R32, RZ ;  /* 0x0000002005207210 */ /* 0x004fc60007f7e0ff */
[----:B------:R2:W-:Y:S02]  /*309b0*/  STL [R1+0x52c], R35 ;  /* 0x00052c2301007387 */ /* 0x0005e40000100800 */
[----:B------:R-:W-:Y:S02]  /*309c0*/  IMAD.X R33, R6, 0x1, R33, P3 ;  /* 0x0000000106217824 */ /* 0x000fe400018e0621 */
[----:B------:R3:W-:Y:S01]  /*309d0*/  STL [R1+0x570], R32 ;  /* 0x0005702001007387 */ /* 0x0007e20000100800 */
[----:B0-----:R-:W-:Y:S02]  /*309e0*/  @!P1 IMAD.MOV.U32 R10, RZ, RZ, R34 ;  /* 0x000000ffff0a9224 */ /* 0x001fe400078e0022 */
[----:B------:R-:W-:Y:S01]  /*309f0*/  @!P1 IMAD.MOV.U32 R11, RZ, RZ, R35 ;  /* 0x000000ffff0b9224 */ /* 0x000fe200078e0023 */
[----:B------:R0:W-:Y:S04]  /*30a00*/  STL [R1+0x56c], R33 ;  /* 0x00056c2101007387 */ /* 0x0001e80000100800 */
[----:B-1----:R-:W4:Y:S04]  /*30a10*/  LDL.LU R34, [R1+0x5b0] ;  /* 0x0005b00001227983 */ /* 0x002f280000300800 */
[----:B------:R1:W4:Y:S04]  /*30a20*/  @!P1 LDG.E.U8 R13, desc[UR18][R10.64] ;  /* 0x000000120a0d9981 */ /* 0x000328000c1e1100 */
[----:B--2---:R-:W2:Y:S01]  /*30a30*/  LDL.LU R35, [R1+0x5ac] ;  /* 0x0005ac0001237983 */ /* 0x004ea20000300800 */
[----:B-1----:R-:W-:-:S03]  /*30a40*/  @!P1 IMAD.MOV.U32 R10, RZ, RZ, R32 ;  /* 0x000000ffff0a9224 */ /* 0x002fc600078e0020 */
[----:B---3--:R-:W3:Y:S01]  /*30a50*/  LDL.LU R32, [R1+0x5f0] ;  /* 0x0005f00001207983 */ /* 0x008ee20000300800 */
[----:B------:R-:W-:-:S03]  /*30a60*/  @!P1 IMAD.MOV.U32 R11, RZ, RZ, R33 ;  /* 0x000000ffff0b9224 */ /* 0x000fc600078e0021 */
[----:B0-----:R-:W3:Y:S01]  /*30a70*/  LDL.LU R33, [R1+0x5ec] ;  /* 0x0005ec0001217983 */ /* 0x001ee20000300800 */
[----:B------:R-:W-:Y:S01]  /*30a80*/  PRMT R12, RZ, 0x7610, R12 ;  /* 0x00007610ff0c7816 */ /* 0x000fe2000000000c */
[----:B------:R-:W-:Y:S02]  /*30a90*/  IMAD.MOV.U32 R37, RZ, RZ, R39 ;  /* 0x000000ffff257224 */ /* 0x000fe400078e0027 */
[----:B------:R-:W-:Y:S02]  /*30aa0*/  IMAD.MOV.U32 R39, RZ, RZ, R42 ;  /* 0x000000ffff277224 */ /* 0x000fe400078e002a */
[----:B------:R-:W-:Y:S01]  /*30ab0*/  IMAD.MOV.U32 R38, RZ, RZ, R78 ;  /* 0x000000ffff267224 */ /* 0x000fe200078e004e */
[----:B------:R0:W3:Y:S01]  /*30ac0*/  @!P1 LDG.E.U8 R12, desc[UR18][R10.64] ;  /* 0x000000120a0c9981 */ /* 0x0000e2000c1e1100 */
[----:B------:R-:W-:Y:S02]  /*30ad0*/  IMAD.MOV.U32 R78, RZ, RZ, R47 ;  /* 0x000000ffff4e7224 */ /* 0x000fe400078e002f */
[----:B------:R-:W-:Y:S01]  /*30ae0*/  IMAD.MOV.U32 R42, RZ, RZ, R46 ;  /* 0x000000ffff2a7224 */ /* 0x000fe200078e002e */
[----:B0-----:R-:W-:-:S02]  /*30af0*/  PRMT R11, RZ, 0x7610, R11 ;  /* 0x00007610ff0b7816 */ /* 0x001fc4000000000b */
[----:B----4-:R-:W-:-:S05]  /*30b00*/  IADD3 R34, P3, PT, R5, R34, RZ ;  /* 0x0000002205227210 */ /* 0x010fca0007f7e0ff */
[----:B--2---:R-:W-:Y:S01]  /*30b10*/  IMAD.X R35, R6, 0x1, R35, P3 ;  /* 0x0000000106237824 */ /* 0x004fe200018e0623 */
[----:B------:R0:W-:Y:S01]  /*30b20*/  STL [R1+0x5b0], R34 ;  /* 0x0005b02201007387 */ /* 0x0001e20000100800 */
[----:B---3--:R-:W-:-:S03]  /*30b30*/  IADD3 R32, P3, PT, R5, R32, RZ ;  /* 0x0000002005207210 */ /* 0x008fc60007f7e0ff */
[----:B------:R1:W-:Y:S02]  /*30b40*/  STL [R1+0x5ac], R35 ;  /* 0x0005ac2301007387 */ /* 0x0003e40000100800 */
[----:B------:R-:W-:Y:S02]  /*30b50*/  IMAD.X R33, R6, 0x1, R33, P3 ;  /* 0x0000000106217824 */ /* 0x000fe400018e0621 */
[----:B------:R2:W-:Y:S01]  /*30b60*/  STL [R1+0x5f0], R32 ;  /* 0x0005f02001007387 */ /* 0x0005e20000100800 */
[----:B------:R-:W-:Y:S02]  /*30b70*/  @!P1 IMAD.MOV.U32 R46, RZ, RZ, R34 ;  /* 0x000000ffff2e9224 */ /* 0x000fe400078e0022 */
[----:B------:R-:W-:Y:S01]  /*30b80*/  @!P1 IMAD.MOV.U32 R47, RZ, RZ, R35 ;  /* 0x000000ffff2f9224 */ /* 0x000fe200078e0023 */
[----:B------:R3:W-:Y:S04]  /*30b90*/  STL [R1+0x5ec], R33 ;  /* 0x0005ec2101007387 */ /* 0x0007e80000100800 */
[----:B0-----:R-:W4:Y:S04]  /*30ba0*/  LDL.LU R34, [R1+0x630] ;  /* 0x0006300001227983 */ /* 0x001f280000300800 */
[----:B------:R0:W4:Y:S04]  /*30bb0*/  @!P1 LDG.E.U8 R11, desc[UR18][R46.64] ;  /* 0x000000122e0b9981 */ /* 0x000128000c1e1100 */
[----:B-1----:R-:W4:Y:S01]  /*30bc0*/  LDL.LU R35, [R1+0x62c] ;  /* 0x00062c0001237983 */ /* 0x002f220000300800 */
[----:B0-----:R-:W-:-:S03]  /*30bd0*/  @!P1 IMAD.MOV.U32 R46, RZ, RZ, R32 ;  /* 0x000000ffff2e9224 */ /* 0x001fc600078e0020 */
[----:B--2---:R-:W2:Y:S01]  /*30be0*/  LDL.LU R32, [R1+0x670] ;  /* 0x0006700001207983 */ /* 0x004ea20000300800 */
[----:B------:R-:W-:-:S03]  /*30bf0*/  @!P1 IMAD.MOV.U32 R47, RZ, RZ, R33 ;  /* 0x000000ffff2f9224 */ /* 0x000fc600078e0021 */
[----:B---3--:R-:W3:Y:S01]  /*30c00*/  LDL.LU R33, [R1+0x66c] ;  /* 0x00066c0001217983 */ /* 0x008ee20000300800 */
[----:B------:R-:W-:Y:S02]  /*30c10*/  PRMT R10, RZ, 0x7610, R10 ;  /* 0x00007610ff0a7816 */ /* 0x000fe4000000000a */
[----:B------:R-:W-:-:S04]  /*30c20*/  PRMT R44, RZ, 0x7610, R44 ;  /* 0x00007610ff2c7816 */ /* 0x000fc8000000002c */
[----:B------:R0:W3:Y:S01]  /*30c30*/  @!P1 LDG.E.U8 R10, desc[UR18][R46.64] ;  /* 0x000000122e0a9981 */ /* 0x0000e2000c1e1100 */
[----:B----4-:R-:W-:-:S05]  /*30c40*/  IADD3 R34, P3, PT, R5, R34, RZ ;  /* 0x0000002205227210 */ /* 0x010fca0007f7e0ff */
[----:B------:R-:W-:Y:S01]  /*30c50*/  IMAD.X R35, R6, 0x1, R35, P3 ;  /* 0x0000000106237824 */ /* 0x000fe200018e0623 */
[----:B------:R1:W-:Y:S01]  /*30c60*/  STL [R1+0x630], R34 ;  /* 0x0006302201007387 */ /* 0x0003e20000100800 */
[----:B--2---:R-:W-:-:S03]  /*30c70*/  IADD3 R32, P3, PT, R5, R32, RZ ;  /* 0x0000002005207210 */ /* 0x004fc60007f7e0ff */
[----:B------:R2:W-:Y:S02]  /*30c80*/  STL [R1+0x62c], R35 ;  /* 0x00062c2301007387 */ /* 0x0005e40000100800 */
[----:B---3--:R-:W-:Y:S02]  /*30c90*/  IMAD.X R33, R6, 0x1, R33, P3 ;  /* 0x0000000106217824 */ /* 0x008fe400018e0621 */
        /* <DEDUP_REMOVED lines=11> */
[----:B------:R-:W-:Y:S02]  /*30d50*/  PRMT R48, RZ, 0x7610, R48 ;  /* 0x00007610ff307816 */ /* 0x000fe40000000030 */
[----:B------:R-:W-:-:S04]  /*30d60*/  PRMT R49, RZ, 0x7610, R49 ;  /* 0x00007610ff317816 */ /* 0x000fc80000000031 */
[----:B------:R0:W3:Y:S01]  /*30d70*/  @!P1 LDG.E.U8 R48, desc[UR18][R46.64] ;  /* 0x000000122e309981 */ /* 0x0000e2000c1e1100 */
[----:B----4-:R-:W-:-:S05]  /*30d80*/  IADD3 R34, P3, PT, R5, R34, RZ ;  /* 0x0000002205227210 */ /* 0x010fca0007f7e0ff */
[----:B--2---:R-:W-:Y:S01]  /*30d90*/  IMAD.X R35, R6, 0x1, R35, P3 ;  /* 0x0000000106237824 */ /* 0x004fe200018e0623 */
[----:B------:R1:W-:Y:S01]  /*30da0*/  STL [R1+0x6b0], R34 ;  /* 0x0006b02201007387 */ /* 0x0003e20000100800 */
[----:B---3--:R-:W-:-:S03]  /*30db0*/  IADD3 R32, P3, PT, R5, R32, RZ ;  /* 0x0000002005207210 */ /* 0x008fc60007f7e0ff */
        /* <DEDUP_REMOVED lines=153> */
[----:B------:R-:W-:-:S03]  /*31750*/  PRMT R79, RZ, 0x7610, R79 ;  /* 0x00007610ff4f7816 */ /* 0x000fc6000000004f */
[----:B------:R0:W-:Y:S04]  /*31760*/  STS.U8 [R0+UR9+0x14000], R54 ;  /* 0x0140003600007988 */ /* 0x0001e80008000009 */
[----:B------:R1:W3:Y:S01]  /*31770*/  @!P1 LDG.E.U8 R79, desc[UR18][R46.64] ;  /* 0x000000122e4f9981 */ /* 0x0002e2000c1e1100 */
[----:B0-----:R-:W-:Y:S02]  /*31780*/  PRMT R54, RZ, 0x7610, R54 ;  /* 0x00007610ff367816 */ /* 0x001fe40000000036 */
[----:B----4-:R-:W-:-:S05]  /*31790*/  IADD3 R34, P3, PT, R5, R34, RZ ;  /* 0x0000002205227210 */ /* 0x010fca0007f7e0ff */
[----:B--2---:R-:W-:Y:S01]  /*317a0*/  IMAD.X R35, R6, 0x1, R35, P3 ;  /* 0x0000000106237824 */ /* 0x004fe200018e0623 */
[----:B------:R0:W-:Y:S01]  /*317b0*/  STL [R1+0x298], R34 ;  /* 0x0002982201007387 */ /* 0x0001e20000100800 */
[----:B---3--:R-:W-:-:S03]  /*317c0*/  IADD3 R32, P3, PT, R5, R32, RZ ;  /* 0x0000002005207210 */ /* 0x008fc60007f7e0ff */
[----:B------:R2:W-:Y:S02]  /*317d0*/  STL [R1+0x294], R35 ;  /* 0x0002942301007387 */ /* 0x0005e40000100800 */
[----:B------:R-:W-:Y:S02]  /*317e0*/  IMAD.X R33, R6, 0x1, R33, P3 ;  /* 0x0000000106217824 */ /* 0x000fe400018e0621 */
[----:B------:R3:W-:Y:S01]  /*317f0*/  STL [R1+0x2d8], R32 ;  /* 0x0002d82001007387 */ /* 0x0007e20000100800 */
[----:B-1----:R-:W-:Y:S02]  /*31800*/  @!P1 IMAD.MOV.U32 R46, RZ, RZ, R34 ;  /* 0x000000ffff2e9224 */ /* 0x002fe400078e0022 */
[----:B------:R-:W-:Y:S01]  /*31810*/  @!P1 IMAD.MOV.U32 R47, RZ, RZ, R35 ;  /* 0x000000ffff2f9224 */ /* 0x000fe200078e0023 */
[----:B------:R1:W-:Y:S04]  /*31820*/  STL [R1+0x2d4], R33 ;  /* 0x0002d42101007387 */ /* 0x0003e80000100800 */
[----:B0-----:R-:W4:Y:S04]  /*31830*/  LDL.LU R34, [R1+0x338] ;  /* 0x0003380001227983 */ /* 0x001f280000300800 */
[----:B------:R0:W4:Y:S04]  /*31840*/  @!P1 LDG.E.U8 R54, desc[UR18][R46.64] ;  /* 0x000000122e369981 */ /* 0x000128000c1e1100 */
[----:B--2---:R-:W2:Y:S01]  /*31850*/  LDL.LU R35, [R1+0x334] ;  /* 0x0003340001237983 */ /* 0x004ea20000300800 */
[----:B0-----:R-:W-:-:S03]  /*31860*/  @!P1 IMAD.MOV.U32 R46, RZ, RZ, R32 ;  /* 0x000000ffff2e9224 */ /* 0x001fc600078e0020 */
[----:B---3--:R-:W3:Y:S01]  /*31870*/  LDL.LU R32, [R1+0x378] ;  /* 0x0003780001207983 */ /* 0x008ee20000300800 */
[----:B------:R-:W-:-:S03]  /*31880*/  @!P1 IMAD.MOV.U32 R47, RZ, RZ, R33 ;  /* 0x000000ffff2f9224 */ /* 0x000fc600078e0021 */
[----:B-1----:R-:W3:Y:S04]  /*31890*/  LDL.LU R33, [R1+0x374] ;  /* 0x0003740001217983 */ /* 0x002ee80000300800 */
[----:B------:R0:W-:Y:S04]  /*318a0*/  STS.U8 [R0+UR9+0x14400], R51 ;  /* 0x0144003300007988 */ /* 0x0001e80008000009 */
[----:B------:R1:W-:Y:S01]  /*318b0*/  STS.U8 [R0+UR9+0x14800], R50 ;  /* 0x0148003200007988 */ /* 0x0003e20008000009 */
[----:B0-----:R-:W-:Y:S02]  /*318c0*/  PRMT R51, RZ, 0x7610, R51 ;  /* 0x00007610ff337816 */ /* 0x001fe40000000033 */
[----:B-1----:R-:W-:-:S04]  /*318d0*/  PRMT R50, RZ, 0x7610, R50 ;  /* 0x00007610ff327816 */ /* 0x002fc80000000032 */
        /* <DEDUP_REMOVED lines=17> */
[----:B0-----:R-:W3:Y:S04]  /*319f0*/  LDL.LU R33, [R1+0x3f4] ;  /* 0x0003f40001217983 */ /* 0x001ee80000300800 */
[----:B------:R0:W-:Y:S04]  /*31a00*/  STS.U8 [R0+UR9+0x14c00], R45 ;  /* 0x014c002d00007988 */ /* 0x0001e80008000009 */
[----:B------:R1:W-:Y:S01]  /*31a10*/  STS.U8 [R0+UR9+0x15000], R7 ;  /* 0x0150000700007988 */ /* 0x0003e20008000009 */
[----:B0-----:R-:W-:-:S03]  /*31a20*/  PRMT R45, RZ, 0x7610, R45 ;  /* 0x00007610ff2d7816 */ /* 0x001fc6000000002d */
[----:B------:R0:W-:Y:S01]  /*31a30*/  STS.U8 [R0+UR9+0x15400], R8 ;  /* 0x0154000800007988 */ /* 0x0001e20008000009 */
[----:B-1----:R-:W-:-:S03]  /*31a40*/  PRMT R7, RZ, 0x7610, R7 ;  /* 0x00007610ff077816 */ /* 0x002fc60000000007 */
[----:B------:R1:W3:Y:S01]  /*31a50*/  @!P1 LDG.E.U8 R45, desc[UR18][R46.64] ;  /* 0x000000122e2d9981 */ /* 0x0002e2000c1e1100 */
[----:B----4-:R-:W-:-:S05]  /*31a60*/  IADD3 R34, P3, PT, R5, R34, RZ ;  /* 0x0000002205227210 */ /* 0x010fca0007f7e0ff */
[----:B--2---:R-:W-:Y:S01]  /*31a70*/  IMAD.X R35, R6, 0x1, R35, P3 ;  /* 0x0000000106237824 */ /* 0x004fe200018e0623 */
[----:B------:R-:W-:Y:S01]  /*31a80*/  STL [R1+0x3b8], R34 ;  /* 0x0003b82201007387 */ /* 0x000fe20000100800 */
[----:B---3--:R-:W-:-:S03]  /*31a90*/  IADD3 R32, P3, PT, R5, R32, RZ ;  /* 0x0000002005207210 */ /* 0x008fc60007f7e0ff */
[----:B------:R-:W-:Y:S02]  /*31aa0*/  STL [R1+0x3b4], R35 ;  /* 0x0003b42301007387 */ /* 0x000fe40000100800 */
[----:B------:R-:W-:Y:S02]  /*31ab0*/  IMAD.X R33, R6, 0x1, R33, P3 ;  /* 0x0000000106217824 */ /* 0x000fe400018e0621 */
[----:B------:R2:W-:Y:S01]  /*31ac0*/  STL [R1+0x3f8], R32 ;  /* 0x0003f82001007387 */ /* 0x0005e20000100800 */
[----:B-1----:R-:W-:Y:S02]  /*31ad0*/  @!P1 IMAD.MOV.U32 R46, RZ, RZ, R34 ;  /* 0x000000ffff2e9224 */ /* 0x002fe400078e0022 */
[----:B------:R-:W-:Y:S01]  /*31ae0*/  @!P1 IMAD.MOV.U32 R47, RZ, RZ, R35 ;  /* 0x000000ffff2f9224 */ /* 0x000fe200078e0023 */
[----:B------:R-:W-:Y:S04]  /*31af0*/  STL [R1+0x3f4], R33 ;  /* 0x0003f42101007387 */ /* 0x000fe80000100800 */
[----:B0-----:R-:W3:Y:S04]  /*31b00*/  LDL.LU R8, [R1+0x438] ;  /* 0x0004380001087983 */ /* 0x001ee80000300800 */
[----:B------:R0:W4:Y:S02]  /*31b10*/  @!P1 LDG.E.U8 R7, desc[UR18][R46.64] ;  /* 0x000000122e079981 */ /* 0x000124000c1e1100 */
[----:B0-----:R-:W-:-:S02]  /*31b20*/  @!P1 IMAD.MOV.U32 R46, RZ, RZ, R32 ;  /* 0x000000ffff2e9224 */ /* 0x001fc400078e0020 */
[----:B--2---:R-:W2:Y:S01]  /*31b30*/  LDL.LU R32, [R1+0x434] ;  /* 0x0004340001207983 */ /* 0x004ea20000300800 */
[----:B------:R-:W-:Y:S01]  /*31b40*/  @!P1 IMAD.MOV.U32 R47, RZ, RZ, R33 ;  /* 0x000000ffff2f9224 */ /* 0x000fe200078e0021 */
[----:B------:R-:W-:-:S04]  /*31b50*/  PRMT R92, RZ, 0x7610, R92 ;  /* 0x00007610ff5c7816 */ /* 0x000fc8000000005c */
[----:B------:R-:W-:Y:S04]  /*31b60*/  STL [R1+0x1328], R47 ;  /* 0x0013282f01007387 */ /* 0x000fe80000100800 */
[----:B------:R-:W-:Y:S04]  /*31b70*/  STL [R1+0x1330], R47 ;  /* 0x0013302f01007387 */ /* 0x000fe80000100800 */
[----:B------:R-:W-:Y:S04]  /*31b80*/  STL [R1+0x1390], R47 ;  /* 0x0013902f01007387 */ /* 0x000fe80000100800 */
[----:B------:R-:W-:Y:S04]  /*31b90*/  STL [R1+0x1398], R47 ;  /* 0x0013982f01007387 */ /* 0x000fe80000100800 */
[----:B------:R-:W-:Y:S04]  /*31ba0*/  STL [R1+0x13c0], R47 ;  /* 0x0013c02f01007387 */ /* 0x000fe80000100800 */
[----:B------:R-:W-:Y:S04]  /*31bb0*/  STS.U8 [R0+UR9+0x15800], R9 ;  /* 0x0158000900007988 */ /* 0x000fe80008000009 */
[----:B------:R-:W-:Y:S04]  /*31bc0*/  STL [R1+0x13c8], R47 ;  /* 0x0013c82f01007387 */ /* 0x000fe80000100800 */
[----:B------:R-:W-:Y:S04]  /*31bd0*/  STS.U8 [R0+UR9+0x15c00], R37 ;  /* 0x015c002500007988 */ /* 0x000fe80008000009 */
[----:B------:R0:W4:Y:S04]  /*31be0*/  @!P1 LDG.E.U8 R92, desc[UR18][R46.64] ;  /* 0x000000122e5c9981 */ /* 0x000128000c1e1100 */
[----:B------:R-:W-:Y:S04]  /*31bf0*/  STL [R1+0x13f0], R47 ;  /* 0x0013f02f01007387 */ /* 0x000fe80000100800 */
[----:B------:R1:W-:Y:S01]  /*31c00*/  STS.U8 [R0+UR9+0x16000], R38 ;  /* 0x0160002600007988 */ /* 0x0003e20008000009 */
[----:B0-----:R-:W-:Y:S01]  /*31c10*/  PRMT R46, RZ, 0x7610, R46 ;  /* 0x00007610ff2e7816 */ /* 0x001fe2000000002e */
[----:B-1----:R-:W-:-:S02]  /*31c20*/  IMAD.MOV.U32 R38, RZ, RZ, R43 ;  /* 0x000000ffff267224 */ /* 0x002fc400078e002b */
[----:B------:R-:W-:Y:S01]  /*31c30*/  IMAD.MOV.U32 R43, RZ, RZ, R3 ;  /* 0x000000ffff2b7224 */ /* 0x000fe200078e0003 */
[----:B------:R0:W-:Y:S04]  /*31c40*/  STS.U8 [R0+UR9+0x16400], R39 ;  /* 0x0164002700007988 */ /* 0x0001e80008000009 */
[----:B------:R-:W-:Y:S01]  /*31c50*/  STS.U8 [R0+UR9+0x16800], R40 ;  /* 0x0168002800007988 */ /* 0x000fe20008000009 */
[----:B------:R-:W-:-:S03]  /*31c60*/  IMAD.MOV.U32 R37, RZ, RZ, R42 ;  /* 0x000000ffff257224 */ /* 0x000fc600078e002a */
[----:B------:R1:W-:Y:S01]  /*31c70*/  STS.U8 [R0+UR9+0x16c00], R41 ;  /* 0x016c002900007988 */ /* 0x0003e20008000009 */
[----:B0-----:R-:W-:Y:S02]  /*31c80*/  IMAD.MOV.U32 R39, RZ, RZ, R62 ;  /* 0x000000ffff277224 */ /* 0x001fe400078e003e */
[----:B------:R-:W-:Y:S01]  /*31c90*/  IMAD.MOV.U32 R62, RZ, RZ, R2 ;  /* 0x000000ffff3e7224 */ /* 0x000fe200078e0002 */
[----:B------:R-:W-:Y:S01]  /*31ca0*/  STS.U8 [R0+UR9+0x17000], R78 ;  /* 0x0170004e00007988 */ /* 0x000fe20008000009 */
[----:B------:R-:W-:Y:S02]  /*31cb0*/  IMAD.MOV.U32 R42, RZ, RZ, R74 ;  /* 0x000000ffff2a7224 */ /* 0x000fe400078e004a */
[----:B-1----:R-:W-:Y:S01]  /*31cc0*/  IMAD.MOV.U32 R41, RZ, RZ, R70 ;  /* 0x000000ffff297224 */ /* 0x002fe200078e0046 */
[----:B------:R-:W-:Y:S01]  /*31cd0*/  STS.U8 [R0+UR9+0x17400], R80 ;  /* 0x0174005000007988 */ /* 0x000fe20008000009 */
[----:B------:R-:W-:Y:S02]  /*31ce0*/  IMAD.MOV.U32 R40, RZ, RZ, R66 ;  /* 0x000000ffff287224 */ /* 0x000fe400078e0042 */
[----:B------:R-:W-:Y:S01]  /*31cf0*/  IMAD.MOV.U32 R66, RZ, RZ, R4 ;  /* 0x000000ffff427224 */ /* 0x000fe200078e0004 */
[----:B------:R-:W-:Y:S04]  /*31d00*/  STS.U8 [R0+UR9+0x17800], R81 ;  /* 0x0178005100007988 */ /* 0x000fe80008000009 */
[----:B------:R-:W-:Y:S01]  /*31d10*/  STS.U8 [R0+UR9+0x17c00], R87 ;  /* 0x017c005700007988 */ /* 0x000fe20008000009 */
[----:B---3--:R-:W-:-:S05]  /*31d20*/  IADD3 R8, P3, PT, R5, R8, RZ ;  /* 0x0000000805087210 */ /* 0x008fca0007f7e0ff */
[----:B------:R0:W-:Y:S01]  /*31d30*/  STL [R1+0x438], R8 ;  /* 0x0004380801007387 */ /* 0x0001e20000100800 */
[----:B--2---:R-:W-:-:S04]  /*31d40*/  IMAD.X R32, R6, 0x1, R32, P3 ;  /* 0x0000000106207824 */ /* 0x004fc800018e0620 */
[----:B------:R-:W-:Y:S01]  /*31d50*/  @!P1 IMAD.MOV.U32 R9, RZ, RZ, R32 ;  /* 0x000000ffff099224 */ /* 0x000fe200078e0020 */
[----:B------:R-:W-:Y:S04]  /*31d60*/  STL [R1+0x434], R32 ;  /* 0x0004342001007387 */ /* 0x000fe80000100800 */
[----:B------:R-:W2:Y:S04]  /*31d70*/  LDL.LU R3, [R1+0x64] ;  /* 0x0000640001037983 */ /* 0x000ea80000300800 */
[----:B------:R0:W3:Y:S04]  /*31d80*/  @!P1 LDG.E.U8 R46, desc[UR18][R8.64] ;  /* 0x00000012082e9981 */ /* 0x0000e8000c1e1100 */
[----:B------:R-:W3:Y:S01]  /*31d90*/  LDL.LU R70, [R1+0x4] ;  /* 0x0000040001467983 */ /* 0x000ee20000300800 */
[----:B0-----:R-:W0:Y:S03]  /*31da0*/  S2R R8, SR_TID.X ;  /* 0x0000000000087919 */ /* 0x001e260000002100 */
[----:B------:R-:W-:Y:S04]  /*31db0*/  STL [R1+0x1334], R87 ;  /* 0x0013345701007387 */ /* 0x000fe80000100800 */
[----:B------:R-:W-:Y:S04]  /*31dc0*/  STL [R1+0x133c], R87 ;  /* 0x00133c5701007387 */ /* 0x000fe80000100800 */
[----:B------:R-:W4:Y:S04]  /*31dd0*/  LDL.LU R74, [R1+0x1a8] ;  /* 0x0001a800014a7983 */ /* 0x000f280000300800 */
[----:B------:R-:W4:Y:S04]  /*31de0*/  LDL.LU R78, [R1+0x18c] ;  /* 0x00018c00014e7983 */ /* 0x000f280000300800 */
[----:B------:R-:W4:Y:S04]  /*31df0*/  LDL.LU R4, [R1+0x170] ;  /* 0x0001700001047983 */ /* 0x000f280000300800 */
[----:B------:R-:W4:Y:S04]  /*31e00*/  LDL.LU R80, [R1+0x154] ;  /* 0x0001540001507983 */ /* 0x000f280000300800 */
[----:B------:R-:W4:Y:S01]  /*31e10*/  LDL.LU R81, [R1+0x138] ;  /* 0x0001380001517983 */ /* 0x000f220000300800 */
[----:B0-----:R-:W-:-:S04]  /*31e20*/  LOP3.LUT R8, R8, 0x7f, RZ, 0xc0, !PT ;  /* 0x0000007f08087812 */ /* 0x001fc800078ec0ff */
[----:B------:R-:W-:-:S05]  /*31e30*/  LOP3.LUT R2, R8, 0x10, RZ, 0x3c, !PT ;  /* 0x0000001008027812 */ /* 0x000fca00078e3cff */
[----:B------:R0:W-:Y:S04]  /*31e40*/  STS.U8 [R2+UR9+0x14080], R88 ;  /* 0x0140805802007988 */ /* 0x0001e80008000009 */
[----:B------:R1:W-:Y:S04]  /*31e50*/  STS.U8 [R2+UR9+0x14480], R89 ;  /* 0x0144805902007988 */ /* 0x0003e80008000009 */
[----:B------:R1:W-:Y:S04]  /*31e60*/  STS.U8 [R2+UR9+0x14880], R91 ;  /* 0x0148805b02007988 */ /* 0x0003e80008000009 */
[----:B0-----:R-:W4:Y:S04]  /*31e70*/  LDL.LU R88, [R1+0x11c] ;  /* 0x00011c0001587983 */ /* 0x001f280000300800 */
[----:B-1----:R-:W4:Y:S04]  /*31e80*/  LDL.LU R89, [R1+0x100] ;  /* 0x0001000001597983 */ /* 0x002f280000300800 */
[----:B------:R-:W4:Y:S04]  /*31e90*/  LDL.LU R91, [R1+0xe0] ;  /* 0x0000e000015b7983 */ /* 0x000f280000300800 */
[----:B------:R-:W4:Y:S04]  /*31ea0*/  LDL.LU R35, [R1+0xc0] ;  /* 0x0000c00001237983 */ /* 0x000f280000300800 */
[----:B------:R0:W-:Y:S04]  /*31eb0*/  STS.U8 [R2+UR9+0x14c80], R37 ;  /* 0x014c802502007988 */ /* 0x0001e80008000009 */
[----:B------:R-:W4:Y:S04]  /*31ec0*/  LDL.LU R36, [R1+0xa0] ;  /* 0x0000a00001247983 */ /* 0x000f280000300800 */
[----:B------:R1:W-:Y:S04]  /*31ed0*/  STS.U8 [R2+UR9+0x15080], R38 ;  /* 0x0150802602007988 */ /* 0x0003e80008000009 */
[----:B0-----:R-:W4:Y:S04]  /*31ee0*/  LDL.LU R37, [R1+0x80] ;  /* 0x0000800001257983 */ /* 0x001f280000300800 */
[----:B------:R0:W-:Y:S04]  /*31ef0*/  STS.U8 [R2+UR9+0x15480], R39 ;  /* 0x0154802702007988 */ /* 0x0001e80008000009 */
[----:B-1----:R-:W4:Y:S04]  /*31f00*/  LDL.LU R38, [R1+0x60] ;  /* 0x0000600001267983 */ /* 0x002f280000300800 */
[----:B------:R1:W-:Y:S04]  /*31f10*/  STS.U8 [R2+UR9+0x15880], R40 ;  /* 0x0158802802007988 */ /* 0x0003e80008000009 */
[----:B0-----:R-:W4:Y:S04]  /*31f20*/  LDL.LU R39, [R1+0x40] ;  /* 0x0000400001277983 */ /* 0x001f280000300800 */
[----:B------:R0:W-:Y:S04]  /*31f30*/  STS.U8 [R2+UR9+0x15c80], R41 ;  /* 0x015c802902007988 */ /* 0x0001e80008000009 */
[----:B-1----:R-:W4:Y:S04]  /*31f40*/  LDL.LU R40, [R1+0x20] ;  /* 0x0000200001287983 */ /* 0x002f280000300800 */
[----:B0-----:R-:W4:Y:S04]  /*31f50*/  LDL.LU R41, [R1] ;  /* 0x0000000001297983 */ /* 0x001f280000300800 */
[----:B------:R0:W-:Y:S04]  /*31f60*/  STS.U8 [R2+UR9+0x16080], R42 ;  /* 0x0160802a02007988 */ /* 0x0001e80008000009 */
[----:B------:R1:W-:Y:S04]  /*31f70*/  STS.U8 [R2+UR9+0x16480], R43 ;  /* 0x0164802b02007988 */ /* 0x0003e80008000009 */
[----:B------:R0:W-:Y:S04]  /*31f80*/  STS.U8 [R2+UR9+0x16880], R58 ;  /* 0x0168803a02007988 */ /* 0x0001e80008000009 */
[----:B------:R-:W-:Y:S04]  /*31f90*/  STL [R1+0x1358], R86 ;  /* 0x0013585601007387 */ /* 0x000fe80000100800 */
[----:B------:R-:W-:Y:S04]  /*31fa0*/  STL [R1+0x1360], R86 ;  /* 0x0013605601007387 */ /* 0x000fe80000100800 */
[----:B0-----:R-:W4:Y:S04]  /*31fb0*/  LDL.LU R42, [R1+0x1a4] ;  /* 0x0001a400012a7983 */ /* 0x001f280000300800 */
[----:B-1----:R-:W4:Y:S04]  /*31fc0*/  LDL.LU R43, [R1+0x188] ;  /* 0x00018800012b7983 */ /* 0x002f280000300800 */
[----:B------:R-:W4:Y:S04]  /*31fd0*/  LDL.LU R58, [R1+0x16c] ;  /* 0x00016c00013a7983 */ /* 0x000f280000300800 */
[----:B--2---:R0:W-:Y:S02]  /*31fe0*/  STS.U8 [R2+UR9+0x16c80], R3 ;  /* 0x016c800302007988 */ /* 0x0041e40008000009 */
[----:B0-----:R-:W0:Y:S02]  /*31ff0*/  S2R R3, SR_TID.X ;  /* 0x0000000000037919 */ /* 0x001e240000002100 */
[----:B------:R1:W-:Y:S04]  /*32000*/  STS.U8 [R2+UR9+0x17080], R62 ;  /* 0x0170803e02007988 */ /* 0x0003e80008000009 */
[----:B------:R2:W-:Y:S04]  /*32010*/  STS.U8 [R2+UR9+0x17480], R66 ;  /* 0x0174804202007988 */ /* 0x0005e80008000009 */
[----:B---3--:R3:W-:Y:S04]  /*32020*/  STS.U8 [R2+UR9+0x17880], R70 ;  /* 0x0178804602007988 */ /* 0x0087e80008000009 */
[----:B-1----:R-:W4:Y:S04]  /*32030*/  LDL.LU R62, [R1+0x150] ;  /* 0x00015000013e7983 */ /* 0x002f280000300800 */
[----:B------:R-:W-:Y:S04]  /*32040*/  STS.U8 [R2+UR9+0x17c80], R86 ;  /* 0x017c805602007988 */ /* 0x000fe80008000009 */
[----:B--2---:R-:W2:Y:S04]  /*32050*/  LDL.LU R66, [R1+0x134] ;  /* 0x0001340001427983 */ /* 0x004ea80000300800 */
[----:B---3--:R-:W3:Y:S01]  /*32060*/  LDL.LU R70, [R1+0x118] ;  /* 0x0001180001467983 */ /* 0x008ee20000300800 */
[----:B0-----:R-:W-:-:S04]  /*32070*/  LOP3.LUT R3, R3, 0x7f, RZ, 0xc0, !PT ;  /* 0x0000007f03037812 */ /* 0x001fc800078ec0ff */
[----:B------:R-:W-:-:S05]  /*32080*/  LOP3.LUT R3, R3, 0x20, RZ, 0x3c, !PT ;  /* 0x0000002003037812 */ /* 0x000fca00078e3cff */
[----:B----4-:R0:W-:Y:S04]  /*32090*/  STS.U8 [R3+UR9+0x14100], R74 ;  /* 0x0141004a03007988 */ /* 0x0101e80008000009 */
[----:B------:R1:W-:Y:S04]  /*320a0*/  STS.U8 [R3+UR9+0x14500], R78 ;  /* 0x0145004e03007988 */ /* 0x0003e80008000009 */
[----:B------:R4:W-:Y:S04]  /*320b0*/  STS.U8 [R3+UR9+0x14900], R4 ;  /* 0x0149000403007988 */ /* 0x0009e80008000009 */
[----:B0-----:R-:W3:Y:S04]  /*320c0*/  LDL.LU R74, [R1+0xfc] ;  /* 0x0000fc00014a7983 */ /* 0x001ee80000300800 */
[----:B-1----:R-:W3:Y:S04]  /*320d0*/  LDL.LU R78, [R1+0xdc] ;  /* 0x0000dc00014e7983 */ /* 0x002ee80000300800 */
[----:B------:R0:W-:Y:S04]  /*320e0*/  STS.U8 [R3+UR9+0x14d00], R80 ;  /* 0x014d005003007988 */ /* 0x0001e80008000009 */
[----:B----4-:R-:W4:Y:S04]  /*320f0*/  LDL.LU R4, [R1+0xbc] ;  /* 0x0000bc0001047983 */ /* 0x010f280000300800 */
        /* <DEDUP_REMOVED lines=8> */
[----:B0-----:R-:W4:Y:S04]  /*32180*/  LDL.LU R91, [R1+0x1c] ;  /* 0x00001c00015b7983 */ /* 0x001f280000300800 */
        /* <DEDUP_REMOVED lines=8> */
[----:B0-----:R-:W0:Y:S02]  /*32210*/  S2R R3, SR_TID.X ;  /* 0x0000000000037919 */ /* 0x001e240000002100 */
[----:B------:R-:W-:Y:S04]  /*32220*/  STL [R1+0x1364], R85 ;  /* 0x0013645501007387 */ /* 0x000fe80000100800 */
[----:B------:R-:W-:Y:S04]  /*32230*/  STL [R1+0x136c], R85 ;  /* 0x00136c5501007387 */ /* 0x000fe80000100800 */
[----:B------:R-:W-:Y:S01]  /*32240*/  STL [R1+0x1384], R85 ;  /* 0x0013845501007387 */ /* 0x000fe20000100800 */
[----:B0-----:R-:W-:-:S04]  /*32250*/  LOP3.LUT R3, R3, 0x7f, RZ, 0xc0, !PT ;  /* 0x0000007f03037812 */ /* 0x001fc800078ec0ff */
[----:B------:R-:W-:-:S05]  /*32260*/  LOP3.LUT R3, R3, 0x30, RZ, 0x3c, !PT ;  /* 0x0000003003037812 */ /* 0x000fca00078e3cff */
[----:B------:R-:W-:Y:S04]  /*32270*/  STS.U8 [R3+UR9+0x14180], R42 ;  /* 0x0141802a03007988 */ /* 0x000fe80008000009 */
[----:B------:R-:W-:Y:S04]  /*32280*/  STS.U8 [R3+UR9+0x14580], R43 ;  /* 0x0145802b03007988 */ /* 0x000fe80008000009 */
[----:B------:R-:W-:Y:S04]  /*32290*/  STS.U8 [R3+UR9+0x14980], R58 ;  /* 0x0149803a03007988 */ /* 0x000fe80008000009 */
[----:B------:R-:W-:Y:S04]  /*322a0*/  STL [R1+0x138c], R85 ;  /* 0x00138c5501007387 */ /* 0x000fe80000100800 */
[----:B------:R-:W-:Y:S04]  /*322b0*/  STL [R1+0x13b4], R85 ;  /* 0x0013b45501007387 */ /* 0x000fe80000100800 */
[----:B------:R-:W-:Y:S04]  /*322c0*/  STL [R1+0x13bc], R85 ;  /* 0x0013bc5501007387 */ /* 0x000fe80000100800 */
[----:B------:R-:W-:Y:S04]  /*322d0*/  STL [R1+0x13e4], R85 ;  /* 0x0013e45501007387 */ /* 0x000fe80000100800 */
[----:B------:R-:W-:Y:S04]  /*322e0*/  STL [R1+0x13ec], R85 ;  /* 0x0013ec5501007387 */ /* 0x000fe80000100800 */
[----:B------:R-:W-:Y:S04]  /*322f0*/  STS.U8 [R3+UR9+0x14d80], R62 ;  /* 0x014d803e03007988 */ /* 0x000fe80008000009 */
[----:B--2---:R-:W-:Y:S04]  /*32300*/  STS.U8 [R3+UR9+0x15180], R66 ;  /* 0x0151804203007988 */ /* 0x004fe80008000009 */
[----:B---3--:R-:W-:Y:S04]  /*32310*/  STS.U8 [R3+UR9+0x15580], R70 ;  /* 0x0155804603007988 */ /* 0x008fe80008000009 */
[----:B------:R-:W-:Y:S04]  /*32320*/  STS.U8 [R3+UR9+0x15980], R74 ;  /* 0x0159804a03007988 */ /* 0x000fe80008000009 */
[----:B------:R-:W-:Y:S04]  /*32330*/  STS.U8 [R3+UR9+0x15d80], R78 ;  /* 0x015d804e03007988 */ /* 0x000fe80008000009 */
[----:B----4-:R-:W-:Y:S04]  /*32340*/  STS.U8 [R3+UR9+0x16180], R4 ;  /* 0x0161800403007988 */ /* 0x010fe80008000009 */
[----:B------:R-:W-:Y:S04]  /*32350*/  STS.U8 [R3+UR9+0x16580], R80 ;  /* 0x0165805003007988 */ /* 0x000fe80008000009 */
[----:B------:R-:W-:Y:S04]  /*32360*/  STS.U8 [R3+UR9+0x16980], R81 ;  /* 0x0169805103007988 */ /* 0x000fe80008000009 */
[----:B------:R-:W-:Y:S04]  /*32370*/  STS.U8 [R3+UR9+0x16d80], R88 ;  /* 0x016d805803007988 */ /* 0x000fe80008000009 */
[----:B------:R-:W-:Y:S04]  /*32380*/  STS.U8 [R3+UR9+0x17180], R89 ;  /* 0x0171805903007988 */ /* 0x000fe80008000009 */
[----:B------:R0:W-:Y:S04]  /*32390*/  STS.U8 [R3+UR9+0x17580], R91 ;  /* 0x0175805b03007988 */ /* 0x0001e80008000009 */
[----:B0-----:R-:W2:Y:S04]  /*323a0*/  LDL.LU R91, [R1+0x1a0] ;  /* 0x0001a000015b7983 */ /* 0x001ea80000300800 */
[----:B------:R-:W-:Y:S04]  /*323b0*/  STS.U8 [R3+UR9+0x17980], R93 ;  /* 0x0179805d03007988 */ /* 0x000fe80008000009 */
[----:B------:R0:W-:Y:S04]  /*323c0*/  STS.U8 [R3+UR9+0x17d80], R84 ;  /* 0x017d805403007988 */ /* 0x0001e80008000009 */
[----:B------:R-:W3:Y:S04]  /*323d0*/  LDL.LU R85, [R1+0x168] ;  /* 0x0001680001557983 */ /* 0x000ee80000300800 */
[----:B------:R-:W4:Y:S01]  /*323e0*/  LDL.LU R86, [R1+0x14c] ;  /* 0x00014c0001567983 */ /* 0x000f220000300800 */
[----:B0-----:R-:W0:Y:S03]  /*323f0*/  S2R R3, SR_TID.X ;  /* 0x0000000000037919 */ /* 0x001e260000002100 */
[----:B------:R-:W3:Y:S04]  /*32400*/  LDL.LU R87, [R1+0x130] ;  /* 0x0001300001577983 */ /* 0x000ee80000300800 */
        /* <DEDUP_REMOVED lines=9> */
[----:B------:R1:W-:Y:S01]  /*324a0*/  STL [R1+0x1370], R93 ;  /* 0x0013705d01007387 */ /* 0x0003e20000100800 */
[----:B0-----:R-:W-:-:S03]  /*324b0*/  LOP3.LUT R3, R3, 0x7f, RZ, 0xc0, !PT ;  /* 0x0000007f03037812 */ /* 0x001fc600078ec0ff */
[----:B-1----:R-:W3:Y:S04]  /*324c0*/  LDL.LU R93, [R1+0x184] ;  /* 0x00018400015d7983 */ /* 0x002ee80000300800 */
[----:B------:R-:W4:Y:S04]  /*324d0*/  LDL.LU R41, [R1+0x19c] ;  /* 0x00019c0001297983 */ /* 0x000f280000300800 */
[----:B------:R-:W4:Y:S04]  /*324e0*/  LDL.LU R42, [R1+0x180] ;  /* 0x00018000012a7983 */ /* 0x000f280000300800 */
[----:B------:R-:W4:Y:S04]  /*324f0*/  LDL.LU R43, [R1+0x164] ;  /* 0x00016400012b7983 */ /* 0x000f280000300800 */
[----:B------:R-:W4:Y:S04]  /*32500*/  LDL.LU R58, [R1+0x148] ;  /* 0x00014800013a7983 */ /* 0x000f280000300800 */
[----:B------:R-:W4:Y:S01]  /*32510*/  LDL.LU R62, [R1+0x12c] ;  /* 0x00012c00013e7983 */ /* 0x000f220000300800 */
[----:B------:R-:W-:-:S03]  /*32520*/  LOP3.LUT R9, R3, 0x40, RZ, 0x3c, !PT ;  /* 0x0000004003097812 */ /* 0x000fc600078e3cff */
        /* <DEDUP_REMOVED lines=9> */
[----:B--2---:R0:W-:Y:S04]  /*325c0*/  STS.U8 [R9+UR9+0x14200], R91 ;  /* 0x0142005b09007988 */ /* 0x0041e80008000009 */
[----:B0-----:R-:W2:Y:S01]  /*325d0*/  LDL.LU R91, [R1+0x1458] ;  /* 0x00145800015b7983 */ /* 0x001ea20000300800 */
[----:B------:R-:W-:-:S03]  /*325e0*/  LOP3.LUT R3, R3, 0x50, RZ, 0x3c, !PT ;  /* 0x0000005003037812 */ /* 0x000fc600078e3cff */
[----:B---3--:R-:W-:Y:S04]  /*325f0*/  STS.U8 [R9+UR9+0x14600], R93 ;  /* 0x0146005d09007988 */ /* 0x008fe80008000009 */
[----:B------:R-:W-:Y:S04]  /*32600*/  STS.U8 [R9+UR9+0x14a00], R85 ;  /* 0x014a005509007988 */ /* 0x000fe80008000009 */
[----:B----4-:R-:W-:Y:S04]  /*32610*/  STS.U8 [R9+UR9+0x14e00], R86 ;  /* 0x014e005609007988 */ /* 0x010fe80008000009 */
[----:B------:R-:W-:Y:S04]  /*32620*/  STS.U8 [R9+UR9+0x15200], R87 ;  /* 0x0152005709007988 */ /* 0x000fe80008000009 */
        /* <DEDUP_REMOVED lines=9> */
[----:B0-----:R-:W2:Y:S04]  /*326c0*/  LDL.LU R32, [R1+0x198] ;  /* 0x0001980001207983 */ /* 0x001ea80000300800 */
[----:B-1----:R-:W2:Y:S04]  /*326d0*/  LDL.LU R33, [R1+0x17c] ;  /* 0x00017c0001217983 */ /* 0x002ea80000300800 */
[----:B---3--:R-:W3:Y:S04]  /*326e0*/  LDL.LU R34, [R1+0x160] ;  /* 0x0001600001227983 */ /* 0x008ee80000300800 */
[----:B----4-:R-:W4:Y:S04]  /*326f0*/  LDL.LU R35, [R1+0x144] ;  /* 0x0001440001237983 */ /* 0x010f280000300800 */
[----:B------:R-:W3:Y:S04]  /*32700*/  LDL.LU R36, [R1+0x128] ;  /* 0x0001280001247983 */ /* 0x000ee80000300800 */
[----:B------:R-:W3:Y:S04]  /*32710*/  LDL.LU R37, [R1+0x10c] ;  /* 0x00010c0001257983 */ /* 0x000ee80000300800 */
[----:B------:R-:W3:Y:S04]  /*32720*/  LDL.LU R38, [R1+0xf0] ;  /* 0x0000f00001267983 */ /* 0x000ee80000300800 */
[----:B------:R-:W3:Y:S04]  /*32730*/  LDL.LU R39, [R1+0xd0] ;  /* 0x0000d00001277983 */ /* 0x000ee80000300800 */
[----:B------:R-:W3:Y:S04]  /*32740*/  LDL.LU R40, [R1+0xb0] ;  /* 0x0000b00001287983 */ /* 0x000ee80000300800 */
[----:B--2---:R-:W-:Y:S04]  /*32750*/  STS.U8 [R9+UR9+0x17a00], R91 ;  /* 0x017a005b09007988 */ /* 0x004fe80008000009 */
[----:B------:R-:W-:Y:S04]  /*32760*/  STS.U8 [R9+UR9+0x17e00], R83 ;  /* 0x017e005309007988 */ /* 0x000fe80008000009 */
        /* <DEDUP_REMOVED lines=13> */
[----:B-1----:R-:W4:Y:S04]  /*32840*/  LDL.LU R42, [R1+0x70] ;  /* 0x00007000012a7983 */ /* 0x002f280000300800 */
[----:B------:R-:W-:Y:S04]  /*32850*/  STS.U8 [R3+UR9+0x17280], R88 ;  /* 0x0172805803007988 */ /* 0x000fe80008000009 */
[----:B--2---:R-:W2:Y:S04]  /*32860*/  LDL.LU R43, [R1+0x50] ;  /* 0x00005000012b7983 */ /* 0x004ea80000300800 */
[----:B------:R1:W-:Y:S04]  /*32870*/  STS.U8 [R3+UR9+0x17680], R89 ;  /* 0x0176805903007988 */ /* 0x0003e80008000009 */
[----:B0-----:R-:W2:Y:S04]  /*32880*/  LDL.LU R81, [R1+0x30] ;  /* 0x0000300001517983 */ /* 0x001ea80000300800 */
[----:B-1----:R-:W2:Y:S04]  /*32890*/  LDL.LU R89, [R1+0x10] ;  /* 0x0000100001597983 */ /* 0x002ea80000300800 */
[----:B------:R-:W2:Y:S04]  /*328a0*/  LDL.LU R62, [R1+0x194] ;  /* 0x00019400013e7983 */ /* 0x000ea80000300800 */
[----:B------:R-:W2:Y:S04]  /*328b0*/  LDL.LU R66, [R1+0x178] ;  /* 0x0001780001427983 */ /* 0x000ea80000300800 */
[----:B------:R-:W2:Y:S04]  /*328c0*/  LDL.LU R70, [R1+0x15c] ;  /* 0x00015c0001467983 */ /* 0x000ea80000300800 */
[----:B------:R-:W-:Y:S04]  /*328d0*/  STS.U8 [R3+UR9+0x17a80], R90 ;  /* 0x017a805a03007988 */ /* 0x000fe80008000009 */
[----:B------:R-:W2:Y:S04]  /*328e0*/  LDL.LU R74, [R1+0x140] ;  /* 0x00014000014a7983 */ /* 0x000ea80000300800 */
[----:B------:R0:W-:Y:S04]  /*328f0*/  STS.U8 [R3+UR9+0x17e80], R82 ;  /* 0x017e805203007988 */ /* 0x0001e80008000009 */
[----:B------:R-:W2:Y:S01]  /*32900*/  LDL.LU R78, [R1+0x124] ;  /* 0x00012400014e7983 */ /* 0x000ea20000300800 */
[----:B------:R-:W-:-:S03]  /*32910*/  LOP3.LUT R58, R8, 0x60, RZ, 0x3c, !PT ;  /* 0x00000060083a7812 */ /* 0x000fc600078e3cff */
        /* <DEDUP_REMOVED lines=11> */
[----:B---3--:R3:W-:Y:S04]  /*329d0*/  STS.U8 [R58+UR9+0x14b00], R34 ;  /* 0x014b00223a007988 */ /* 0x0087e80008000009 */
[----:B0-----:R-:W2:Y:S04]  /*329e0*/  LDL.LU R32, [R1+0x1454] ;  /* 0x0014540001207983 */ /* 0x001ea80000300800 */
[----:B-1----:R-:W2:Y:S04]  /*329f0*/  LDL.LU R33, [R1+0x1450] ;  /* 0x0014500001217983 */ /* 0x002ea80000300800 */
[----:B---3--:R-:W3:Y:S04]  /*32a00*/  LDL.LU R34, [R1+0x144c] ;  /* 0x00144c0001227983 */ /* 0x008ee80000300800 */
[----:B----4-:R0:W-:Y:S04]  /*32a10*/  STS.U8 [R58+UR9+0x14f00], R35 ;  /* 0x014f00233a007988 */ /* 0x0101e80008000009 */
[----:B------:R1:W-:Y:S04]  /*32a20*/  STS.U8 [R58+UR9+0x15300], R36 ;  /* 0x015300243a007988 */ /* 0x0003e80008000009 */
[----:B------:R4:W-:Y:S04]  /*32a30*/  STS.U8 [R58+UR9+0x15700], R37 ;  /* 0x015700253a007988 */ /* 0x0009e80008000009 */
[----:B0-----:R-:W3:Y:S04]  /*32a40*/  LDL.LU R35, [R1+0x1448] ;  /* 0x0014480001237983 */ /* 0x001ee80000300800 */
[----:B-1----:R-:W3:Y:S04]  /*32a50*/  LDL.LU R36, [R1+0x1444] ;  /* 0x0014440001247983 */ /* 0x002ee80000300800 */
[----:B----4-:R-:W4:Y:S04]  /*32a60*/  LDL.LU R37, [R1+0x1440] ;  /* 0x0014400001257983 */ /* 0x010f280000300800 */
[----:B------:R0:W-:Y:S04]  /*32a70*/  STS.U8 [R58+UR9+0x15b00], R38 ;  /* 0x015b00263a007988 */ /* 0x0001e80008000009 */
[----:B------:R1:W-:Y:S04]  /*32a80*/  STS.U8 [R58+UR9+0x15f00], R39 ;  /* 0x015f00273a007988 */ /* 0x0003e80008000009 */
[----:B------:R1:W-:Y:S04]  /*32a90*/  STS.U8 [R58+UR9+0x16300], R40 ;  /* 0x016300283a007988 */ /* 0x0003e80008000009 */
[----:B0-----:R-:W3:Y:S04]  /*32aa0*/  LDL.LU R38, [R1+0x143c] ;  /* 0x00143c0001267983 */ /* 0x001ee80000300800 */
[----:B-1----:R-:W3:Y:S04]  /*32ab0*/  LDL.LU R39, [R1+0x1438] ;  /* 0x0014380001277983 */ /* 0x002ee80000300800 */
[----:B------:R-:W3:Y:S04]  /*32ac0*/  LDL.LU R40, [R1+0x1434] ;  /* 0x0014340001287983 */ /* 0x000ee80000300800 */
[----:B------:R0:W-:Y:S04]  /*32ad0*/  STS.U8 [R58+UR9+0x16700], R41 ;  /* 0x016700293a007988 */ /* 0x0001e80008000009 */
[----:B------:R1:W-:Y:S04]  /*32ae0*/  STS.U8 [R58+UR9+0x16b00], R42 ;  /* 0x016b002a3a007988 */ /* 0x0003e80008000009 */
[----:B0-----:R-:W3:Y:S04]  /*32af0*/  LDL.LU R41, [R1+0x1430] ;  /* 0x0014300001297983 */ /* 0x001ee80000300800 */
[----:B--2---:R0:W-:Y:S04]  /*32b00*/  STS.U8 [R58+UR9+0x16f00], R43 ;  /* 0x016f002b3a007988 */ /* 0x0041e80008000009 */
[----:B-1----:R-:W2:Y:S04]  /*32b10*/  LDL.LU R42, [R1+0x142c] ;  /* 0x00142c00012a7983 */ /* 0x002ea80000300800 */
[----:B------:R1:W-:Y:S04]  /*32b20*/  STS.U8 [R58+UR9+0x17300], R81 ;  /* 0x017300513a007988 */ /* 0x0003e80008000009 */
[----:B0-----:R-:W2:Y:S04]  /*32b30*/  LDL.LU R43, [R1+0x1428] ;  /* 0x00142800012b7983 */ /* 0x001ea80000300800 */
[----:B------:R0:W-:Y:S04]  /*32b40*/  STS.U8 [R58+UR9+0x17700], R89 ;  /* 0x017700593a007988 */ /* 0x0001e80008000009 */
[----:B-1----:R-:W2:Y:S04]  /*32b50*/  LDL.LU R81, [R1+0x1424] ;  /* 0x0014240001517983 */ /* 0x002ea80000300800 */
[----:B0-----:R-:W2:Y:S01]  /*32b60*/  LDL.LU R89, [R1+0x1420] ;  /* 0x0014200001597983 */ /* 0x001ea20000300800 */
[----:B------:R-:W-:-:S03]  /*32b70*/  LOP3.LUT R8, R8, 0x70, RZ, 0x3c, !PT ;  /* 0x0000007008087812 */ /* 0x000fc600078e3cff */
[----:B--2---:R-:W-:Y:S04]  /*32b80*/  STS.U8 [R58+UR9+0x17b00], R89 ;  /* 0x017b00593a007988 */ /* 0x004fe80008000009 */
[----:B------:R0:W-:Y:S04]  /*32b90*/  STS.U8 [R58+UR9+0x17f00], R81 ;  /* 0x017f00513a007988 */ /* 0x0001e80008000009 */
[----:B------:R1:W-:Y:S04]  /*32ba0*/  STS.U8 [R8+UR9+0x14380], R62 ;  /* 0x0143803e08007988 */ /* 0x0003e80008000009 */
[----:B------:R2:W-:Y:S04]  /*32bb0*/  STS.U8 [R8+UR9+0x14780], R66 ;  /* 0x0147804208007988 */ /* 0x0005e80008000009 */
[----:B0-----:R-:W3:Y:S04]  /*32bc0*/  LDL.LU R58, [R1+0x141c] ;  /* 0x00141c00013a7983 */ /* 0x001ee80000300800 */
[----:B-1----:R-:W3:Y:S04]  /*32bd0*/  LDL.LU R62, [R1+0x1418] ;  /* 0x00141800013e7983 */ /* 0x002ee80000300800 */
[----:B--2---:R-:W2:Y:S04]  /*32be0*/  LDL.LU R66, [R1+0x1414] ;  /* 0x0014140001427983 */ /* 0x004ea80000300800 */
[----:B------:R0:W-:Y:S04]  /*32bf0*/  STS.U8 [R8+UR9+0x14b80], R70 ;  /* 0x014b804608007988 */ /* 0x0001e80008000009 */
[----:B------:R1:W-:Y:S04]  /*32c00*/  STS.U8 [R8+UR9+0x14f80], R74 ;  /* 0x014f804a08007988 */ /* 0x0003e80008000009 */
[----:B------:R4:W-:Y:S04]  /*32c10*/  STS.U8 [R8+UR9+0x15380], R78 ;  /* 0x0153804e08007988 */ /* 0x0009e80008000009 */
[----:B0-----:R-:W2:Y:S04]  /*32c20*/  LDL.LU R70, [R1+0x1410] ;  /* 0x0014100001467983 */ /* 0x001ea80000300800 */
[----:B-1----:R-:W2:Y:S04]  /*32c30*/  LDL.LU R74, [R1+0x140c] ;  /* 0x00140c00014a7983 */ /* 0x002ea80000300800 */
[----:B----4-:R-:W4:Y:S04]  /*32c40*/  LDL.LU R78, [R1+0x1408] ;  /* 0x00140800014e7983 */ /* 0x010f280000300800 */
[----:B------:R0:W-:Y:S04]  /*32c50*/  STS.U8 [R8+UR9+0x15780], R3 ;  /* 0x0157800308007988 */ /* 0x0001e80008000009 */
[----:B------:R1:W-:Y:S04]  /*32c60*/  STS.U8 [R8+UR9+0x15b80], R4 ;  /* 0x015b800408007988 */ /* 0x0003e80008000009 */
[----:B------:R1:W-:Y:S04]  /*32c70*/  STS.U8 [R8+UR9+0x15f80], R80 ;  /* 0x015f805008007988 */ /* 0x0003e80008000009 */
[----:B0-----:R-:W2:Y:S04]  /*32c80*/  LDL.LU R3, [R1+0x1404] ;  /* 0x0014040001037983 */ /* 0x001ea80000300800 */
[----:B-1----:R-:W2:Y:S04]  /*32c90*/  LDL.LU R4, [R1+0x1400] ;  /* 0x0014000001047983 */ /* 0x002ea80000300800 */
[----:B------:R-:W2:Y:S04]  /*32ca0*/  LDL.LU R80, [R1+0x13fc] ;  /* 0x0013fc0001507983 */ /* 0x000ea80000300800 */
[----:B------:R0:W-:Y:S04]  /*32cb0*/  STS.U8 [R8+UR9+0x16380], R88 ;  /* 0x0163805808007988 */ /* 0x0001e80008000009 */
[----:B0-----:R-:W2:Y:S04]  /*32cc0*/  LDL.LU R88, [R1+0x13f8] ;  /* 0x0013f80001587983 */ /* 0x001ea80000300800 */
[----:B------:R-:W-:Y:S04]  /*32cd0*/  STS.U8 [R8+UR9+0x16780], R93 ;  /* 0x0167805d08007988 */ /* 0x000fe80008000009 */
[----:B------:R-:W-:Y:S04]  /*32ce0*/  STS.U8 [R8+UR9+0x16b80], R85 ;  /* 0x016b805508007988 */ /* 0x000fe80008000009 */
[----:B------:R-:W-:Y:S04]  /*32cf0*/  STS.U8 [R8+UR9+0x16f80], R86 ;  /* 0x016f805608007988 */ /* 0x000fe80008000009 */
[----:B------:R-:W-:Y:S04]  /*32d00*/  STS.U8 [R8+UR9+0x17380], R87 ;  /* 0x0173805708007988 */ /* 0x000fe80008000009 */
[----:B------:R0:W-:Y:S04]  /*32d10*/  STS.U8 [R8+UR9+0x17780], R9 ;  /* 0x0177800908007988 */ /* 0x0001e80008000009 */
[----:B0-----:R-:W3:Y:S04]  /*32d20*/  LDL.LU R9, [R1+0x29c] ;  /* 0x00029c0001097983 */ /* 0x001ee80000300800 */
[----:B--2---:R-:W-:Y:S04]  /*32d30*/  STS.U8 [R8+UR9+0x17b80], R88 ;  /* 0x017b805808007988 */ /* 0x004fe80008000009 */
[----:B------:R0:W-:Y:S04]  /*32d40*/  STS.U8 [R8+UR9+0x17f80], R80 ;  /* 0x017f805008007988 */ /* 0x0001e80008000009 */
[----:B0-----:R-:W2:Y:S04]  /*32d50*/  LDL.LU R8, [R1+0x2a0] ;  /* 0x0002a00001087983 */ /* 0x001ea80000300800 */
[----:B------:R-:W2:Y:S01]  /*32d60*/  LDL.LU R86, [R1+0x2a8] ;  /* 0x0002a80001567983 */ /* 0x000ea20000300800 */
[----:B------:R-:W-:-:S03]  /*32d70*/  PRMT R4, RZ, 0x7610, R4 ;  /* 0x00007610ff047816 */ /* 0x000fc60000000004 */
[----:B------:R-:W2:Y:S04]  /*32d80*/  LDL.LU R87, [R1+0x2a4] ;  /* 0x0002a40001577983 */ /* 0x000ea80000300800 */
[----:B----4-:R-:W-:Y:S04]  /*32d90*/  STS.U8 [R0+UR9+0x8000], R78 ;  /* 0x0080004e00007988 */ /* 0x010fe80008000009 */
[----:B------:R-:W-:Y:S04]  /*32da0*/  STS.U8 [R0+UR9+0x8400], R74 ;  /* 0x0084004a00007988 */ /* 0x000fe80008000009 */
[----:B------:R-:W-:Y:S04]  /*32db0*/  STS.U8 [R0+UR9+0x8800], R70 ;  /* 0x0088004600007988 */ /* 0x000fe80008000009 */
[----:B------:R-:W-:Y:S04]  /*32dc0*/  STS.U8 [R0+UR9+0x8c00], R66 ;  /* 0x008c004200007988 */ /* 0x000fe80008000009 */
[----:B---3--:R-:W-:Y:S04]  /*32dd0*/  STS.U8 [R0+UR9+0x9000], R62 ;  /* 0x0090003e00007988 */ /* 0x008fe80008000009 */
[----:B------:R-:W-:Y:S04]  /*32de0*/  STS.U8 [R0+UR9+0x9400], R58 ;  /* 0x0094003a00007988 */ /* 0x000fe80008000009 */
[----:B------:R-:W-:Y:S04]  /*32df0*/  STS.U8 [R0+UR9+0x9800], R43 ;  /* 0x0098002b00007988 */ /* 0x000fe80008000009 */
[----:B------:R-:W-:Y:S04]  /*32e00*/  STS.U8 [R0+UR9+0x9c00], R42 ;  /* 0x009c002a00007988 */ /* 0x000fe80008000009 */
[----:B------:R-:W-:Y:S04]  /*32e10*/  STS.U8 [R0+UR9+0xa000], R41 ;  /* 0x00a0002900007988 */ /* 0x000fe80008000009 */
[----:B------:R-:W-:Y:S04]  /*32e20*/  STS.U8 [R0+UR9+0xa400], R40 ;  /* 0x00a4002800007988 */ /* 0x000fe80008000009 */
[----:B------:R-:W-:Y:S01]  /*32e30*/  STS.U8 [R0+UR9+0xa800], R39 ;  /* 0x00a8002700007988 */ /* 0x000fe20008000009 */
[----:B--2---:R-:W-:-:S05]  /*32e40*/  IADD3 R8, P4, PT, R5, R8, RZ ;  /* 0x0000000805087210 */ /* 0x004fca0007f9e0ff */
[----:B------:R-:W-:-:S05]  /*32e50*/  IMAD.X R9, R6, 0x1, R9, P4 ;  /* 0x0000000106097824 */ /* 0x000fca00020e0609 */
[----:B------:R0:W2:Y:S04]  /*32e60*/  @!P1 LDG.E.U8 R4, desc[UR18][R8.64] ;  /* 0x0000001208049981 */ /* 0x0000a8000c1e1100 */
        /* <DEDUP_REMOVED lines=44> */
[----:B------:R-:W-:Y:S01]  /*33130*/  STS.U8 [R2+UR9+0xdc80], R63 ;  /* 0x00dc803f02007988 */ /* 0x000fe20008000009 */
[----:B------:R-:W-:-:S03]  /*33140*/  LOP3.LUT R85, R0, 0x20, RZ, 0x3c, !PT ;  /* 0x0000002000557812 */ /* 0x000fc600078e3cff */
[----:B------:R-:W-:Y:S04]  /*33150*/  STS.U8 [R2+UR9+0xe080], R65 ;  /* 0x00e0804102007988 */ /* 0x000fe80008000009 */
[----:B------:R-:W-:Y:S01]  /*33160*/  STS.U8 [R2+UR9+0xe480], R67 ;  /* 0x00e4804302007988 */ /* 0x000fe20008000009 */
[----:B------:R-:W-:-:S03]  /*33170*/  IADD3 R86, P3, PT, R5, R86, RZ ;  /* 0x0000005605567210 */ /* 0x000fc60007f7e0ff */
[----:B------:R-:W-:Y:S04]  /*33180*/  STS.U8 [R2+UR9+0xe880], R69 ;  /* 0x00e8804502007988 */ /* 0x000fe80008000009 */
[----:B------:R-:W-:Y:S04]  /*33190*/  STS.U8 [R2+UR9+0xec80], R71 ;  /* 0x00ec804702007988 */ /* 0x000fe80008000009 */
[----:B------:R-:W-:Y:S04]  /*331a0*/  STS.U8 [R2+UR9+0xf080], R73 ;  /* 0x00f0804902007988 */ /* 0x000fe80008000009 */
[----:B------:R-:W-:Y:S04]  /*331b0*/  STS.U8 [R2+UR9+0xf480], R75 ;  /* 0x00f4804b02007988 */ /* 0x000fe80008000009 */
[----:B------:R-:W-:Y:S01]  /*331c0*/  STS.U8 [R2+UR9+0xf880], R77 ;  /* 0x00f8804d02007988 */ /* 0x000fe20008000009 */
[----:B------:R-:W-:-:S03]  /*331d0*/  IMAD.X R87, R6, 0x1, R87, P3 ;  /* 0x0000000106577824 */ /* 0x000fc600018e0657 */
[----:B------:R3:W-:Y:S04]  /*331e0*/  STS.U8 [R2+UR9+0xfc80], R79 ;  /* 0x00fc804f02007988 */ /* 0x0007e80008000009 */
[----:B-1----:R-:W4:Y:S04]  /*331f0*/  LDL.LU R0, [R1+0x2b0] ;  /* 0x0002b00001007983 */ /* 0x002f280000300800 */
[----:B------:R-:W-:Y:S04]  /*33200*/  STS.U8 [R85+UR9+0x8100], R54 ;  /* 0x0081003655007988 */ /* 0x000fe80008000009 */
[----:B---3--:R-:W3:Y:S04]  /*33210*/  LDL.LU R2, [R1+0x2b8] ;  /* 0x0002b80001027983 */ /* 0x008ee80000300800 */
[----:B------:R-:W-:Y:S01]  /*33220*/  STS.U8 [R85+UR9+0x8500], R51 ;  /* 0x0085003355007988 */ /* 0x000fe20008000009 */
[----:B------:R-:W-:-:S03]  /*33230*/  PRMT R3, RZ, 0x7610, R3 ;  /* 0x00007610ff037816 */ /* 0x000fc60000000003 */
[----:B------:R-:W3:Y:S04]  /*33240*/  LDL.LU R93, [R1+0x2c0] ;  /* 0x0002c000015d7983 */ /* 0x000ee80000300800 */
[----:B------:R-:W-:Y:S04]  /*33250*/  STS.U8 [R85+UR9+0x8900], R50 ;  /* 0x0089003255007988 */ /* 0x000fe80008000009 */
[----:B------:R-:W-:Y:S04]  /*33260*/  STS.U8 [R85+UR9+0x8d00], R45 ;  /* 0x008d002d55007988 */ /* 0x000fe80008000009 */
[----:B------:R0:W-:Y:S04]  /*33270*/  STL [R1+0x2a0], R8 ;  /* 0x0002a00801007387 */ /* 0x0001e80000100800 */
[----:B------:R-:W-:Y:S04]  /*33280*/  STS.U8 [R85+UR9+0x9100], R7 ;  /* 0x0091000755007988 */ /* 0x000fe80008000009 */
[----:B------:R-:W-:Y:S01]  /*33290*/  STL [R1+0x2a8], R86 ;  /* 0x0002a85601007387 */ /* 0x000fe20000100800 */
[----:B0-----:R-:W-:-:S03]  /*332a0*/  @!P1 IMAD.MOV.U32 R8, RZ, RZ, R86 ;  /* 0x000000ffff089224 */ /* 0x001fc600078e0056 */
[----:B------:R-:W-:Y:S04]  /*332b0*/  STS.U8 [R85+UR9+0x9500], R92 ;  /* 0x0095005c55007988 */ /* 0x000fe80008000009 */
[----:B------:R0:W-:Y:S04]  /*332c0*/  STL [R1+0x29c], R9 ;  /* 0x00029c0901007387 */ /* 0x0001e80000100800 */
[----:B------:R1:W-:Y:S01]  /*332d0*/  STS.U8 [R85+UR9+0x9900], R46 ;  /* 0x0099002e55007988 */ /* 0x0003e20008000009 */
[----:B0-----:R-:W-:-:S03]  /*332e0*/  IMAD.MOV.U32 R9, RZ, RZ, R87 ;  /* 0x000000ffff097224 */ /* 0x001fc600078e0057 */
[----:B-1----:R-:W3:Y:S04]  /*332f0*/  LDL.LU R85, [R1+0x2b4] ;  /* 0x0002b40001557983 */ /* 0x002ee80000300800 */
[----:B------:R0:W3:Y:S04]  /*33300*/  @!P1 LDG.E.U8 R3, desc[UR18][R8.64] ;  /* 0x0000001208039981 */ /* 0x0000e8000c1e1100 */
[----:B--2---:R1:W-:Y:S04]  /*33310*/  STL [R1+0x18c], R4 ;  /* 0x00018c0401007387 */ /* 0x0043e80000100800 */
[----:B-1----:R-:W2:Y:S04]  /*33320*/  LDL.LU R4, [R1+0x13f4] ;  /* 0x0013f40001047983 */ /* 0x002ea80000300800 */
[----:B------:R1:W-:Y:S04]  /*33330*/  STL [R1+0x2a4], R87 ;  /* 0x0002a45701007387 */ /* 0x0003e80000100800 */
[----:B-1----:R-:W2:Y:S04]  /*33340*/  LDL.LU R87, [R1+0x2bc] ;  /* 0x0002bc0001577983 */ /* 0x002ea80000300800 */
[----:B------:R-:W2:Y:S01]  /*33350*/  LDL.LU R8, [R1+0x2ac] ;  /* 0x0002ac0001087983 */ /* 0x000ea20000300800 */
[----:B------:R-:W-:-:S02]  /*33360*/  PRMT R47, RZ, 0x7610, R47 ;  /* 0x00007610ff2f7816 */ /* 0x000fc4000000002f */
[----:B----4-:R-:W-:-:S05]  /*33370*/  IADD3 R0, P3, PT, R5, R0, RZ ;  /* 0x0000000005007210 */ /* 0x010fca0007f7e0ff */
[----:B0-----:R-:W-:Y:S01]  /*33380*/  IMAD.MOV.U32 R9, RZ, RZ, R0 ;  /* 0x000000ffff097224 */ /* 0x001fe200078e0000 */
[----:B------:R0:W-:Y:S01]  /*33390*/  STL [R1+0x2b0], R0 ;  /* 0x0002b00001007387 */ /* 0x0001e20000100800 */
[----:B---3--:R-:W-:-:S03]  /*333a0*/  IADD3 R2, P4, PT, R5, R2, RZ ;  /* 0x0000000205027210 */ /* 0x008fc60007f9e0ff */
[----:B0-----:R-:W3:Y:S04]  /*333b0*/  LDL.LU R0, [R1+0x2e0] ;  /* 0x0002e00001007983 */ /* 0x001ee80000300800 */
[----:B------:R0:W-:Y:S04]  /*333c0*/  STL [R1+0x188], R3 ;  /* 0x0001880301007387 */ /* 0x0001e80000100800 */
[----:B0-----:R-:W4:Y:S04]  /*333d0*/  LDL.LU R3, [R1+0x2e8] ;  /* 0x0002e80001037983 */ /* 0x001f280000300800 */
[----:B------:R-:W3:Y:S04]  /*333e0*/  LDL.LU R86, [R1+0x2f0] ;  /* 0x0002f00001567983 */ /* 0x000ee80000300800 */
[----:B------:R-:W-:Y:S01]  /*333f0*/  STL [R1+0x2b8], R2 ;  /* 0x0002b80201007387 */ /* 0x000fe20000100800 */
[----:B--2---:R-:W-:-:S05]  /*33400*/  IMAD.X R8, R6, 0x1, R8, P3 ;  /* 0x0000000106087824 */ /* 0x004fca00018e0608 */
[-C--:B------:R-:W-:Y:S01]  /*33410*/  @!P1 LOP3.LUT R9, R9, R8.reuse, RZ, 0x3c, !PT ;  /* 0x0000000809099212 */ /* 0x080fe200078e3cff */
[----:B------:R0:W-:Y:S03]  /*33420*/  STL [R1+0x2ac], R8 ;  /* 0x0002ac0801007387 */ /* 0x0001e60000100800 */
[----:B0-----:R-:W-:-:S04]  /*33430*/  @!P1 LOP3.LUT R8, R9, R8, RZ, 0x3c, !PT ;  /* 0x0000000809089212 */ /* 0x001fc800078e3cff */
[----:B------:R-:W-:-:S05]  /*33440*/  @!P1 LOP3.LUT R9, R9, R8, RZ, 0x3c, !PT ;  /* 0x0000000809099212 */ /* 0x000fca00078e3cff */
[----:B------:R0:W2:Y:S01]  /*33450*/  @!P1 LDG.E.U8 R47, desc[UR18][R8.64] ;  /* 0x00000012082f9981 */ /* 0x0000a2000c1e1100 */
[----:B------:R-:W-:Y:S01]  /*33460*/  IMAD.X R85, R6, 0x1, R85, P4 ;  /* 0x0000000106557824 */ /* 0x000fe200020e0655 */
[----:B------:R-:W-:-:S03]  /*33470*/  IADD3 R93, P3, PT, R5, R93, RZ ;  /* 0x0000005d055d7210 */ /* 0x000fc60007f7e0ff */
[----:B0-----:R-:W-:Y:S02]  /*33480*/  IMAD.MOV.U32 R8, RZ, RZ, R85 ;  /* 0x000000ffff087224 */ /* 0x001fe400078e0055 */
[----:B------:R-:W-:-:S05]  /*33490*/  IMAD.MOV.U32 R9, RZ, RZ, R2 ;  /* 0x000000ffff097224 */ /* 0x000fca00078e0002 */
[----:B------:R-:W-:-:S04]  /*334a0*/  @!P1 LOP3.LUT R9, R9, R8, RZ, 0x3c, !PT ;  /* 0x0000000809099212 */ /* 0x000fc800078e3cff */
[C---:B------:R-:W-:Y:S01]  /*334b0*/  @!P1 LOP3.LUT R8, R9.reuse, R8, RZ, 0x3c, !PT ;  /* 0x0000000809089212 */ /* 0x040fe200078e3cff */
[----:B------:R-:W-:Y:S01]  /*334c0*/  STL [R1+0x2c0], R93 ;  /* 0x0002c05d01007387 */ /* 0x000fe20000100800 */
[----:B------:R-:W-:Y:S02]  /*334d0*/  PRMT R4, RZ, 0x7610, R4 ;  /* 0x00007610ff047816 */ /* 0x000fe40000000004 */
[----:B------:R-:W-:-:S05]  /*334e0*/  @!P1 LOP3.LUT R9, R9, R8, RZ, 0x3c, !PT ;  /* 0x0000000809099212 */ /* 0x000fca00078e3cff */
[----:B------:R0:W3:Y:S04]  /*334f0*/  @!P1 LDG.E.U8 R4, desc[UR18][R8.64] ;  /* 0x0000001208049981 */ /* 0x0000e8000c1e1100 */
[----:B--2---:R1:W-:Y:S04]  /*33500*/  STL [R1+0x184], R47 ;  /* 0x0001842f01007387 */ /* 0x0043e80000100800 */
[----:B-1----:R-:W2:Y:S01]  /*33510*/  LDL.LU R47, [R1+0x13f0] ;  /* 0x0013f000012f7983 */ /* 0x002ea20000300800 */
[----:B------:R-:W-:Y:S02]  /*33520*/  IMAD.X R87, R6, 0x1, R87, P3 ;  /* 0x0000000106577824 */ /* 0x000fe400018e0657 */
[----:B0-----:R-:W-:Y:S01]  /*33530*/  @!P1 IMAD.MOV.U32 R8, RZ, RZ, R93 ;  /* 0x000000ffff089224 */ /* 0x001fe200078e005d */
[----:B------:R0:W-:Y:S01]  /*33540*/  STL [R1+0x2b4], R85 ;  /* 0x0002b45501007387 */ /* 0x0001e20000100800 */
[----:B------:R-:W-:-:S03]  /*33550*/  IMAD.MOV.U32 R9, RZ, RZ, R87 ;  /* 0x000000ffff097224 */ /* 0x000fc600078e0057 */
[----:B0-----:R-:W4:Y:S04]  /*33560*/  LDL.LU R85, [R1+0x13ec] ;  /* 0x0013ec0001557983 */ /* 0x001f280000300800 */
[----:B------:R-:W4:Y:S04]  /*33570*/  LDL.LU R2, [R1+0x2e4] ;  /* 0x0002e40001027983 */ /* 0x000f280000300800 */
[----:B---3--:R0:W-:Y:S04]  /*33580*/  STL [R1+0x180], R4 ;  /* 0x0001800401007387 */ /* 0x0081e80000100800 */
[----:B0-----:R-:W3:Y:S04]  /*33590*/  LDL.LU R4, [R1+0x13e8] ;  /* 0x0013e80001047983 */ /* 0x001ee80000300800 */
[----:B------:R0:W-:Y:S04]  /*335a0*/  STL [R1+0x2bc], R87 ;  /* 0x0002bc5701007387 */ /* 0x0001e80000100800 */
[----:B0-----:R-:W3:Y:S01]  /*335b0*/  LDL.LU R87, [R1+0x2ec] ;  /* 0x0002ec0001577983 */ /* 0x001ee20000300800 */
[----:B--2---:R-:W-:-:S06]  /*335c0*/  PRMT R47, RZ, 0x7610, R47 ;  /* 0x00007610ff2f7816 */ /* 0x004fcc000000002f */
[----:B------:R0:W2:Y:S04]  /*335d0*/  @!P1 LDG.E.U8 R47, desc[UR18][R8.64] ;  /* 0x00000012082f9981 */ /* 0x0000a8000c1e1100 */
[----:B------:R-:W3:Y:S01]  /*335e0*/  LDL.LU R8, [R1+0x2dc] ;  /* 0x0002dc0001087983 */ /* 0x000ee20000300800 */
[C---:B------:R-:W-:Y:S02]  /*335f0*/  IADD3 R0, P3, PT, R5.reuse, R0, RZ ;  /* 0x0000000005007210 */ /* 0x040fe40007f7e0ff */
[----:B----4-:R-:W-:-:S03]  /*33600*/  IADD3 R3, P4, PT, R5, R3, RZ ;  /* 0x0000000305037210 */ /* 0x010fc60007f9e0ff */
[----:B0-----:R-:W-:Y:S01]  /*33610*/  IMAD.MOV.U32 R9, RZ, RZ, R0 ;  /* 0x000000ffff097224 */ /* 0x001fe200078e0000 */
[----:B------:R0:W-:Y:S01]  /*33620*/  STL [R1+0x2e0], R0 ;  /* 0x0002e00001007387 */ /* 0x0001e20000100800 */
[----:B------:R-:W-:-:S03]  /*33630*/  PRMT R85, RZ, 0x7610, R85 ;  /* 0x00007610ff557816 */ /* 0x000fc60000000055 */
[----:B0-----:R-:W4:Y:S04]  /*33640*/  LDL.LU R0, [R1+0x2f8] ;  /* 0x0002f80001007983 */ /* 0x001f280000300800 */
[----:B--2---:R0:W-:Y:S01]  /*33650*/  STL [R1+0x17c], R47 ;  /* 0x00017c2f01007387 */ /* 0x0041e20000100800 */
[----:B---3--:R-:W-:-:S03]  /*33660*/  IMAD.X R8, R6, 0x1, R8, P3 ;  /* 0x0000000106087824 */ /* 0x008fc600018e0608 */
[----:B0-----:R-:W2:Y:S02]  /*33670*/  LDL.LU R47, [R1+0x300] ;  /* 0x00030000012f7983 */ /* 0x001ea40000300800 */
[-C--:B------:R-:W-:Y:S02]  /*33680*/  @!P1 LOP3.LUT R9, R9, R8.reuse, RZ, 0x3c, !PT ;  /* 0x0000000809099212 */ /* 0x080fe400078e3cff */
[----:B------:R-:W3:Y:S04]  /*33690*/  LDL.LU R93, [R1+0x340] ;  /* 0x00034000015d7983 */ /* 0x000ee80000300800 */
[----:B------:R-:W-:Y:S04]  /*336a0*/  STL [R1+0x2e8], R3 ;  /* 0x0002e80301007387 */ /* 0x000fe80000100800 */
[----:B------:R0:W-:Y:S02]  /*336b0*/  STL [R1+0x2dc], R8 ;  /* 0x0002dc0801007387 */ /* 0x0001e40000100800 */
        /* <DEDUP_REMOVED lines=28> */
[C---:B----4-:R-:W-:Y:S02]  /*33880*/  IADD3 R0, P3, PT, R5.reuse, R0, RZ ;  /* 0x0000000005007210 */ /* 0x050fe40007f7e0ff */
[----:B------:R-:W-:-:S03]  /*33890*/  IADD3 R47, P4, PT, R5, R47, RZ ;  /* 0x0000002f052f7210 */ /* 0x000fc60007f9e0ff */
        /* <DEDUP_REMOVED lines=247> */
[----:B------:R-:W-:Y:S01]  /*34810*/  STL [R1+0x408], R0 ;  /* 0x0004080001007387 */ /* 0x000fe20000100800 */
[----:B------:R-:W-:-:S03]  /*34820*/  PRMT R47, RZ, 0x7610, R47 ;  /* 0x00007610ff2f7816 */ /* 0x000fc6000000002f */
[----:B--2---:R0:W-:Y:S01]  /*34830*/  STL [R1+0x128], R3 ;  /* 0x0001280301007387 */ /* 0x0041e20000100800 */
[----:B---3--:R-:W-:-:S03]  /*34840*/  IMAD.X R8, R6, 0x1, R8, P3 ;  /* 0x0000000106087824 */ /* 0x008fc600018e0608 */
[----:B0-----:R-:W2:Y:S04]  /*34850*/  LDL.LU R3, [R1+0x420] ;  /* 0x0004200001037983 */ /* 0x001ea80000300800 */
[----:B------:R-:W3:Y:S01]  /*34860*/  LDL.LU R0, [R1+0x440] ;  /* 0x0004400001007983 */ /* 0x000ee20000300800 */
[----:B------:R-:W-:-:S03]  /*34870*/  @!P1 LOP3.LUT R9, R9, R8, RZ, 0x3c, !PT ;  /* 0x0000000809099212 */ /* 0x000fc600078e3cff */
[----:B------:R-:W4:Y:S04]  /*34880*/  LDL.LU R86, [R1+0x448] ;  /* 0x0004480001567983 */ /* 0x000f280000300800 */
        /* <DEDUP_REMOVED lines=31> */
[----:B------:R-:W-:-:S03]  /*34a80*/  IADD3 R0, P4, PT, R5, R0, RZ ;  /* 0x0000000005007210 */ /* 0x000fc60007f9e0ff */
[----:B0-----:R-:W-:Y:S01]  /*34a90*/  IMAD.MOV.U32 R9, RZ, RZ, R3 ;  /* 0x000000ffff097224 */ /* 0x001fe200078e0003 */
[----:B------:R-:W-:Y:S01]  /*34aa0*/  STL [R1+0x420], R3 ;  /* 0x0004200301007387 */ /* 0x000fe20000100800 */
[----:B----4-:R-:W-:-:S03]  /*34ab0*/  PRMT R85, RZ, 0x7610, R85 ;  /* 0x00007610ff557816 */ /* 0x010fc60000000055 */
        /* <DEDUP_REMOVED lines=35> */
[----:B------:R-:W2:Y:S01]  /*34cf0*/  LDL.LU R8, [R1+0x44c] ;  /* 0x00044c0001087983 */ /* 0x000ea20000300800 */
[C---:B------:R-:W-:Y:S02]  /*34d00*/  IADD3 R47, P3, PT, R5.reuse, R47, RZ ;  /* 0x0000002f052f7210 */ /* 0x040fe40007f7e0ff */
[----:B------:R-:W-:-:S03]  /*34d10*/  IADD3 R93, P4, PT, R5, R93, RZ ;  /* 0x0000005d055d7210 */ /* 0x000fc60007f9e0ff */
[----:B0-----:R-:W-:Y:S01]  /*34d20*/  IMAD.MOV.U32 R9, RZ, RZ, R47 ;  /* 0x000000ffff097224 */ /* 0x001fe200078e002f */
[----:B------:R-:W-:Y:S04]  /*34d30*/  STL [R1+0x450], R47 ;  /* 0x0004502f01007387 */ /* 0x000fe80000100800 */
[----:B------:R-:W2:Y:S01]  /*34d40*/  LDL.LU R86, [R1+0x478] ;  /* 0x0004780001567983 */ /* 0x000ea20000300800 */
[C---:B----4-:R-:W-:Y:S01]  /*34d50*/  IMAD.X R0, R6.reuse, 0x1, R0, P4 ;  /* 0x0000000106007824 */ /* 0x050fe200020e0600 */
[----:B---3--:R-:W-:Y:S02]  /*34d60*/  PRMT R4, RZ, 0x7610, R4 ;  /* 0x00007610ff047816 */ /* 0x008fe40000000004 */
[----:B------:R-:W-:Y:S01]  /*34d70*/  PRMT R30, RZ, 0x7610, R30 ;  /* 0x00007610ff1e7816 */ /* 0x000fe2000000001e */
[----:B--2---:R0:W-:Y:S01]  /*34d80*/  STL [R1+0x110], R85 ;  /* 0x0001105501007387 */ /* 0x0041e20000100800 */
[----:B------:R-:W-:-:S03]  /*34d90*/  IMAD.X R8, R6, 0x1, R8, P3 ;  /* 0x0000000106087824 */ /* 0x000fc600018e0608 */
[----:B0-----:R-:W2:Y:S02]  /*34da0*/  LDL.LU R85, [R1+0x480] ;  /* 0x0004800001557983 */ /* 0x001ea40000300800 */
[-C--:B------:R-:W-:Y:S02]  /*34db0*/  @!P1 LOP3.LUT R9, R9, R8.reuse, RZ, 0x3c, !PT ;  /* 0x0000000809099212 */ /* 0x080fe400078e3cff */
[----:B------:R-:W3:Y:S04]  /*34dc0*/  LDL.LU R47, [R1+0x488] ;  /* 0x00048800012f7983 */ /* 0x000ee80000300800 */
[----:B------:R-:W-:Y:S04]  /*34dd0*/  STL [R1+0x458], R93 ;  /* 0x0004585d01007387 */ /* 0x000fe80000100800 */
[----:B------:R0:W-:Y:S02]  /*34de0*/  STL [R1+0x44c], R8 ;  /* 0x00044c0801007387 */ /* 0x0001e40000100800 */
[----:B0-----:R-:W-:-:S04]  /*34df0*/  @!P1 LOP3.LUT R8, R9, R8, RZ, 0x3c, !PT ;  /* 0x0000000809089212 */ /* 0x001fc800078e3cff */
[----:B------:R-:W-:-:S05]  /*34e00*/  @!P1 LOP3.LUT R9, R9, R8, RZ, 0x3c, !PT ;  /* 0x0000000809099212 */ /* 0x000fca00078e3cff */
[----:B------:R0:W4:Y:S02]  /*34e10*/  @!P1 LDG.E.U8 R4, desc[UR18][R8.64] ;  /* 0x0000001208049981 */ /* 0x000124000c1e1100 */
[----:B0-----:R-:W-:Y:S02]  /*34e20*/  IMAD.MOV.U32 R8, RZ, RZ, R0 ;  /* 0x000000ffff087224 */ /* 0x001fe400078e0000 */
[----:B------:R-:W-:-:S05]  /*34e30*/  IMAD.MOV.U32 R9, RZ, RZ, R93 ;  /* 0x000000ffff097224 */ /* 0x000fca00078e005d */
[----:B------:R-:W-:-:S04]  /*34e40*/  @!P1 LOP3.LUT R9, R9, R8, RZ, 0x3c, !PT ;  /* 0x0000000809099212 */ /* 0x000fc800078e3cff */
[----:B------:R-:W-:-:S04]  /*34e50*/  @!P1 LOP3.LUT R8, R9, R8, RZ, 0x3c, !PT ;  /* 0x0000000809089212 */ /* 0x000fc800078e3cff */
[----:B------:R-:W-:-:S05]  /*34e60*/  @!P1 LOP3.LUT R9, R9, R8, RZ, 0x3c, !PT ;  /* 0x0000000809099212 */ /* 0x000fca00078e3cff */
[----:B------:R0:W2:Y:S01]  /*34e70*/  @!P1 LDG.E.U8 R30, desc[UR18][R8.64] ;  /* 0x00000012081e9981 */ /* 0x0000a2000c1e1100 */
[----:B------:R-:W-:Y:S02]  /*34e80*/  IADD3 R3, P3, PT, R5, R3, RZ ;  /* 0x0000000305037210 */ /* 0x000fe40007f7e0ff */
[----:B------:R-:W-:-:S03]  /*34e90*/  PRMT R2, RZ, 0x7610, R2 ;  /* 0x00007610ff027816 */ /* 0x000fc60000000002 */
[----:B------:R-:W-:Y:S01]  /*34ea0*/  IMAD.X R87, R6, 0x1, R87, P3 ;  /* 0x0000000106577824 */ /* 0x000fe200018e0657 */
[----:B------:R-:W-:Y:S01]  /*34eb0*/  STL [R1+0x460], R3 ;  /* 0x0004600301007387 */ /* 0x000fe20000100800 */
[----:B0-----:R-:W-:Y:S02]  /*34ec0*/  @!P1 IMAD.MOV.U32 R8, RZ, RZ, R3 ;  /* 0x000000ffff089224 */ /* 0x001fe400078e0003 */
[----:B------:R-:W-:-:S05]  /*34ed0*/  @!P1 IMAD.MOV.U32 R9, RZ, RZ, R87 ;  /* 0x000000ffff099224 */ /* 0x000fca00078e0057 */
[----:B------:R-:W3:Y:S04]  /*34ee0*/  @!P1 LDG.E.U8 R2, desc[UR18][R8.64] ;  /* 0x0000001208029981 */ /* 0x000ee8000c1e1100 */
[----:B----4-:R0:W-:Y:S04]  /*34ef0*/  STL [R1+0x10c], R4 ;  /* 0x00010c0401007387 */ /* 0x0101e80000100800 */
[----:B0-----:R-:W4:Y:S04]  /*34f00*/  LDL.LU R4, [R1+0x1378] ;  /* 0x0013780001047983 */ /* 0x001f280000300800 */
[----:B------:R0:W-:Y:S04]  /*34f10*/  STL [R1+0x454], R0 ;  /* 0x0004540001007387 */ /* 0x0001e80000100800 */
[----:B0-----:R-:W4:Y:S04]  /*34f20*/  LDL.LU R0, [R1+0x1374] ;  /* 0x0013740001007983 */ /* 0x001f280000300800 */
[----:B------:R-:W4:Y:S04]  /*34f30*/  LDL.LU R93, [R1+0x47c] ;  /* 0x00047c00015d7983 */ /* 0x000f280000300800 */
[----:B------:R-:W-:Y:S04]  /*34f40*/  STL [R1+0x45c], R87 ;  /* 0x00045c5701007387 */ /* 0x000fe80000100800 */
[----:B--2---:R0:W-:Y:S04]  /*34f50*/  STL [R1+0x108], R30 ;  /* 0x0001081e01007387 */ /* 0x0041e80000100800 */
[----:B0-----:R-:W2:Y:S04]  /*34f60*/  LDL.LU R30, [R1+0x484] ;  /* 0x00048400011e7983 */ /* 0x001ea80000300800 */
[----:B------:R-:W2:Y:S01]  /*34f70*/  LDL.LU R9, [R1+0x474] ;  /* 0x0004740001097983 */ /* 0x000ea20000300800 */
[----:B------:R-:W-:-:S02]  /*34f80*/  IADD3 R86, P3, PT, R5, R86, RZ ;  /* 0x0000005605567210 */ /* 0x000fc40007f7e0ff */
[----:B------:R-:W-:Y:S01]  /*34f90*/  IADD3 R85, P4, PT, R5, R85, RZ ;  /* 0x0000005505557210 */ /* 0x000fe20007f9e0ff */
[----:B---3--:R0:W-:Y:S01]  /*34fa0*/  STL [R1+0x104], R2 ;  /* 0x0001040201007387 */ /* 0x0081e20000100800 */
[----:B------:R-:W-:Y:S01]  /*34fb0*/  PRMT R45, RZ, 0x7610, R45 ;  /* 0x00007610ff2d7816 */ /* 0x000fe2000000002d */
[----:B------:R-:W-:Y:S02]  /*34fc0*/  @!P1 IMAD.MOV.U32 R8, RZ, RZ, R86 ;  /* 0x000000ffff089224 */ /* 0x000fe400078e0056 */
[----:B0-----:R-:W3:Y:S04]  /*34fd0*/  LDL.LU R2, [R1+0x490] ;  /* 0x0004900001027983 */ /* 0x001ee80000300800 */
[----:B------:R-:W-:Y:S04]  /*34fe0*/  STL [R1+0x478], R86 ;  /* 0x0004785601007387 */ /* 0x000fe80000100800 */
[----:B------:R-:W3:Y:S04]  /*34ff0*/  LDL.LU R3, [R1+0x498] ;  /* 0x0004980001037983 */ /* 0x000ee80000300800 */
[----:B------:R-:W3:Y:S04]  /*35000*/  LDL.LU R87, [R1+0x4a0] ;  /* 0x0004a00001577983 */ /* 0x000ee80000300800 */
[----:B------:R-:W-:Y:S01]  /*35010*/  STL [R1+0x480], R85 ;  /* 0x0004805501007387 */ /* 0x000fe20000100800 */
[C---:B----4-:R-:W-:Y:S01]  /*35020*/  IMAD.X R93, R6.reuse, 0x1, R93, P4 ;  /* 0x00000001065d7824 */ /* 0x050fe200020e065d */
[----:B------:R-:W-:Y:S01]  /*35030*/  PRMT R0, RZ, 0x7610, R0 ;  /* 0x00007610ff007816 */ /* 0x000fe20000000000 */
[----:B--2---:R-:W-:-:S05]  /*35040*/  IMAD.X R9, R6, 0x1, R9, P3 ;  /* 0x0000000106097824 */ /* 0x004fca00018e0609 */
[----:B------:R0:W-:Y:S04]  /*35050*/  STL [R1+0x474], R9 ;  /* 0x0004740901007387 */ /* 0x0001e80000100800 */
[----:B------:R1:W2:Y:S02]  /*35060*/  @!P1 LDG.E.U8 R45, desc[UR18][R8.64] ;  /* 0x00000012082d9981 */ /* 0x0002a4000c1e1100 */
[----:B-1----:R-:W-:Y:S02]  /*35070*/  IMAD.MOV.U32 R8, RZ, RZ, R93 ;  /* 0x000000ffff087224 */ /* 0x002fe400078e005d */
[----:B0-----:R-:W-:-:S05]  /*35080*/  IMAD.MOV.U32 R9, RZ, RZ, R85 ;  /* 0x000000ffff097224 */ /* 0x001fca00078e0055 */
[----:B------:R-:W-:-:S04]  /*35090*/  @!P1 LOP3.LUT R9, R9, R8, RZ, 0x3c, !PT ;  /* 0x0000000809099212 */ /* 0x000fc800078e3cff */
[----:B------:R-:W-:-:S04]  /*350a0*/  @!P1 LOP3.LUT R8, R9, R8, RZ, 0x3c, !PT ;  /* 0x0000000809089212 */ /* 0x000fc800078e3cff */
[----:B------:R-:W-:-:S05]  /*350b0*/  @!P1 LOP3.LUT R9, R9, R8, RZ, 0x3c, !PT ;  /* 0x0000000809099212 */ /* 0x000fca00078e3cff */
[----:B------:R0:W4:Y:S01]  /*350c0*/  @!P1 LDG.E.U8 R0, desc[UR18][R8.64] ;  /* 0x0000001208009981 */ /* 0x000122000c1e1100 */
[----:B------:R-:W-:Y:S02]  /*350d0*/  IADD3 R47, P3, PT, R5, R47, RZ ;  /* 0x0000002f052f7210 */ /* 0x000fe40007f7e0ff */
[----:B------:R-:W-:-:S03]  /*350e0*/  PRMT R4, RZ, 0x7610, R4 ;  /* 0x00007610ff047816 */ /* 0x000fc60000000004 */
[----:B------:R-:W-:Y:S01]  /*350f0*/  IMAD.X R30, R6, 0x1, R30, P3 ;  /* 0x00000001061e7824 */ /* 0x000fe200018e061e */
[----:B------:R-:W-:Y:S04]  /*35100*/  STL [R1+0x488], R47 ;  /* 0x0004882f01007387 */ /* 0x000fe80000100800 */
[----:B------:R-:W2:Y:S01]  /*35110*/  LDL.LU R86, [R1+0x494] ;  /* 0x0004940001567983 */ /* 0x000ea20000300800 */
[----:B0-----:R-:W-:Y:S02]  /*35120*/  IMAD.MOV.U32 R9, RZ, RZ, R30 ;  /* 0x000000ffff097224 */ /* 0x001fe400078e001e */
[----:B------:R-:W-:Y:S01]  /*35130*/  @!P1 IMAD.MOV.U32 R8, RZ, RZ, R47 ;  /* 0x000000ffff089224 */ /* 0x000fe200078e002f */
[----:B------:R0:W-:Y:S04]  /*35140*/  STL [R1+0x47c], R93 ;  /* 0x00047c5d01007387 */ /* 0x0001e80000100800 */
[----:B------:R1:W2:Y:S04]  /*35150*/  @!P1 LDG.E.U8 R4, desc[UR18][R8.64] ;  /* 0x0000001208049981 */ /* 0x0002a8000c1e1100 */
[----:B0-----:R-:W2:Y:S04]  /*35160*/  LDL.LU R93, [R1+0x1370] ;  /* 0x00137000015d7983 */ /* 0x001ea80000300800 */
[----:B------:R-:W2:Y:S04]  /*35170*/  LDL.LU R85, [R1+0x136c] ;  /* 0x00136c0001557983 */ /* 0x000ea80000300800 */
[----:B----4-:R0:W-:Y:S04]  /*35180*/  STL [R1+0xfc], R0 ;  /* 0x0000fc0001007387 */ /* 0x0101e80000100800 */
[----:B0-----:R-:W4:Y:S04]  /*35190*/  LDL.LU R0, [R1+0x1368] ;  /* 0x0013680001007983 */ /* 0x001f280000300800 */
[----:B------:R0:W-:Y:S04]  /*351a0*/  STL [R1+0x484], R30 ;  /* 0x0004841e01007387 */ /* 0x0001e80000100800 */
[----:B0-----:R-:W4:Y:S04]  /*351b0*/  LDL.LU R30, [R1+0x49c] ;  /* 0x00049c00011e7983 */ /* 0x001f280000300800 */
[----:B------:R-:W4:Y:S01]  /*351c0*/  LDL.LU R8, [R1+0x48c] ;  /* 0x00048c0001087983 */ /* 0x000f220000300800 */
[----:B---3--:R-:W-:-:S02]  /*351d0*/  IADD3 R2, P3, PT, R5, R2, RZ ;  /* 0x0000000205027210 */ /* 0x008fc40007f7e0ff */
[----:B------:R-:W-:-:S03]  /*351e0*/  IADD3 R3, P4, PT, R5, R3, RZ ;  /* 0x0000000305037210 */ /* 0x000fc60007f9e0ff */
[----:B-1----:R-:W-:Y:S01]  /*351f0*/  IMAD.MOV.U32 R9, RZ, RZ, R2 ;  /* 0x000000ffff097224 */ /* 0x002fe200078e0002 */
[----:B------:R0:W-:Y:S01]  /*35200*/  STL [R1+0x490], R2 ;  /* 0x0004900201007387 */ /* 0x0001e20000100800 */
[----:B--2---:R-:W-:-:S03]  /*35210*/  PRMT R85, RZ, 0x7610, R85 ;  /* 0x00007610ff557816 */ /* 0x004fc60000000055 */
[----:B0-----:R-:W2:Y:S04]  /*35220*/  LDL.LU R2, [R1+0x4b8] ;  /* 0x0004b80001027983 */ /* 0x001ea80000300800 */
[----:B------:R0:W-:Y:S04]  /*35230*/  STL [R1+0xf8], R4 ;  /* 0x0000f80401007387 */ /* 0x0001e80000100800 */
[----:B0-----:R-:W3:Y:S04]  /*35240*/  LDL.LU R4, [R1+0x4c0] ;  /* 0x0004c00001047983 */ /* 0x001ee80000300800 */
[----:B------:R-:W2:Y:S04]  /*35250*/  LDL.LU R47, [R1+0x4c8] ;  /* 0x0004c800012f7983 */ /* 0x000ea80000300800 */
[----:B------:R-:W-:Y:S01]  /*35260*/  STL [R1+0x498], R3 ;  /* 0x0004980301007387 */ /* 0x000fe20000100800 */
[----:B------:R-:W-:-:S02]  /*35270*/  IMAD.X R86, R6, 0x1, R86, P4 ;  /* 0x0000000106567824 */ /* 0x000fc400020e0656 */
[----:B----4-:R-:W-:-:S05]  /*35280*/  IMAD.X R8, R6, 0x1, R8, P3 ;  /* 0x0000000106087824 */ /* 0x010fca00018e0608 */
[-C--:B------:R-:W-:Y:S01]  /*35290*/  @!P1 LOP3.LUT R9, R9, R8.reuse, RZ, 0x3c, !PT ;  /* 0x0000000809099212 */ /* 0x080fe200078e3cff */
[----:B------:R0:W-:Y:S03]  /*352a0*/  STL [R1+0x48c], R8 ;  /* 0x00048c0801007387 */ /* 0x0001e60000100800 */
[----:B0-----:R-:W-:-:S04]  /*352b0*/  @!P1 LOP3.LUT R8, R9, R8, RZ, 0x3c, !PT ;  /* 0x0000000809089212 */ /* 0x001fc800078e3cff */
[----:B------:R-:W-:-:S05]  /*352c0*/  @!P1 LOP3.LUT R9, R9, R8, RZ, 0x3c, !PT ;  /* 0x0000000809099212 */ /* 0x000fca00078e3cff */
[----:B------:R0:W4:Y:S02]  /*352d0*/  @!P1 LDG.E.U8 R85, desc[UR18][R8.64] ;  /* 0x0000001208559981 */ /* 0x000124000c1e1100 */
[----:B0-----:R-:W-:Y:S02]  /*352e0*/  IMAD.MOV.U32 R8, RZ, RZ, R86 ;  /* 0x000000ffff087224 */ /* 0x001fe400078e0056 */
[----:B------:R-:W-:-:S05]  /*352f0*/  IMAD.MOV.U32 R9, RZ, RZ, R3 ;  /* 0x000000ffff097224 */ /* 0x000fca00078e0003 */
[----:B------:R-:W-:-:S04]  /*35300*/  @!P1 LOP3.LUT R9, R9, R8, RZ, 0x3c, !PT ;  /* 0x0000000809099212 */ /* 0x000fc800078e3cff */
[C---:B------:R-:W-:Y:S02]  /*35310*/  @!P1 LOP3.LUT R8, R9.reuse, R8, RZ, 0x3c, !PT ;  /* 0x0000000809089212 */ /* 0x040fe400078e3cff */
[----:B------:R-:W-:Y:S02]  /*35320*/  PRMT R0, RZ, 0x7610, R0 ;  /* 0x00007610ff007816 */ /* 0x000fe40000000000 */
[----:B------:R-:W-:-:S05]  /*35330*/  @!P1 LOP3.LUT R9, R9, R8, RZ, 0x3c, !PT ;  /* 0x0000000809099212 */ /* 0x000fca00078e3cff */
[----:B------:R0:W2:Y:S01]  /*35340*/  @!P1 LDG.E.U8 R0, desc[UR18][R8.64] ;  /* 0x0000001208009981 */ /* 0x0000a2000c1e1100 */
[----:B------:R-:W-:Y:S02]  /*35350*/  IADD3 R87, P3, PT, R5, R87, RZ ;  /* 0x0000005705577210 */ /* 0x000fe40007f7e0ff */
[----:B------:R-:W-:-:S03]  /*35360*/  PRMT R42, RZ, 0x7610, R42 ;  /* 0x00007610ff2a7816 */ /* 0x000fc6000000002a */
[----:B------:R-:W-:Y:S01]  /*35370*/  STL [R1+0x4a0], R87 ;  /* 0x0004a05701007387 */ /* 0x000fe20000100800 */
[----:B------:R-:W-:Y:S02]  /*35380*/  IMAD.X R30, R6, 0x1, R30, P3 ;  /* 0x00000001061e7824 */ /* 0x000fe400018e061e */
[----:B0-----:R-:W-:Y:S02]  /*35390*/  @!P1 IMAD.MOV.U32 R8, RZ, RZ, R87 ;  /* 0x000000ffff089224 */ /* 0x001fe400078e0057 */
[----:B------:R-:W-:-:S05]  /*353a0*/  IMAD.MOV.U32 R9, RZ, RZ, R30 ;  /* 0x000000ffff097224 */ /* 0x000fca00078e001e */
[----:B------:R0:W3:Y:S04]  /*353b0*/  @!P1 LDG.E.U8 R42, desc[UR18][R8.64] ;  /* 0x00000012082a9981 */ /* 0x0000e8000c1e1100 */
[----:B----4-:R1:W-:Y:S04]  /*353c0*/  STL [R1+0xf4], R85 ;  /* 0x0000f45501007387 */ /* 0x0103e80000100800 */
[----:B-1----:R-:W4:Y:S04]  /*353d0*/  LDL.LU R85, [R1+0x1364] ;  /* 0x0013640001557983 */ /* 0x002f280000300800 */
[----:B------:R1:W-:Y:S04]  /*353e0*/  STL [R1+0x494], R86 ;  /* 0x0004945601007387 */ /* 0x0003e80000100800 */
[----:B-1----:R-:W4:Y:S04]  /*353f0*/  LDL.LU R86, [R1+0x1360] ;  /* 0x0013600001567983 */ /* 0x002f280000300800 */
[----:B------:R-:W4:Y:S04]  /*35400*/  LDL.LU R3, [R1+0x4bc] ;  /* 0x0004bc0001037983 */ /* 0x000f280000300800 */
[----:B--2---:R1:W-:Y:S04]  /*35410*/  STL [R1+0xf0], R0 ;  /* 0x0000f00001007387 */ /* 0x0043e80000100800 */
[----:B-1----:R-:W2:Y:S04]  /*35420*/  LDL.LU R0, [R1+0x135c] ;  /* 0x00135c0001007983 */ /* 0x002ea80000300800 */
[----:B------:R1:W-:Y:S04]  /*35430*/  STL [R1+0x49c], R30 ;  /* 0x00049c1e01007387 */ /* 0x0003e80000100800 */
[----:B-1----:R-:W2:Y:S04]  /*35440*/  LDL.LU R30, [R1+0x4c4] ;  /* 0x0004c400011e7983 */ /* 0x002ea80000300800 */
[----:B------:R-:W2:Y:S01]  /*35450*/  LDL.LU R8, [R1+0x4b4] ;  /* 0x0004b40001087983 */ /* 0x000ea20000300800 */
[----:B------:R-:W-:-:S02]  /*35460*/  IADD3 R2, P3, PT, R5, R2, RZ ;  /* 0x0000000205027210 */ /* 0x000fc40007f7e0ff */
[----:B---3--:R-:W-:-:S03]  /*35470*/  IADD3 R4, P4, PT, R5, R4, RZ ;  /* 0x0000000405047210 */ /* 0x008fc60007f9e0ff */
[----:B0-----:R-:W-:Y:S01]  /*35480*/  IMAD.MOV.U32 R9, RZ, RZ, R2 ;  /* 0x000000ffff097224 */ /* 0x001fe200078e0002 */
[----:B------:R0:W-:Y:S04]  /*35490*/  STL [R1+0x4b8], R2 ;  /* 0x0004b80201007387 */ /* 0x0001e80000100800 */
[----:B0-----:R-:W3:Y:S04]  /*354a0*/  LDL.LU R2, [R1+0x4d0] ;  /* 0x0004d00001027983 */ /* 0x001ee80000300800 */
[----:B------:R-:W3:Y:S04]  /*354b0*/  LDL.LU R87, [R1+0x4d8] ;  /* 0x0004d80001577983 */ /* 0x000ee80000300800 */
[----:B------:R0:W-:Y:S04]  /*354c0*/  STL [R1+0xec], R42 ;  /* 0x0000ec2a01007387 */ /* 0x0001e80000100800 */
[----:B0-----:R-:W3:Y:S04]  /*354d0*/  LDL.LU R42, [R1+0x4e0] ;  /* 0x0004e000012a7983 */ /* 0x001ee80000300800 */
[----:B------:R-:W-:Y:S01]  /*354e0*/  STL [R1+0x4c0], R4 ;  /* 0x0004c00401007387 */ /* 0x000fe20000100800 */
[----:B----4-:R-:W-:Y:S01]  /*354f0*/  PRMT R86, RZ, 0x7610, R86 ;  /* 0x00007610ff567816 */ /* 0x010fe20000000056 */
[----:B------:R-:W-:-:S02]  /*35500*/  IMAD.X R3, R6, 0x1, R3, P4 ;  /* 0x0000000106037824 */ /* 0x000fc400020e0603 */
[----:B--2---:R-:W-:-:S05]  /*35510*/  IMAD.X R8, R6, 0x1, R8, P3 ;  /* 0x0000000106087824 */ /* 0x004fca00018e0608 */
[-C--:B------:R-:W-:Y:S01]  /*35520*/  @!P1 LOP3.LUT R9, R9, R8.reuse, RZ, 0x3c, !PT ;  /* 0x0000000809099212 */ /* 0x080fe200078e3cff */
[----:B------:R0:W-:Y:S03]  /*35530*/  STL [R1+0x4b4], R8 ;  /* 0x0004b40801007387 */ /* 0x0001e60000100800 */
[----:B0-----:R-:W-:-:S04]  /*35540*/  @!P1 LOP3.LUT R8, R9, R8, RZ, 0x3c, !PT ;  /* 0x0000000809089212 */ /* 0x001fc800078e3cff */
[----:B------:R-:W-:-:S05]  /*35550*/  @!P1 LOP3.LUT R9, R9, R8, RZ, 0x3c, !PT ;  /* 0x0000000809099212 */ /* 0x000fca00078e3cff */
[----:B------:R0:W2:Y:S02]  /*35560*/  @!P1 LDG.E.U8 R86, desc[UR18][R8.64] ;  /* 0x0000001208569981 */ /* 0x0000a4000c1e1100 */
[----:B0-----:R-:W-:Y:S02]  /*35570*/  IMAD.MOV.U32 R8, RZ, RZ, R3 ;  /* 0x000000ffff087224 */ /* 0x001fe400078e0003 */
[----:B------:R-:W-:-:S05]  /*35580*/  IMAD.MOV.U32 R9, RZ, RZ, R4 ;  /* 0x000000ffff097224 */ /* 0x000fca00078e0004 */
[----:B------:R-:W-:-:S04]  /*35590*/  @!P1 LOP3.LUT R9, R9, R8, RZ, 0x3c, !PT ;  /* 0x0000000809099212 */ /* 0x000fc800078e3cff */
[C---:B------:R-:W-:Y:S02]  /*355a0*/  @!P1 LOP3.LUT R8, R9.reuse, R8, RZ, 0x3c, !PT ;  /* 0x0000000809089212 */ /* 0x040fe400078e3cff */
[----:B------:R-:W-:Y:S02]  /*355b0*/  PRMT R0, RZ, 0x7610, R0 ;  /* 0x00007610ff007816 */ /* 0x000fe40000000000 */
[----:B------:R-:W-:-:S05]  /*355c0*/  @!P1 LOP3.LUT R9, R9, R8, RZ, 0x3c, !PT ;  /* 0x0000000809099212 */ /* 0x000fca00078e3cff */
[----:B------:R0:W4:Y:S01]  /*355d0*/  @!P1 LDG.E.U8 R0, desc[UR18][R8.64] ;  /* 0x0000001208009981 */ /* 0x000122000c1e1100 */
[----:B------:R-:W-:Y:S02]  /*355e0*/  IADD3 R47, P3, PT, R5, R47, RZ ;  /* 0x0000002f052f7210 */ /* 0x000fe40007f7e0ff */
[----:B------:R-:W-:-:S03]  /*355f0*/  PRMT R46, RZ, 0x7610, R46 ;  /* 0x00007610ff2e7816 */ /* 0x000fc6000000002e */
[----:B------:R-:W-:Y:S01]  /*35600*/  STL [R1+0x4c8], R47 ;  /* 0x0004c82f01007387 */ /* 0x000fe20000100800 */
[----:B------:R-:W-:Y:S02]  /*35610*/  IMAD.X R30, R6, 0x1, R30, P3 ;  /* 0x00000001061e7824 */ /* 0x000fe400018e061e */
[----:B0-----:R-:W-:Y:S02]  /*35620*/  @!P1 IMAD.MOV.U32 R8, RZ, RZ, R47 ;  /* 0x000000ffff089224 */ /* 0x001fe400078e002f */
[----:B------:R-:W-:-:S05]  /*35630*/  IMAD.MOV.U32 R9, RZ, RZ, R30 ;  /* 0x000000ffff097224 */ /* 0x000fca00078e001e */
[----:B------:R0:W3:Y:S04]  /*35640*/  @!P1 LDG.E.U8 R46, desc[UR18][R8.64] ;  /* 0x00000012082e9981 */ /* 0x0000e8000c1e1100 */
[----:B--2---:R1:W-:Y:S04]  /*35650*/  STL [R1+0xe8], R86 ;  /* 0x0000e85601007387 */ /* 0x0043e80000100800 */
[----:B-1----:R-:W2:Y:S04]  /*35660*/  LDL.LU R86, [R1+0x1358] ;  /* 0x0013580001567983 */ /* 0x002ea80000300800 */
[----:B------:R1:W-:Y:S04]  /*35670*/  STL [R1+0x4bc], R3 ;  /* 0x0004bc0301007387 */ /* 0x0003e80000100800 */
[----:B-1----:R-:W2:Y:S04]  /*35680*/  LDL.LU R3, [R1+0x1354] ;  /* 0x0013540001037983 */ /* 0x002ea80000300800 */
[----:B------:R-:W2:Y:S04]  /*35690*/  LDL.LU R4, [R1+0x4d4] ;  /* 0x0004d40001047983 */ /* 0x000ea80000300800 */
[----:B----4-:R1:W-:Y:S04]  /*356a0*/  STL [R1+0xe4], R0 ;  /* 0x0000e40001007387 */ /* 0x0103e80000100800 */
[----:B-1----:R-:W4:Y:S04]  /*356b0*/  LDL.LU R0, [R1+0x1350] ;  /* 0x0013500001007983 */ /* 0x002f280000300800 */
[----:B------:R1:W-:Y:S04]  /*356c0*/  STL [R1+0x4c4], R30 ;  /* 0x0004c41e01007387 */ /* 0x0003e80000100800 */
[----:B-1----:R-:W4:Y:S04]  /*356d0*/  LDL.LU R30, [R1+0x4dc] ;  /* 0x0004dc00011e7983 */ /* 0x002f280000300800 */
[----:B------:R-:W4:Y:S01]  /*356e0*/  LDL.LU R8, [R1+0x4cc] ;  /* 0x0004cc0001087983 */ /* 0x000f220000300800 */
[----:B---3--:R-:W-:-:S02]  /*356f0*/  IADD3 R2, P3, PT, R5, R2, RZ ;  /* 0x0000000205027210 */ /* 0x008fc40007f7e0ff */
[----:B------:R-:W-:-:S03]  /*35700*/  IADD3 R87, P4, PT, R5, R87, RZ ;  /* 0x0000005705577210 */ /* 0x000fc60007f9e0ff */
[----:B0-----:R-:W-:Y:S01]  /*35710*/  IMAD.MOV.U32 R9, RZ, RZ, R2 ;  /* 0x000000ffff097224 */ /* 0x001fe200078e0002 */
[----:B------:R0:W-:Y:S04]  /*35720*/  STL [R1+0x4d0], R2 ;  /* 0x0004d00201007387 */ /* 0x0001e80000100800 */
[----:B0-----:R-:W3:Y:S04]  /*35730*/  LDL.LU R2, [R1+0x4f8] ;  /* 0x0004f80001027983 */ /* 0x001ee80000300800 */
[----:B------:R-:W3:Y:S04]  /*35740*/  LDL.LU R47, [R1+0x500] ;  /* 0x00050000012f7983 */ /* 0x000ee80000300800 */
[----:B------:R0:W-:Y:S04]  /*35750*/  STL [R1+0xe0], R46 ;  /* 0x0000e02e01007387 */ /* 0x0001e80000100800 */
[----:B0-----:R-:W3:Y:S04]  /*35760*/  LDL.LU R46, [R1+0x508] ;  /* 0x00050800012e7983 */ /* 0x001ee80000300800 */
[----:B------:R-:W-:Y:S01]  /*35770*/  STL [R1+0x4d8], R87 ;  /* 0x0004d85701007387 */ /* 0x000fe20000100800 */
[----:B--2---:R-:W-:Y:S01]  /*35780*/  PRMT R3, RZ, 0x7610, R3 ;  /* 0x00007610ff037816 */ /* 0x004fe20000000003 */
[----:B----4-:R-:W-:-:S05]  /*35790*/  IMAD.X R8, R6, 0x1, R8, P3 ;  /* 0x0000000106087824 */ /* 0x010fca00018e0608 */
        /* <DEDUP_REMOVED lines=14> */
[----:B------:R0:W4:Y:S04]  /*35880*/  @!P1 LDG.E.U8 R0, desc[UR18][R8.64] ;  /* 0x0000001208009981 */ /* 0x000128000c1e1100 */
[----:B--2---:R1:W-:Y:S04]  /*35890*/  STL [R1+0xdc], R3 ;  /* 0x0000dc0301007387 */ /* 0x0043e80000100800 */
[----:B-1----:R-:W2:Y:S01]  /*358a0*/  LDL.LU R3, [R1+0x134c] ;  /* 0x00134c0001037983 */ /* 0x002ea20000300800 */
[----:B------:R-:W-:Y:S02]  /*358b0*/  IMAD.X R30, R6, 0x1, R30, P3 ;  /* 0x00000001061e7824 */ /* 0x000fe400018e061e */
[----:B0-----:R-:W-:Y:S01]  /*358c0*/  @!P1 IMAD.MOV.U32 R8, RZ, RZ, R42 ;  /* 0x000000ffff089224 */ /* 0x001fe200078e002a */
[----:B------:R0:W-:Y:S01]  /*358d0*/  STL [R1+0x4d4], R4 ;  /* 0x0004d40401007387 */ /* 0x0001e20000100800 */
[----:B------:R-:W-:-:S03]  /*358e0*/  IMAD.MOV.U32 R9, RZ, RZ, R30 ;  /* 0x000000ffff097224 */ /* 0x000fc600078e001e */
[----:B0-----:R-:W3:Y:S04]  /*358f0*/  LDL.LU R4, [R1+0x1348] ;  /* 0x0013480001047983 */ /* 0x001ee80000300800 */
[----:B------:R-:W3:Y:S04]  /*35900*/  LDL.LU R87, [R1+0x4fc] ;  /* 0x0004fc0001577983 */ /* 0x000ee80000300800 */
[----:B----4-:R0:W-:Y:S04]  /*35910*/  STL [R1+0xd8], R0 ;  /* 0x0000d80001007387 */ /* 0x0101e80000100800 */
[----:B0-----:R-:W4:Y:S04]  /*35920*/  LDL.LU R0, [R1+0x1344] ;  /* 0x0013440001007983 */ /* 0x001f280000300800 */
[----:B------:R0:W-:Y:S04]  /*35930*/  STL [R1+0x4dc], R30 ;  /* 0x0004dc1e01007387 */ /* 0x0001e80000100800 */
[----:B0-----:R-:W4:Y:S01]  /*35940*/  LDL.LU R30, [R1+0x504] ;  /* 0x00050400011e7983 */ /* 0x001f220000300800 */
[----:B--2---:R-:W-:-:S06]  /*35950*/  PRMT R3, RZ, 0x7610, R3 ;  /* 0x00007610ff037816 */ /* 0x004fcc0000000003 */
[----:B------:R0:W2:Y:S04]  /*35960*/  @!P1 LDG.E.U8 R3, desc[UR18][R8.64] ;  /* 0x0000001208039981 */ /* 0x0000a8000c1e1100 */
[----:B------:R-:W4:Y:S01]  /*35970*/  LDL.LU R8, [R1+0x4f4] ;  /* 0x0004f40001087983 */ /* 0x000f220000300800 */
[C---:B---3--:R-:W-:Y:S02]  /*35980*/  IADD3 R2, P3, PT, R5.reuse, R2, RZ ;  /* 0x0000000205027210 */ /* 0x048fe40007f7e0ff */
[----:B------:R-:W-:-:S03]  /*35990*/  IADD3 R47, P4, PT, R5, R47, RZ ;  /* 0x0000002f052f7210 */ /* 0x000fc60007f9e0ff */
[----:B0-----:R-:W-:Y:S01]  /*359a0*/  IMAD.MOV.U32 R9, RZ, RZ, R2 ;  /* 0x000000ffff097224 */ /* 0x001fe200078e0002 */
[----:B------:R0:W-:Y:S01]  /*359b0*/  STL [R1+0x4f8], R2 ;  /* 0x0004f80201007387 */ /* 0x0001e20000100800 */
[----:B------:R-:W-:-:S03]  /*359c0*/  PRMT R4, RZ, 0x7610, R4 ;  /* 0x00007610ff047816 */ /* 0x000fc60000000004 */
[----:B0-----:R-:W3:Y:S04]  /*359d0*/  LDL.LU R2, [R1+0x510] ;  /* 0x0005100001027983 */ /* 0x001ee80000300800 */
[----:B--2---:R0:W-:Y:S01]  /*359e0*/  STL [R1+0xd4], R3 ;  /* 0x0000d40301007387 */ /* 0x0041e20000100800 */
[----:B----4-:R-:W-:-:S03]  /*359f0*/  IMAD.X R8, R6, 0x1, R8, P3 ;  /* 0x0000000106087824 */ /* 0x010fc600018e0608 */
[----:B0-----:R-:W2:Y:S02]  /*35a00*/  LDL.LU R3, [R1+0x518] ;  /* 0x0005180001037983 */ /* 0x001ea40000300800 */
[-C--:B------:R-:W-:Y:S02]  /*35a10*/  @!P1 LOP3.LUT R9, R9, R8.reuse, RZ, 0x3c, !PT ;  /* 0x0000000809099212 */ /* 0x080fe400078e3cff */
        /* <DEDUP_REMOVED lines=34> */
[----:B------:R-:W-:Y:S01]  /*35c40*/  STL [R1+0x510], R2 ;  /* 0x0005100201007387 */ /* 0x000fe20000100800 */
[----:B----4-:R-:W-:Y:S01]  /*35c50*/  PRMT R87, RZ, 0x7610, R87 ;  /* 0x00007610ff577816 */ /* 0x010fe20000000057 */
[C---:B------:R-:W-:Y:S01]  /*35c60*/  IMAD.X R47, R6.reuse, 0x1, R47, P4 ;  /* 0x00000001062f7824 */ /* 0x040fe200020e062f */
[----:B---3--:R-:W-:Y:S01]  /*35c70*/  PRMT R0, RZ, 0x7610, R0 ;  /* 0x00007610ff007816 */ /* 0x008fe20000000000 */
[----:B--2---:R0:W-:Y:S01]  /*35c80*/  STL [R1+0xc8], R4 ;  /* 0x0000c80401007387 */ /* 0x0041e20000100800 */
[----:B------:R-:W-:-:S03]  /*35c90*/  IMAD.X R8, R6, 0x1, R8, P3 ;  /* 0x0000000106087824 */ /* 0x000fc600018e0608 */
        /* <DEDUP_REMOVED lines=8> */
[----:B------:R0:W2:Y:S02]  /*35d20*/  @!P1 LDG.E.U8 R87, desc[UR18][R8.64] ;  /* 0x0000001208579981 */ /* 0x0000a4000c1e1100 */
[----:B0-----:R-:W-:Y:S02]  /*35d30*/  IMAD.MOV.U32 R8, RZ, RZ, R47 ;  /* 0x000000ffff087224 */ /* 0x001fe400078e002f */
[----:B------:R-:W-:-:S05]  /*35d40*/  IMAD.MOV.U32 R9, RZ, RZ, R3 ;  /* 0x000000ffff097224 */ /* 0x000fca00078e0003 */
[----:B------:R-:W-:-:S04]  /*35d50*/  @!P1 LOP3.LUT R9, R9, R8, RZ, 0x3c, !PT ;  /* 0x0000000809099212 */ /* 0x000fc800078e3cff */
[----:B------:R-:W-:-:S04]  /*35d60*/  @!P1 LOP3.LUT R8, R9, R8, RZ, 0x3c, !PT ;  /* 0x0000000809089212 */ /* 0x000fc800078e3cff */
[----:B------:R-:W-:-:S05]  /*35d70*/  @!P1 LOP3.LUT R9, R9, R8, RZ, 0x3c, !PT ;  /* 0x0000000809099212 */ /* 0x000fca00078e3cff */
[----:B------:R0:W3:Y:S01]  /*35d80*/  @!P1 LDG.E.U8 R0, desc[UR18][R8.64] ;  /* 0x0000001208009981 */ /* 0x0000e2000c1e1100 */
[----:B------:R-:W-:Y:S02]  /*35d90*/  IADD3 R42, P3, PT, R5, R42, RZ ;  /* 0x0000002a052a7210 */ /* 0x000fe40007f7e0ff */
[----:B------:R-:W-:-:S03]  /*35da0*/  PRMT R17, RZ, 0x7610, R17 ;  /* 0x00007610ff117816 */ /* 0x000fc60000000011 */
[----:B------:R-:W-:Y:S01]  /*35db0*/  STL [R1+0x520], R42 ;  /* 0x0005202a01007387 */ /* 0x000fe20000100800 */
[----:B------:R-:W-:Y:S02]  /*35dc0*/  IMAD.X R30, R6, 0x1, R30, P3 ;  /* 0x00000001061e7824 */ /* 0x000fe400018e061e */
[----:B0-----:R-:W-:Y:S02]  /*35dd0*/  @!P1 IMAD.MOV.U32 R8, RZ, RZ, R42 ;  /* 0x000000ffff089224 */ /* 0x001fe400078e002a */
[----:B------:R-:W-:-:S05]  /*35de0*/  IMAD.MOV.U32 R9, RZ, RZ, R30 ;  /* 0x000000ffff097224 */ /* 0x000fca00078e001e */
[----:B------:R0:W4:Y:S04]  /*35df0*/  @!P1 LDG.E.U8 R17, desc[UR18][R8.64] ;  /* 0x0000001208119981 */ /* 0x000128000c1e1100 */
[----:B--2---:R1:W-:Y:S04]  /*35e00*/  STL [R1+0xc4], R87 ;  /* 0x0000c45701007387 */ /* 0x0043e80000100800 */
[----:B-1----:R-:W2:Y:S04]  /*35e10*/  LDL.LU R87, [R1+0x1334] ;  /* 0x0013340001577983 */ /* 0x002ea80000300800 */
[----:B------:R1:W-:Y:S04]  /*35e20*/  STL [R1+0x514], R47 ;  /* 0x0005142f01007387 */ /* 0x0003e80000100800 */
[----:B-1----:R-:W2:Y:S04]  /*35e30*/  LDL.LU R47, [R1+0x1330] ;  /* 0x00133000012f7983 */ /* 0x002ea80000300800 */
[----:B------:R-:W2:Y:S04]  /*35e40*/  LDL.LU R3, [R1+0x53c] ;  /* 0x00053c0001037983 */ /* 0x000ea80000300800 */
[----:B---3--:R1:W-:Y:S04]  /*35e50*/  STL [R1+0xc0], R0 ;  /* 0x0000c00001007387 */ /* 0x0083e80000100800 */
[----:B-1----:R-:W3:Y:S04]  /*35e60*/  LDL.LU R0, [R1+0x132c] ;  /* 0x00132c0001007983 */ /* 0x002ee80000300800 */
[----:B------:R1:W-:Y:S04]  /*35e70*/  STL [R1+0x51c], R30 ;  /* 0x00051c1e01007387 */ /* 0x0003e80000100800 */
[----:B-1----:R-:W3:Y:S04]  /*35e80*/  LDL.LU R30, [R1+0x544] ;  /* 0x00054400011e7983 */ /* 0x002ee80000300800 */
[----:B------:R-:W3:Y:S01]  /*35e90*/  LDL.LU R8, [R1+0x534] ;  /* 0x0005340001087983 */ /* 0x000ee20000300800 */
[----:B------:R-:W-:-:S02]  /*35ea0*/  IADD3 R4, P3, PT, R5, R4, RZ ;  /* 0x0000000405047210 */ /* 0x000fc40007f7e0ff */
[----:B------:R-:W-:-:S03]  /*35eb0*/  IADD3 R2, P4, PT, R5, R2, RZ ;  /* 0x0000000205027210 */ /* 0x000fc60007f9e0ff */
[----:B0-----:R-:W-:Y:S01]  /*35ec0*/  IMAD.MOV.U32 R9, RZ, RZ, R4 ;  /* 0x000000ffff097224 */ /* 0x001fe200078e0004 */
[----:B------:R-:W-:Y:S04]  /*35ed0*/  STL [R1+0x538], R4 ;  /* 0x0005380401007387 */ /* 0x000fe80000100800 */
[----:B----4-:R0:W-:Y:S04]  /*35ee0*/  STL [R1+0xbc], R17 ;  /* 0x0000bc1101007387 */ /* 0x0101e80000100800 */
[----:B0-----:R-:W4:Y:S04]  /*35ef0*/  LDL.LU R17, [R1+0x550] ;  /* 0x0005500001117983 */ /* 0x001f280000300800 */
[----:B------:R-:W4:Y:S04]  /*35f00*/  LDL.LU R4, [R1+0x558] ;  /* 0x0005580001047983 */ /* 0x000f280000300800 */
[----:B------:R-:W4:Y:S04]  /*35f10*/  LDL.LU R42, [R1+0x560] ;  /* 0x00056000012a7983 */ /* 0x000f280000300800 */
[----:B------:R-:W-:Y:S01]  /*35f20*/  STL [R1+0x540], R2 ;  /* 0x0005400201007387 */ /* 0x000fe20000100800 */
[----:B--2---:R-:W-:Y:S01]  /*35f30*/  PRMT R47, RZ, 0x7610, R47 ;  /* 0x00007610ff2f7816 */ /* 0x004fe2000000002f */
[----:B------:R-:W-:-:S02]  /*35f40*/  IMAD.X R3, R6, 0x1, R3, P4 ;  /* 0x0000000106037824 */ /* 0x000fc400020e0603 */
[----:B---3--:R-:W-:-:S05]  /*35f50*/  IMAD.X R8, R6, 0x1, R8, P3 ;  /* 0x0000000106087824 */ /* 0x008fca00018e0608 */
        /* <DEDUP_REMOVED lines=29> */
[----:B----4-:R-:W-:-:S02]  /*36130*/  IADD3 R17, P3, PT, R5, R17, RZ ;  /* 0x0000001105117210 */ /* 0x010fc40007f7e0ff */
[----:B------:R-:W-:-:S03]  /*36140*/  IADD3 R4, P4, PT, R5, R4, RZ ;  /* 0x0000000405047210 */ /* 0x000fc60007f9e0ff */
[----:B0-----:R-:W-:Y:S01]  /*36150*/  IMAD.MOV.U32 R9, RZ, RZ, R17 ;  /* 0x000000ffff097224 */ /* 0x001fe200078e0011 */
[----:B------:R0:W-:Y:S04]  /*36160*/  STL [R1+0x550], R17 ;  /* 0x0005501101007387 */ /* 0x0001e80000100800 */
[----:B0-----:R-:W4:Y:S04]  /*36170*/  LDL.LU R17, [R1+0x578] ;  /* 0x0005780001117983 */ /* 0x001f280000300800 */
[----:B------:R0:W-:Y:S04]  /*36180*/  STL [R1+0xb0], R44 ;  /* 0x0000b02c01007387 */ /* 0x0001e80000100800 */
[----:B0-----:R-:W4:Y:S04]  /*36190*/  LDL.LU R44, [R1+0x580] ;  /* 0x00058000012c7983 */ /* 0x001f280000300800 */
        /* <DEDUP_REMOVED lines=37> */
[----:B------:R-:W-:Y:S04]  /*363f0*/  STL [R1+0x578], R17 ;  /* 0x0005781101007387 */ /* 0x000fe80000100800 */
[----:B------:R0:W-:Y:S04]  /*36400*/  STL [R1+0xa4], R33 ;  /* 0x0000a42101007387 */ /* 0x0001e80000100800 */
        /* <DEDUP_REMOVED lines=34> */
[----:B-1----:R-:W2:Y:S04]  /*36630*/  LDL.LU R30, [R1+0x59c] ;  /* 0x00059c00011e7983 */ /* 0x002ea80000300800 */
[----:B------:R-:W2:Y:S01]  /*36640*/  LDL.LU R9, [R1+0x58c] ;  /* 0x00058c0001097983 */ /* 0x000ea20000300800 */
[----:B----4-:R-:W-:-:S02]  /*36650*/  IADD3 R33, P3, PT, R5, R33, RZ ;  /* 0x0000002105217210 */ /* 0x010fc40007f7e0ff */
[----:B------:R-:W-:Y:S01]  /*36660*/  PRMT R47, RZ, 0x7610, R47 ;  /* 0x00007610ff2f7816 */ /* 0x000fe2000000002f */
[----:B------:R-:W4:Y:S02]  /*36670*/  LDL.LU R46, [R1+0x5b8] ;  /* 0x0005b800012e7983 */ /* 0x000f240000300800 */
[----:B0-----:R-:W-:Y:S02]  /*36680*/  @!P1 IMAD.MOV.U32 R8, RZ, RZ, R33 ;  /* 0x000000ffff089224 */ /* 0x001fe400078e0021 */
[----:B--2---:R-:W-:-:S05]  /*36690*/  IMAD.X R9, R6, 0x1, R9, P3 ;  /* 0x0000000106097824 */ /* 0x004fca00018e0609 */
[----:B------:R0:W2:Y:S01]  /*366a0*/  @!P1 LDG.E.U8 R47, desc[UR18][R8.64] ;  /* 0x00000012082f9981 */ /* 0x0000a2000c1e1100 */
[C---:B------:R-:W-:Y:S02]  /*366b0*/  IADD3 R42, P4, PT, R5.reuse, R42, RZ ;  /* 0x0000002a052a7210 */ /* 0x040fe40007f9e0ff */
[----:B------:R-:W-:Y:S01]  /*366c0*/  IADD3 R17, P3, PT, R5, R17, RZ ;  /* 0x0000001105117210 */ /* 0x000fe20007f7e0ff */
[----:B------:R-:W-:Y:S02]  /*366d0*/  STL [R1+0x590], R33 ;  /* 0x0005902101007387 */ /* 0x000fe40000100800 */
[----:B------:R-:W-:Y:S02]  /*366e0*/  IMAD.X R44, R6, 0x1, R44, P4 ;  /* 0x00000001062c7824 */ /* 0x000fe400020e062c */
[----:B------:R1:W-:Y:S04]  /*366f0*/  STL [R1+0x98], R43 ;  /* 0x0000982b01007387 */ /* 0x0003e80000100800 */
[----:B-1----:R-:W3:Y:S04]  /*36700*/  LDL.LU R43, [R1+0x5c0] ;  /* 0x0005c000012b7983 */ /* 0x002ee80000300800 */
[----:B------:R-:W-:Y:S04]  /*36710*/  STL [R1+0x598], R42 ;  /* 0x0005982a01007387 */ /* 0x000fe80000100800 */
[----:B------:R1:W-:Y:S04]  /*36720*/  STL [R1+0x58c], R9 ;  /* 0x00058c0901007387 */ /* 0x0003e80000100800 */
[----:B------:R-:W-:Y:S04]  /*36730*/  STL [R1+0x5a0], R17 ;  /* 0x0005a01101007387 */ /* 0x000fe80000100800 */
[----:B------:R-:W3:Y:S04]  /*36740*/  LDL.LU R33, [R1+0x5c8] ;  /* 0x0005c80001217983 */ /* 0x000ee80000300800 */
[----:B------:R-:W-:Y:S01]  /*36750*/  STL [R1+0x594], R44 ;  /* 0x0005942c01007387 */ /* 0x000fe20000100800 */
[----:B------:R-:W-:Y:S01]  /*36760*/  PRMT R41, RZ, 0x7610, R41 ;  /* 0x00007610ff297816 */ /* 0x000fe20000000029 */
[----:B0-----:R-:W-:-:S02]  /*36770*/  @!P1 IMAD.MOV.U32 R8, RZ, RZ, R42 ;  /* 0x000000ffff089224 */ /* 0x001fc400078e002a */
[----:B-1----:R-:W-:-:S05]  /*36780*/  @!P1 IMAD.MOV.U32 R9, RZ, RZ, R44 ;  /* 0x000000ffff099224 */ /* 0x002fca00078e002c */
[----:B------:R0:W3:Y:S04]  /*36790*/  @!P1 LDG.E.U8 R41, desc[UR18][R8.64] ;  /* 0x0000001208299981 */ /* 0x0000e8000c1e1100 */
[----:B--2---:R1:W-:Y:S04]  /*367a0*/  STL [R1+0x94], R47 ;  /* 0x0000942f01007387 */ /* 0x0043e80000100800 */
[----:B-1----:R-:W2:Y:S04]  /*367b0*/  LDL.LU R47, [R1+0x5b4] ;  /* 0x0005b400012f7983 */ /* 0x002ea80000300800 */
[----:B------:R-:W2:Y:S01]  /*367c0*/  LDL.LU R44, [R1+0x5bc] ;  /* 0x0005bc00012c7983 */ /* 0x000ea20000300800 */
[----:B------:R-:W-:Y:S01]  /*367d0*/  IMAD.X R30, R6, 0x1, R30, P3 ;  /* 0x00000001061e7824 */ /* 0x000fe200018e061e */
[----:B----4-:R-:W-:Y:S01]  /*367e0*/  IADD3 R46, P3, PT, R5, R46, RZ ;  /* 0x0000002e052e7210 */ /* 0x010fe20007f7e0ff */
[----:B0-----:R-:W-:Y:S01]  /*367f0*/  @!P1 IMAD.MOV.U32 R8, RZ, RZ, R17 ;  /* 0x000000ffff089224 */ /* 0x001fe200078e0011 */
[----:B------:R-:W-:Y:S01]  /*36800*/  PRMT R11, RZ, 0x7610, R11 ;  /* 0x00007610ff0b7816 */ /* 0x000fe2000000000b */
[----:B------:R-:W-:Y:S01]  /*36810*/  @!P1 IMAD.MOV.U32 R9, RZ, RZ, R30 ;  /* 0x000000ffff099224 */ /* 0x000fe200078e001e */
[----:B------:R-:W-:-:S02]  /*36820*/  PRMT R38, RZ, 0x7610, R38 ;  /* 0x00007610ff267816 */ /* 0x000fc40000000026 */
[----:B---3--:R-:W-:Y:S02]  /*36830*/  IADD3 R43, P4, PT, R5, R43, RZ ;  /* 0x0000002b052b7210 */ /* 0x008fe40007f9e0ff */
[----:B------:R0:W3:Y:S04]  /*36840*/  @!P1 LDG.E.U8 R11, desc[UR18][R8.64] ;  /* 0x00000012080b9981 */ /* 0x0000e8000c1e1100 */
[----:B------:R-:W-:Y:S04]  /*36850*/  STL [R1+0x59c], R30 ;  /* 0x00059c1e01007387 */ /* 0x000fe80000100800 */
[----:B------:R-:W4:Y:S01]  /*36860*/  LDL.LU R42, [R1+0x5c4] ;  /* 0x0005c400012a7983 */ /* 0x000f220000300800 */
[----:B0-----:R-:W-:-:S03]  /*36870*/  @!P1 IMAD.MOV.U32 R8, RZ, RZ, R46 ;  /* 0x000000ffff089224 */ /* 0x001fc600078e002e */
[----:B------:R-:W-:Y:S01]  /*36880*/  STL [R1+0x5b8], R46 ;  /* 0x0005b82e01007387 */ /* 0x000fe20000100800 */
[----:B------:R-:W-:-:S03]  /*36890*/  PRMT R18, RZ, 0x7610, R18 ;  /* 0x00007610ff127816 */ /* 0x000fc60000000012 */
[----:B------:R0:W-:Y:S04]  /*368a0*/  STL [R1+0x90], R41 ;  /* 0x0000902901007387 */ /* 0x0001e80000100800 */
[----:B0-----:R-:W4:Y:S04]  /*368b0*/  LDL.LU R41, [R1+0x5cc] ;  /* 0x0005cc0001297983 */ /* 0x001f280000300800 */
[----:B------:R-:W4:Y:S04]  /*368c0*/  LDL.LU R17, [R1+0x5d0] ;  /* 0x0005d00001117983 */ /* 0x000f280000300800 */
[----:B------:R-:W4:Y:S01]  /*368d0*/  LDL.LU R30, [R1+0x5d8] ;  /* 0x0005d800011e7983 */ /* 0x000f220000300800 */
[----:B--2---:R-:W-:-:S04]  /*368e0*/  IMAD.X R47, R6, 0x1, R47, P3 ;  /* 0x00000001062f7824 */ /* 0x004fc800018e062f */
[----:B------:R-:W-:Y:S02]  /*368f0*/  @!P1 IMAD.MOV.U32 R9, RZ, RZ, R47 ;  /* 0x000000ffff099224 */ /* 0x000fe400078e002f */
[----:B------:R-:W-:-:S03]  /*36900*/  IMAD.X R44, R6, 0x1, R44, P4 ;  /* 0x00000001062c7824 */ /* 0x000fc600020e062c */
[----:B------:R0:W2:Y:S02]  /*36910*/  @!P1 LDG.E.U8 R38, desc[UR18][R8.64] ;  /* 0x0000001208269981 */ /* 0x0000a4000c1e1100 */
[----:B0-----:R-:W-:Y:S02]  /*36920*/  @!P1 IMAD.MOV.U32 R8, RZ, RZ, R43 ;  /* 0x000000ffff089224 */ /* 0x001fe400078e002b */
[----:B------:R-:W-:-:S05]  /*36930*/  @!P1 IMAD.MOV.U32 R9, RZ, RZ, R44 ;  /* 0x000000ffff099224 */ /* 0x000fca00078e002c */
[----:B------:R0:W2:Y:S01]  /*36940*/  @!P1 LDG.E.U8 R18, desc[UR18][R8.64] ;  /* 0x0000001208129981 */ /* 0x0000a2000c1e1100 */
[----:B------:R-:W-:-:S03]  /*36950*/  IADD3 R33, P3, PT, R5, R33, RZ ;  /* 0x0000002105217210 */ /* 0x000fc60007f7e0ff */
[----:B---3--:R1:W-:Y:S02]  /*36960*/  STL [R1+0x8c], R11 ;  /* 0x00008c0b01007387 */ /* 0x0083e40000100800 */
[----:B----4-:R-:W-:Y:S02]  /*36970*/  IMAD.X R42, R6, 0x1, R42, P3 ;  /* 0x00000001062a7824 */ /* 0x010fe400018e062a */
[----:B-1----:R-:W3:Y:S04]  /*36980*/  LDL.LU R11, [R1+0x5e0] ;  /* 0x0005e000010b7983 */ /* 0x002ee80000300800 */
[----:B------:R-:W-:Y:S04]  /*36990*/  STL [R1+0x5c0], R43 ;  /* 0x0005c02b01007387 */ /* 0x000fe80000100800 */
[----:B------:R-:W-:Y:S04]  /*369a0*/  STL [R1+0x5b4], R47 ;  /* 0x0005b42f01007387 */ /* 0x000fe80000100800 */
[----:B------:R-:W-:Y:S04]  /*369b0*/  STL [R1+0x5c8], R33 ;  /* 0x0005c82101007387 */ /* 0x000fe80000100800 */
[----:B------:R-:W-:Y:S01]  /*369c0*/  STL [R1+0x5bc], R44 ;  /* 0x0005bc2c01007387 */ /* 0x000fe20000100800 */
[----:B------:R-:W-:Y:S01]  /*369d0*/  IADD3 R17, P3, PT, R5, R17, RZ ;  /* 0x0000001105117210 */ /* 0x000fe20007f7e0ff */
[----:B0-----:R-:W-:Y:S01]  /*369e0*/  @!P1 IMAD.MOV.U32 R8, RZ, RZ, R33 ;  /* 0x000000ffff089224 */ /* 0x001fe200078e0021 */
[----:B------:R-:W-:Y:S01]  /*369f0*/  PRMT R13, RZ, 0x7610, R13 ;  /* 0x00007610ff0d7816 */ /* 0x000fe2000000000d */
[----:B------:R-:W-:-:S02]  /*36a00*/  @!P1 IMAD.MOV.U32 R9, RZ, RZ, R42 ;  /* 0x000000ffff099224 */ /* 0x000fc400078e002a */
[----:B------:R-:W-:Y:S01]  /*36a10*/  IMAD.X R41, R6, 0x1, R41, P3 ;  /* 0x0000000106297824 */ /* 0x000fe200018e0629 */
[----:B------:R-:W-:Y:S02]  /*36a20*/  PRMT R40, RZ, 0x7610, R40 ;  /* 0x00007610ff287816 */ /* 0x000fe40000000028 */
[----:B------:R0:W4:Y:S02]  /*36a30*/  @!P1 LDG.E.U8 R13, desc[UR18][R8.64] ;  /* 0x00000012080d9981 */ /* 0x000124000c1e1100 */
[----:B0-----:R-:W-:Y:S02]  /*36a40*/  @!P1 IMAD.MOV.U32 R8, RZ, RZ, R17 ;  /* 0x000000ffff089224 */ /* 0x001fe400078e0011 */
[----:B------:R-:W-:-:S05]  /*36a50*/  @!P1 IMAD.MOV.U32 R9, RZ, RZ, R41 ;  /* 0x000000ffff099224 */ /* 0x000fca00078e0029 */
[----:B------:R0:W4:Y:S04]  /*36a60*/  @!P1 LDG.E.U8 R40, desc[UR18][R8.64] ;  /* 0x0000001208289981 */ /* 0x000128000c1e1100 */
[----:B--2---:R1:W-:Y:S04]  /*36a70*/  STL [R1+0x88], R38 ;  /* 0x0000882601007387 */ /* 0x0043e80000100800 */
[----:B-1----:R-:W2:Y:S04]  /*36a80*/  LDL.LU R38, [R1+0x5d4] ;  /* 0x0005d40001267983 */ /* 0x002ea80000300800 */
[----:B------:R-:W-:Y:S04]  /*36a90*/  STL [R1+0x5c4], R42 ;  /* 0x0005c42a01007387 */ /* 0x000fe80000100800 */
[----:B------:R1:W-:Y:S04]  /*36aa0*/  STL [R1+0x84], R18 ;  /* 0x0000841201007387 */ /* 0x0003e80000100800 */
[----:B-1----:R-:W2:Y:S01]  /*36ab0*/  LDL.LU R18, [R1+0x5dc] ;  /* 0x0005dc0001127983 */ /* 0x002ea20000300800 */
[----:B------:R-:W-:-:S02]  /*36ac0*/  IADD3 R30, P4, PT, R5, R30, RZ ;  /* 0x0000001e051e7210 */ /* 0x000fc40007f9e0ff */
[----:B------:R-:W-:Y:S01]  /*36ad0*/  PRMT R23, RZ, 0x7610, R23 ;  /* 0x00007610ff177816 */ /* 0x000fe20000000017 */
[----:B------:R-:W2:Y:S01]  /*36ae0*/  LDL.LU R33, [R1+0x5f8] ;  /* 0x0005f80001217983 */ /* 0x000ea20000300800 */
[----:B---3--:R-:W-:Y:S01]  /*36af0*/  IADD3 R11, P3, PT, R5, R11, RZ ;  /* 0x0000000b050b7210 */ /* 0x008fe20007f7e0ff */
[----:B0-----:R-:W-:Y:S02]  /*36b00*/  @!P1 IMAD.MOV.U32 R8, RZ, RZ, R30 ;  /* 0x000000ffff089224 */ /* 0x001fe400078e001e */
[----:B------:R-:W-:Y:S01]  /*36b10*/  STL [R1+0x5d0], R17 ;  /* 0x0005d01101007387 */ /* 0x000fe20000100800 */
[----:B------:R-:W-:-:S03]  /*36b20*/  PRMT R10, RZ, 0x7610, R10 ;  /* 0x00007610ff0a7816 */ /* 0x000fc6000000000a */
[----:B----4-:R0:W-:Y:S04]  /*36b30*/  STL [R1+0x80], R13 ;  /* 0x0000800d01007387 */ /* 0x0101e80000100800 */
[----:B0-----:R-:W3:Y:S04]  /*36b40*/  LDL.LU R13, [R1+0x600] ;  /* 0x00060000010d7983 */ /* 0x001ee80000300800 */
[----:B------:R-:W-:Y:S04]  /*36b50*/  STL [R1+0x5d8], R30 ;  /* 0x0005d81e01007387 */ /* 0x000fe80000100800 */
[----:B------:R-:W-:Y:S04]  /*36b60*/  STL [R1+0x5cc], R41 ;  /* 0x0005cc2901007387 */ /* 0x000fe80000100800 */
[----:B------:R-:W-:Y:S04]  /*36b70*/  STL [R1+0x5e0], R11 ;  /* 0x0005e00b01007387 */ /* 0x000fe80000100800 */
[----:B------:R-:W4:Y:S01]  /*36b80*/  LDL.LU R17, [R1+0x608] ;  /* 0x0006080001117983 */ /* 0x000f220000300800 */
[----:B--2---:R-:W-:-:S04]  /*36b90*/  IMAD.X R38, R6, 0x1, R38, P4 ;  /* 0x0000000106267824 */ /* 0x004fc800020e0626 */
[----:B------:R-:W-:-:S05]  /*36ba0*/  @!P1 IMAD.MOV.U32 R9, RZ, RZ, R38 ;  /* 0x000000ffff099224 */ /* 0x000fca00078e0026 */
[----:B------:R0:W2:Y:S04]  /*36bb0*/  @!P1 LDG.E.U8 R23, desc[UR18][R8.64] ;  /* 0x0000001208179981 */ /* 0x0000a8000c1e1100 */
[----:B------:R-:W-:Y:S01]  /*36bc0*/  STL [R1+0x5d4], R38 ;  /* 0x0005d42601007387 */ /* 0x000fe20000100800 */
[----:B------:R-:W-:Y:S02]  /*36bd0*/  IMAD.X R18, R6, 0x1, R18, P3 ;  /* 0x0000000106127824 */ /* 0x000fe400018e0612 */
[----:B0-----:R-:W-:Y:S02]  /*36be0*/  @!P1 IMAD.MOV.U32 R8, RZ, RZ, R11 ;  /* 0x000000ffff089224 */ /* 0x001fe400078e000b */
[----:B------:R-:W-:Y:S01]  /*36bf0*/  @!P1 IMAD.MOV.U32 R9, RZ, RZ, R18 ;  /* 0x000000ffff099224 */ /* 0x000fe200078e0012 */
[----:B------:R0:W-:Y:S04]  /*36c00*/  STL [R1+0x7c], R40 ;  /* 0x00007c2801007387 */ /* 0x0001e80000100800 */
[----:B------:R1:W4:Y:S04]  /*36c10*/  @!P1 LDG.E.U8 R10, desc[UR18][R8.64] ;  /* 0x00000012080a9981 */ /* 0x000328000c1e1100 */
[----:B0-----:R-:W4:Y:S04]  /*36c20*/  LDL.LU R40, [R1+0x5f4] ;  /* 0x0005f40001287983 */ /* 0x001f280000300800 */
[----:B------:R-:W4:Y:S01]  /*36c30*/  LDL.LU R38, [R1+0x5fc] ;  /* 0x0005fc0001267983 */ /* 0x000f220000300800 */
[----:B------:R-:W-:-:S03]  /*36c40*/  IADD3 R33, P3, PT, R5, R33, RZ ;  /* 0x0000002105217210 */ /* 0x000fc60007f7e0ff */
[----:B------:R-:W-:Y:S01]  /*36c50*/  STL [R1+0x5dc], R18 ;  /* 0x0005dc1201007387 */ /* 0x000fe20000100800 */
[----:B------:R-:W-:Y:S01]  /*36c60*/  PRMT R39, RZ, 0x7610, R39 ;  /* 0x00007610ff277816 */ /* 0x000fe20000000027 */
[----:B-1----:R-:W-:Y:S01]  /*36c70*/  @!P1 IMAD.MOV.U32 R8, RZ, RZ, R33 ;  /* 0x000000ffff089224 */ /* 0x002fe200078e0021 */
[C---:B---3--:R-:W-:Y:S01]  /*36c80*/  IADD3 R13, P4, PT, R5.reuse, R13, RZ ;  /* 0x0000000d050d7210 */ /* 0x048fe20007f9e0ff */
[----:B--2---:R0:W-:Y:S04]  /*36c90*/  STL [R1+0x78], R23 ;  /* 0x0000781701007387 */ /* 0x0041e80000100800 */
[----:B0-----:R-:W2:Y:S04]  /*36ca0*/  LDL.LU R23, [R1+0x604] ;  /* 0x0006040001177983 */ /* 0x001ea80000300800 */
[----:B------:R-:W3:Y:S04]  /*36cb0*/  LDL.LU R30, [R1+0x60c] ;  /* 0x00060c00011e7983 */ /* 0x000ee80000300800 */
[----:B------:R-:W-:Y:S04]  /*36cc0*/  STL [R1+0x5f8], R33 ;  /* 0x0005f82101007387 */ /* 0x000fe80000100800 */
[----:B------:R-:W3:Y:S01]  /*36cd0*/  LDL.LU R11, [R1+0x610] ;  /* 0x00061000010b7983 */ /* 0x000ee20000300800 */
[----:B----4-:R-:W-:Y:S01]  /*36ce0*/  IMAD.X R40, R6, 0x1, R40, P3 ;  /* 0x0000000106287824 */ /* 0x010fe200018e0628 */
[----:B------:R-:W-:-:S02]  /*36cf0*/  IADD3 R17, P3, PT, R5, R17, RZ ;  /* 0x0000001105117210 */ /* 0x000fc40007f7e0ff */
[----:B------:R-:W4:Y:S04]  /*36d00*/  LDL.LU R18, [R1+0x618] ;  /* 0x0006180001127983 */ /* 0x000f280000300800 */
[----:B------:R0:W-:Y:S01]  /*36d10*/  STL [R1+0x74], R10 ;  /* 0x0000740a01007387 */ /* 0x0001e20000100800 */
[----:B------:R-:W-:Y:S02]  /*36d20*/  @!P1 IMAD.MOV.U32 R9, RZ, RZ, R40 ;  /* 0x000000ffff099224 */ /* 0x000fe400078e0028 */
[----:B------:R-:W-:-:S03]  /*36d30*/  IMAD.X R38, R6, 0x1, R38, P4 ;  /* 0x0000000106267824 */ /* 0x000fc600020e0626 */
[----:B------:R1:W4:Y:S04]  /*36d40*/  @!P1 LDG.E.U8 R39, desc[UR18][R8.64] ;  /* 0x0000001208279981 */ /* 0x000328000c1e1100 */
[----:B0-----:R-:W4:Y:S04]  /*36d50*/  LDL.LU R10, [R1+0x620] ;  /* 0x00062000010a7983 */ /* 0x001f280000300800 */
[----:B------:R0:W-:Y:S04]  /*36d60*/  STL [R1+0x600], R13 ;  /* 0x0006000d01007387 */ /* 0x0001e80000100800 */
[----:B------:R-:W-:Y:S04]  /*36d70*/  STL [R1+0x5f4], R40 ;  /* 0x0005f42801007387 */ /* 0x000fe80000100800 */
[----:B------:R-:W-:Y:S04]  /*36d80*/  STL [R1+0x608], R17 ;  /* 0x0006081101007387 */ /* 0x000fe80000100800 */
[----:B------:R-:W4:Y:S01]  /*36d90*/  LDL.LU R33, [R1+0x614] ;  /* 0x0006140001217983 */ /* 0x000f220000300800 */
[----:B-1----:R-:W-:-:S03]  /*36da0*/  @!P1 IMAD.MOV.U32 R8, RZ, RZ, R13 ;  /* 0x000000ffff089224 */ /* 0x002fc600078e000d */
[----:B------:R-:W-:Y:S04]  /*36db0*/  STL [R1+0x5fc], R38 ;  /* 0x0005fc2601007387 */ /* 0x000fe80000100800 */
[----:B0-----:R-:W4:Y:S01]  /*36dc0*/  LDL.LU R13, [R1+0x61c] ;  /* 0x00061c00010d7983 */ /* 0x001f220000300800 */
[----:B------:R-:W-:Y:S01]  /*36dd0*/  PRMT R37, RZ, 0x7610, R37 ;  /* 0x00007610ff257816 */ /* 0x000fe20000000025 */
[----:B------:R-:W-:Y:S01]  /*36de0*/  @!P1 IMAD.MOV.U32 R9, RZ, RZ, R38 ;  /* 0x000000ffff099224 */ /* 0x000fe200078e0026 */
[----:B------:R-:W-:-:S04]  /*36df0*/  PRMT R36, RZ, 0x7610, R36 ;  /* 0x00007610ff247816 */ /* 0x000fc80000000024 */
[----:B------:R0:W4:Y:S01]  /*36e00*/  @!P1 LDG.E.U8 R37, desc[UR18][R8.64] ;  /* 0x0000001208259981 */ /* 0x000122000c1e1100 */
[----:B------:R-:W-:Y:S01]  /*36e10*/  PRMT R35, RZ, 0x7610, R35 ;  /* 0x00007610ff237816 */ /* 0x000fe20000000023 */
[----:B0-----:R-:W-:Y:S01]  /*36e20*/  @!P1 IMAD.MOV.U32 R8, RZ, RZ, R17 ;  /* 0x000000ffff089224 */ /* 0x001fe200078e0011 */
[----:B------:R-:W-:Y:S02]  /*36e30*/  PRMT R16, RZ, 0x7610, R16 ;  /* 0x00007610ff107816 */ /* 0x000fe40000000010 */
[----:B------:R-:W-:Y:S01]  /*36e40*/  PRMT R2, RZ, 0x7610, R2 ;  /* 0x00007610ff027816 */ /* 0x000fe20000000002 */
[----:B--2---:R-:W-:-:S04]  /*36e50*/  IMAD.X R23, R6, 0x1, R23, P3 ;  /* 0x0000000106177824 */ /* 0x004fc800018e0617 */
[----:B------:R-:W-:-:S05]  /*36e60*/  @!P1 IMAD.MOV.U32 R9, RZ, RZ, R23 ;  /* 0x000000ffff099224 */ /* 0x000fca00078e0017 */
[----:B------:R0:W2:Y:S01]  /*36e70*/  @!P1 LDG.E.U8 R36, desc[UR18][R8.64] ;  /* 0x0000001208249981 */ /* 0x0000a2000c1e1100 */
[C---:B---3--:R-:W-:Y:S02]  /*36e80*/  IADD3 R11, P3, PT, R5.reuse, R11, RZ ;  /* 0x0000000b050b7210 */ /* 0x048fe40007f7e0ff */
[----:B----4-:R-:W-:-:S03]  /*36e90*/  IADD3 R18, P4, PT, R5, R18, RZ ;  /* 0x0000001205127210 */ /* 0x010fc60007f9e0ff */
[----:B------:R-:W-:Y:S02]  /*36ea0*/  IMAD.X R30, R6, 0x1, R30, P3 ;  /* 0x00000001061e7824 */ /* 0x000fe400018e061e */
[----:B0-----:R-:W-:Y:S02]  /*36eb0*/  @!P1 IMAD.MOV.U32 R8, RZ, RZ, R11 ;  /* 0x000000ffff089224 */ /* 0x001fe400078e000b */
[----:B------:R-:W-:Y:S01]  /*36ec0*/  @!P1 IMAD.MOV.U32 R9, RZ, RZ, R30 ;  /* 0x000000ffff099224 */ /* 0x000fe200078e001e */
[----:B------:R0:W-:Y:S04]  /*36ed0*/  STL [R1+0x604], R23 ;  /* 0x0006041701007387 */ /* 0x0001e80000100800 */
[----:B------:R1:W3:Y:S01]  /*36ee0*/  @!P1 LDG.E.U8 R35, desc[UR18][R8.64] ;  /* 0x0000001208239981 */ /* 0x0002e2000c1e1100 */
[----:B------:R-:W-:-:S03]  /*36ef0*/  IADD3 R10, P3, PT, R5, R10, RZ ;  /* 0x0000000a050a7210 */ /* 0x000fc60007f7e0ff */
[----:B0-----:R-:W4:Y:S01]  /*36f00*/  LDL.LU R23, [R1+0x638] ;  /* 0x0006380001177983 */ /* 0x001f220000300800 */
[----:B-1----:R-:W-:-:S03]  /*36f10*/  @!P1 IMAD.MOV.U32 R8, RZ, RZ, R18 ;  /* 0x000000ffff089224 */ /* 0x002fc600078e0012 */
[----:B------:R-:W2:Y:S01]  /*36f20*/  LDL.LU R17, [R1+0x640] ;  /* 0x0006400001117983 */ /* 0x000ea20000300800 */
[----:B------:R-:W-:-:S04]  /*36f30*/  IMAD.X R33, R6, 0x1, R33, P4 ;  /* 0x0000000106217824 */ /* 0x000fc800020e0621 */
[----:B------:R-:W-:Y:S01]  /*36f40*/  @!P1 IMAD.MOV.U32 R9, RZ, RZ, R33 ;  /* 0x000000ffff099224 */ /* 0x000fe200078e0021 */
[----:B------:R-:W-:Y:S01]  /*36f50*/  STL [R1+0x610], R11 ;  /* 0x0006100b01007387 */ /* 0x000fe20000100800 */
[----:B------:R-:W-:-:S03]  /*36f60*/  IMAD.X R13, R6, 0x1, R13, P3 ;  /* 0x00000001060d7824 */ /* 0x000fc600018e060d */
[----:B------:R-:W-:Y:S04]  /*36f70*/  STL [R1+0x618], R18 ;  /* 0x0006181201007387 */ /* 0x000fe80000100800 */
[----:B------:R0:W3:Y:S04]  /*36f80*/  @!P1 LDG.E.U8 R16, desc[UR18][R8.64] ;  /* 0x0000001208109981 */ /* 0x0000e8000c1e1100 */
[----:B------:R1:W-:Y:S04]  /*36f90*/  STL [R1+0x60c], R30 ;  /* 0x00060c1e01007387 */ /* 0x0003e80000100800 */
[----:B------:R-:W-:Y:S01]  /*36fa0*/  STL [R1+0x620], R10 ;  /* 0x0006200a01007387 */ /* 0x000fe20000100800 */
[----:B0-----:R-:W-:-:S02]  /*36fb0*/  @!P1 IMAD.MOV.U32 R8, RZ, RZ, R10 ;  /* 0x000000ffff089224 */ /* 0x001fc400078e000a */
[----:B------:R-:W-:Y:S01]  /*36fc0*/  @!P1 IMAD.MOV.U32 R9, RZ, RZ, R13 ;  /* 0x000000ffff099224 */ /* 0x000fe200078e000d */
[----:B-1----:R-:W3:Y:S04]  /*36fd0*/  LDL.LU R30, [R1+0x634] ;  /* 0x00063400011e7983 */ /* 0x002ee80000300800 */
[----:B------:R0:W-:Y:S04]  /*36fe0*/  STL [R1+0x614], R33 ;  /* 0x0006142101007387 */ /* 0x0001e80000100800 */
[----:B------:R-:W3:Y:S04]  /*36ff0*/  LDL.LU R11, [R1+0x648] ;  /* 0x00064800010b7983 */ /* 0x000ee80000300800 */
[----:B------:R1:W3:Y:S04]  /*37000*/  @!P1 LDG.E.U8 R2, desc[UR18][R8.64] ;  /* 0x0000001208029981 */ /* 0x0002e8000c1e1100 */
[----:B0-----:R-:W3:Y:S04]  /*37010*/  LDL.LU R33, [R1+0x63c] ;  /* 0x00063c0001217983 */ /* 0x001ee80000300800 */
[----:B------:R-:W-:Y:S04]  /*37020*/  STL [R1+0x61c], R13 ;  /* 0x00061c0d01007387 */ /* 0x000fe80000100800 */
[----:B------:R-:W-:Y:S04]  /*37030*/  STL [R1+0x70], R39 ;  /* 0x0000702701007387 */ /* 0x000fe80000100800 */
[----:B------:R-:W3:Y:S04]  /*37040*/  LDL.LU R18, [R1+0x644] ;  /* 0x0006440001127983 */ /* 0x000ee80000300800 */
[----:B------:R-:W3:Y:S01]  /*37050*/  LDL.LU R10, [R1+0x650] ;  /* 0x00065000010a7983 */ /* 0x000ee20000300800 */
[----:B------:R-:W-:-:S02]  /*37060*/  PRMT R34, RZ, 0x7610, R34 ;  /* 0x00007610ff227816 */ /* 0x000fc40000000022 */
[----:B------:R-:W-:Y:S02]  /*37070*/  PRMT R26, RZ, 0x7610, R26 ;  /* 0x00007610ff1a7816 */ /* 0x000fe4000000001a */
[----:B----4-:R-:W-:-:S05]  /*37080*/  IADD3 R23, P3, PT, R5, R23, RZ ;  /* 0x0000001705177210 */ /* 0x010fca0007f7e0ff */
[----:B------:R-:W-:Y:S01]  /*37090*/  STL [R1+0x638], R23 ;  /* 0x0006381701007387 */ /* 0x000fe20000100800 */
[----:B--2---:R-:W-:-:S03]  /*370a0*/  IADD3 R17, P4, PT, R5, R17, RZ ;  /* 0x0000001105117210 */ /* 0x004fc60007f9e0ff */
[----:B------:R-:W-:Y:S01]  /*370b0*/  STL [R1+0x6c], R37 ;  /* 0x00006c2501007387 */ /* 0x000fe20000100800 */
[----:B-1----:R-:W-:-:S03]  /*370c0*/  @!P1 IMAD.MOV.U32 R8, RZ, RZ, R23 ;  /* 0x000000ffff089224 */ /* 0x002fc600078e0017 */
[----:B---3--:R0:W-:Y:S04]  /*370d0*/  STL [R1+0x60], R16 ;  /* 0x0000601001007387 */ /* 0x0081e80000100800 */
[----:B0-----:R-:W2:Y:S01]  /*370e0*/  LDL.LU R16, [R1+0x658] ;  /* 0x0006580001107983 */ /* 0x001ea20000300800 */
[----:B------:R-:W-:-:S03]  /*370f0*/  IMAD.X R30, R6, 0x1, R30, P3 ;  /* 0x00000001061e7824 */ /* 0x000fc600018e061e */
[----:B------:R-:W3:Y:S01]  /*37100*/  LDL.LU R13, [R1+0x660] ;  /* 0x00066000010d7983 */ /* 0x000ee20000300800 */
[----:B------:R-:W-:Y:S01]  /*37110*/  @!P1 IMAD.MOV.U32 R9, RZ, RZ, R30 ;  /* 0x000000ffff099224 */ /* 0x000fe200078e001e */
[----:B------:R-:W-:-:S04]  /*37120*/  IADD3 R11, P3, PT, R5, R11, RZ ;  /* 0x0000000b050b7210 */ /* 0x000fc80007f7e0ff */
[----:B------:R0:W4:Y:S04]  /*37130*/  @!P1 LDG.E.U8 R34, desc[UR18][R8.64] ;  /* 0x0000001208229981 */ /* 0x000128000c1e1100 */
[----:B------:R-:W-:Y:S04]  /*37140*/  STL [R1+0x12cc], R2 ;  /* 0x0012cc0201007387 */ /* 0x000fe80000100800 */
[----:B------:R-:W-:Y:S01]  /*37150*/  STL [R1+0x68], R36 ;  /* 0x0000682401007387 */ /* 0x000fe20000100800 */
[----:B------:R-:W-:-:S03]  /*37160*/  IMAD.X R33, R6, 0x1, R33, P4 ;  /* 0x0000000106217824 */ /* 0x000fc600020e0621 */
[----:B------:R-:W-:Y:S04]  /*37170*/  STL [R1+0x640], R17 ;  /* 0x0006401101007387 */ /* 0x000fe80000100800 */
[----:B------:R1:W-:Y:S04]  /*37180*/  STL [R1+0x634], R30 ;  /* 0x0006341e01007387 */ /* 0x0003e80000100800 */
[----:B------:R-:W-:Y:S01]  /*37190*/  STL [R1+0x648], R11 ;  /* 0x0006480b01007387 */ /* 0x000fe20000100800 */
[----:B0-----:R-:W-:-:S03]  /*371a0*/  @!P1 IMAD.MOV.U32 R8, RZ, RZ, R17 ;  /* 0x000000ffff089224 */ /* 0x001fc600078e0011 */
[----:B------:R-:W3:Y:S01]  /*371b0*/  LDL.LU R23, [R1+0x64c] ;  /* 0x00064c0001177983 */ /* 0x000ee20000300800 */
[----:B------:R-:W-:-:S03]  /*371c0*/  @!P1 IMAD.MOV.U32 R9, RZ, RZ, R33 ;  /* 0x000000ffff099224 */ /* 0x000fc600078e0021 */
[----:B------:R-:W-:Y:S04]  /*371d0*/  STL [R1+0x63c], R33 ;  /* 0x00063c2101007387 */ /* 0x000fe80000100800 */
[----:B-1----:R-:W4:Y:S04]  /*371e0*/  LDL.LU R30, [R1+0x654] ;  /* 0x00065400011e7983 */ /* 0x002f280000300800 */
[----:B------:R0:W4:Y:S04]  /*371f0*/  @!P1 LDG.E.U8 R26, desc[UR18][R8.64] ;  /* 0x00000012081a9981 */ /* 0x000128000c1e1100 */
[----:B------:R-:W-:Y:S04]  /*37200*/  STL [R1+0x64], R35 ;  /* 0x0000642301007387 */ /* 0x000fe80000100800 */
[----:B------:R-:W4:Y:S01]  /*37210*/  LDL.LU R17, [R1+0x65c] ;  /* 0x00065c0001117983 */ /* 0x000f220000300800 */
[----:B------:R-:W-:Y:S01]  /*37220*/  IMAD.X R18, R6, 0x1, R18, P3 ;  /* 0x0000000106127824 */ /* 0x000fe200018e0612 */
[----:B------:R-:W-:Y:S01]  /*37230*/  IADD3 R10, P3, PT, R5, R10, RZ ;  /* 0x0000000a050a7210 */ /* 0x000fe20007f7e0ff */
[----:B0-----:R-:W-:Y:S01]  /*37240*/  @!P1 IMAD.MOV.U32 R8, RZ, RZ, R11 ;  /* 0x000000ffff089224 */ /* 0x001fe200078e000b */
[----:B------:R-:W-:Y:S01]  /*37250*/  PRMT R32, RZ, 0x7610, R32 ;  /* 0x00007610ff207816 */ /* 0x000fe20000000020 */
[----:B------:R-:W-:Y:S01]  /*37260*/  @!P1 IMAD.MOV.U32 R9, RZ, RZ, R18 ;  /* 0x000000ffff099224 */ /* 0x000fe200078e0012 */
[----:B------:R-:W-:-:S04]  /*37270*/  PRMT R31, RZ, 0x7610, R31 ;  /* 0x00007610ff1f7816 */ /* 0x000fc8000000001f */
[----:B------:R0:W4:Y:S01]  /*37280*/  @!P1 LDG.E.U8 R32, desc[UR18][R8.64] ;  /* 0x0000001208209981 */ /* 0x000122000c1e1100 */
[----:B------:R-:W-:-:S03]  /*37290*/  PRMT R24, RZ, 0x7610, R24 ;  /* 0x00007610ff187816 */ /* 0x000fc60000000018 */
[----:B------:R-:W-:Y:S01]  /*372a0*/  STL [R1+0x644], R18 ;  /* 0x0006441201007387 */ /* 0x000fe20000100800 */
[----:B0-----:R-:W-:Y:S01]  /*372b0*/  @!P1 IMAD.MOV.U32 R8, RZ, RZ, R10 ;  /* 0x000000ffff089224 */ /* 0x001fe200078e000a */
[----:B------:R-:W-:Y:S02]  /*372c0*/  PRMT R3, RZ, 0x7610, R3 ;  /* 0x00007610ff037816 */ /* 0x000fe40000000003 */
[C---:B--2---:R-:W-:Y:S01]  /*372d0*/  IADD3 R16, P4, PT, R5.reuse, R16, RZ ;  /* 0x0000001005107210 */ /* 0x044fe20007f9e0ff */
[----:B---3--:R-:W-:Y:S01]  /*372e0*/  IMAD.X R23, R6, 0x1, R23, P3 ;  /* 0x0000000106177824 */ /* 0x008fe200018e0617 */
[----:B------:R-:W-:-:S03]  /*372f0*/  IADD3 R13, P3, PT, R5, R13, RZ ;  /* 0x0000000d050d7210 */ /* 0x000fc60007f7e0ff */
[----:B------:R-:W-:Y:S02]  /*37300*/  @!P1 IMAD.MOV.U32 R9, RZ, RZ, R23 ;  /* 0x000000ffff099224 */ /* 0x000fe400078e0017 */
[----:B----4-:R-:W-:-:S03]  /*37310*/  IMAD.X R30, R6, 0x1, R30, P4 ;  /* 0x00000001061e7824 */ /* 0x010fc600020e061e */
[----:B------:R0:W2:Y:S04]  /*37320*/  @!P1 LDG.E.U8 R31, desc[UR18][R8.64] ;  /* 0x00000012081f9981 */ /* 0x0000a8000c1e1100 */
[----:B------:R1:W-:Y:S01]  /*37330*/  STL [R1+0x54], R26 ;  /* 0x0000541a01007387 */ /* 0x0003e20000100800 */
[----:B0-----:R-:W-:Y:S02]  /*37340*/  @!P1 IMAD.MOV.U32 R8, RZ, RZ, R16 ;  /* 0x000000ffff089224 */ /* 0x001fe400078e0010 */
[----:B------:R-:W-:Y:S01]  /*37350*/  @!P1 IMAD.MOV.U32 R9, RZ, RZ, R30 ;  /* 0x000000ffff099224 */ /* 0x000fe200078e001e */
[----:B-1----:R-:W3:Y:S01]  /*37360*/  LDL.LU R26, [R1+0x674] ;  /* 0x00067400011a7983 */ /* 0x002ee20000300800 */
[----:B------:R-:W-:-:S03]  /*37370*/  IMAD.X R17, R6, 0x1, R17, P3 ;  /* 0x0000000106117824 */ /* 0x000fc600018e0611 */
[----:B------:R-:W4:Y:S04]  /*37380*/  LDL.LU R11, [R1+0x678] ;  /* 0x00067800010b7983 */ /* 0x000f280000300800 */
[----:B------:R-:W-:Y:S04]  /*37390*/  STL [R1+0x650], R10 ;  /* 0x0006500a01007387 */ /* 0x000fe80000100800 */
[----:B------:R-:W2:Y:S04]  /*373a0*/  LDL.LU R18, [R1+0x680] ;  /* 0x0006800001127983 */ /* 0x000ea80000300800 */
[----:B------:R-:W-:Y:S04]  /*373b0*/  STL [R1+0x658], R16 ;  /* 0x0006581001007387 */ /* 0x000fe80000100800 */
[----:B------:R0:W2:Y:S04]  /*373c0*/  @!P1 LDG.E.U8 R24, desc[UR18][R8.64] ;  /* 0x0000001208189981 */ /* 0x0000a8000c1e1100 */
[----:B------:R1:W-:Y:S04]  /*373d0*/  STL [R1+0x64c], R23 ;  /* 0x00064c1701007387 */ /* 0x0003e80000100800 */
[----:B------:R-:W-:Y:S01]  /*373e0*/  STL [R1+0x660], R13 ;  /* 0x0006600d01007387 */ /* 0x000fe20000100800 */
[----:B0-----:R-:W-:-:S02]  /*373f0*/  @!P1 IMAD.MOV.U32 R8, RZ, RZ, R13 ;  /* 0x000000ffff089224 */ /* 0x001fc400078e000d */
[----:B------:R-:W-:Y:S01]  /*37400*/  @!P1 IMAD.MOV.U32 R9, RZ, RZ, R17 ;  /* 0x000000ffff099224 */ /* 0x000fe200078e0011 */
[----:B-1----:R-:W2:Y:S04]  /*37410*/  LDL.LU R23, [R1+0x67c] ;  /* 0x00067c0001177983 */ /* 0x002ea80000300800 */
[----:B------:R-:W-:Y:S04]  /*37420*/  STL [R1+0x654], R30 ;  /* 0x0006541e01007387 */ /* 0x000fe80000100800 */
[----:B------:R-:W2:Y:S04]  /*37430*/  LDL.LU R10, [R1+0x688] ;  /* 0x00068800010a7983 */ /* 0x000ea80000300800 */
[----:B------:R0:W2:Y:S04]  /*37440*/  @!P1 LDG.E.U8 R3, desc[UR18][R8.64] ;  /* 0x0000001208039981 */ /* 0x0000a8000c1e1100 */
[----:B------:R-:W-:Y:S04]  /*37450*/  STL [R1+0x58], R34 ;  /* 0x0000582201007387 */ /* 0x000fe80000100800 */
[----:B------:R-:W2:Y:S04]  /*37460*/  LDL.LU R16, [R1+0x684] ;  /* 0x0006840001107983 */ /* 0x000ea80000300800 */
[----:B------:R1:W-:Y:S01]  /*37470*/  STL [R1+0x65c], R17 ;  /* 0x00065c1101007387 */ /* 0x0003e20000100800 */
[----:B------:R-:W-:-:S03]  /*37480*/  PRMT R29, RZ, 0x7610, R29 ;  /* 0x00007610ff1d7816 */ /* 0x000fc6000000001d */
[----:B-1----:R-:W2:Y:S04]  /*37490*/  LDL.LU R17, [R1+0x68c] ;  /* 0x00068c0001117983 */ /* 0x002ea80000300800 */
[----:B------:R-:W2:Y:S01]  /*374a0*/  LDL.LU R13, [R1+0x690] ;  /* 0x00069000010d7983 */ /* 0x000ea20000300800 */
[----:B------:R-:W-:Y:S02]  /*374b0*/  PRMT R12, RZ, 0x7610, R12 ;  /* 0x00007610ff0c7816 */ /* 0x000fe4000000000c */
[----:B----4-:R-:W-:-:S05]  /*374c0*/  IADD3 R11, P3, PT, R5, R11, RZ ;  /* 0x0000000b050b7210 */ /* 0x010fca0007f7e0ff */
[C---:B---3--:R-:W-:Y:S01]  /*374d0*/  IMAD.X R26, R6.reuse, 0x1, R26, P3 ;  /* 0x00000001061a7824 */ /* 0x048fe200018e061a */
[----:B------:R-:W-:Y:S01]  /*374e0*/  STL [R1+0x678], R11 ;  /* 0x0006780b01007387 */ /* 0x000fe20000100800 */
[----:B--2---:R-:W-:Y:S01]  /*374f0*/  IADD3 R18, P4, PT, R5, R18, RZ ;  /* 0x0000001205127210 */ /* 0x004fe20007f9e0ff */
[----:B0-----:R-:W-:Y:S02]  /*37500*/  @!P1 IMAD.MOV.U32 R8, RZ, RZ, R11 ;  /* 0x000000ffff089224 */ /* 0x001fe400078e000b */
[----:B------:R-:W-:Y:S01]  /*37510*/  @!P1 IMAD.MOV.U32 R9, RZ, RZ, R26 ;  /* 0x000000ffff099224 */ /* 0x000fe200078e001a */
[----:B------:R0:W-:Y:S04]  /*37520*/  STL [R1+0x48], R24 ;  /* 0x0000481801007387 */ /* 0x0001e80000100800 */
[----:B------:R1:W2:Y:S04]  /*37530*/  @!P1 LDG.E.U8 R29, desc[UR18][R8.64] ;  /* 0x00000012081d9981 */ /* 0x0002a8000c1e1100 */
[----:B0-----:R-:W3:Y:S01]  /*37540*/  LDL.LU R24, [R1+0x698] ;  /* 0x0006980001187983 */ /* 0x001ee20000300800 */
[----:B------:R-:W-:-:S02]  /*37550*/  IMAD.X R23, R6, 0x1, R23, P4 ;  /* 0x0000000106177824 */ /* 0x000fc400020e0617 */
[----:B-1----:R-:W-:Y:S01]  /*37560*/  @!P1 IMAD.MOV.U32 R8, RZ, RZ, R18 ;  /* 0x000000ffff089224 */ /* 0x002fe200078e0012 */
[----:B------:R-:W-:Y:S01]  /*37570*/  IADD3 R10, P3, PT, R5, R10, RZ ;  /* 0x0000000a050a7210 */ /* 0x000fe20007f7e0ff */
[----:B------:R-:W-:Y:S01]  /*37580*/  STL [R1+0x12d0], R3 ;  /* 0x0012d00301007387 */ /* 0x000fe20000100800 */
[----:B------:R-:W-:-:S03]  /*37590*/  @!P1 IMAD.MOV.U32 R9, RZ, RZ, R23 ;  /* 0x000000ffff099224 */ /* 0x000fc600078e0017 */
[----:B------:R-:W-:Y:S04]  /*375a0*/  STL [R1+0x50], R32 ;  /* 0x0000502001007387 */ /* 0x000fe80000100800 */
[----:B------:R-:W-:Y:S04]  /*375b0*/  STL [R1+0x680], R18 ;  /* 0x0006801201007387 */ /* 0x000fe80000100800 */
[----:B------:R0:W-:Y:S04]  /*375c0*/  STL [R1+0x674], R26 ;  /* 0x0006741a01007387 */ /* 0x0001e80000100800 */
[----:B------:R-:W-:Y:S04]  /*375d0*/  STL [R1+0x688], R10 ;  /* 0x0006880a01007387 */ /* 0x000fe80000100800 */
[----:B------:R1:W4:Y:S04]  /*375e0*/  @!P1 LDG.E.U8 R12, desc[UR18][R8.64] ;  /* 0x00000012080c9981 */ /* 0x000328000c1e1100 */
[----:B0-----:R-:W2:Y:S04]  /*375f0*/  LDL.LU R26, [R1+0x694] ;  /* 0x00069400011a7983 */ /* 0x001ea80000300800 */
[----:B------:R-:W-:Y:S04]  /*37600*/  STL [R1+0x67c], R23 ;  /* 0x00067c1701007387 */ /* 0x000fe80000100800 */
[----:B------:R-:W2:Y:S04]  /*37610*/  LDL.LU R11, [R1+0x6a0] ;  /* 0x0006a000010b7983 */ /* 0x000ea80000300800 */
[----:B------:R-:W-:Y:S04]  /*37620*/  STL [R1+0x4c], R31 ;  /* 0x00004c1f01007387 */ /* 0x000fe80000100800 */
[----:B------:R-:W2:Y:S01]  /*37630*/  LDL.LU R18, [R1+0x69c] ;  /* 0x00069c0001127983 */ /* 0x000ea20000300800 */
[----:B------:R-:W-:Y:S01]  /*37640*/  IMAD.X R16, R6, 0x1, R16, P3 ;  /* 0x0000000106107824 */ /* 0x000fe200018e0610 */
[----:B------:R-:W-:Y:S01]  /*37650*/  IADD3 R13, P3, PT, R5, R13, RZ ;  /* 0x0000000d050d7210 */ /* 0x000fe20007f7e0ff */
[----:B-1----:R-:W-:Y:S01]  /*37660*/  @!P1 IMAD.MOV.U32 R8, RZ, RZ, R10 ;  /* 0x000000ffff089224 */ /* 0x002fe200078e000a */
[----:B------:R-:W-:Y:S01]  /*37670*/  PRMT R28, RZ, 0x7610, R28 ;  /* 0x00007610ff1c7816 */ /* 0x000fe2000000001c */
[----:B------:R-:W-:-:S02]  /*37680*/  @!P1 IMAD.MOV.U32 R9, RZ, RZ, R16 ;  /* 0x000000ffff099224 */ /* 0x000fc400078e0010 */
[----:B------:R-:W-:Y:S01]  /*37690*/  IMAD.X R17, R6, 0x1, R17, P3 ;  /* 0x0000000106117824 */ /* 0x000fe200018e0611 */
[----:B------:R-:W-:Y:S02]  /*376a0*/  PRMT R27, RZ, 0x7610, R27 ;  /* 0x00007610ff1b7816 */ /* 0x000fe4000000001b */
[----:B------:R0:W2:Y:S01]  /*376b0*/  @!P1 LDG.E.U8 R28, desc[UR18][R8.64] ;  /* 0x00000012081c9981 */ /* 0x0000a2000c1e1100 */
[----:B------:R-:W-:-:S03]  /*376c0*/  PRMT R19, RZ, 0x7610, R19 ;  /* 0x00007610ff137816 */ /* 0x000fc60000000013 */
[----:B------:R-:W-:Y:S01]  /*376d0*/  STL [R1+0x684], R16 ;  /* 0x0006841001007387 */ /* 0x000fe20000100800 */
[----:B0-----:R-:W-:Y:S02]  /*376e0*/  @!P1 IMAD.MOV.U32 R8, RZ, RZ, R13 ;  /* 0x000000ffff089224 */ /* 0x001fe400078e000d */
[----:B------:R-:W-:-:S05]  /*376f0*/  @!P1 IMAD.MOV.U32 R9, RZ, RZ, R17 ;  /* 0x000000ffff099224 */ /* 0x000fca00078e0011 */
[----:B------:R0:W2:Y:S01]  /*37700*/  @!P1 LDG.E.U8 R27, desc[UR18][R8.64] ;  /* 0x00000012081b9981 */ /* 0x0000a2000c1e1100 */
[----:B------:R-:W-:Y:S02]  /*37710*/  PRMT R4, RZ, 0x7610, R4 ;  /* 0x00007610ff047816 */ /* 0x000fe40000000004 */
[----:B---3--:R-:W-:-:S05]  /*37720*/  IADD3 R24, P4, PT, R5, R24, RZ ;  /* 0x0000001805187210 */ /* 0x008fca0007f9e0ff */
[----:B0-----:R-:W-:Y:S01]  /*37730*/  @!P1 IMAD.MOV.U32 R8, RZ, RZ, R24 ;  /* 0x000000ffff089224 */ /* 0x001fe200078e0018 */
[----:B----4-:R0:W-:Y:S01]  /*37740*/  STL [R1+0x3c], R12 ;  /* 0x00003c0c01007387 */ /* 0x0101e20000100800 */
[----:B--2---:R-:W-:-:S04]  /*37750*/  IMAD.X R26, R6, 0x1, R26, P4 ;  /* 0x00000001061a7824 */ /* 0x004fc800020e061a */
[----:B------:R-:W-:Y:S01]  /*37760*/  @!P1 IMAD.MOV.U32 R9, RZ, RZ, R26 ;  /* 0x000000ffff099224 */ /* 0x000fe200078e001a */
[----:B0-----:R-:W2:Y:S01]  /*37770*/  LDL.LU R12, [R1+0x6b4] ;  /* 0x0006b400010c7983 */ /* 0x001ea20000300800 */
[----:B------:R-:W-:-:S03]  /*37780*/  IADD3 R11, P3, PT, R5, R11, RZ ;  /* 0x0000000b050b7210 */ /* 0x000fc60007f7e0ff */
[----:B------:R-:W3:Y:S04]  /*37790*/  LDL.LU R10, [R1+0x6b8] ;  /* 0x0006b800010a7983 */ /* 0x000ee80000300800 */
[----:B------:R-:W4:Y:S01]  /*377a0*/  LDL.LU R23, [R1+0x6bc] ;  /* 0x0006bc0001177983 */ /* 0x000f220000300800 */
[----:B------:R-:W-:-:S03]  /*377b0*/  IMAD.X R18, R6, 0x1, R18, P3 ;  /* 0x0000000106127824 */ /* 0x000fc600018e0612 */
[----:B------:R-:W-:Y:S04]  /*377c0*/  STL [R1+0x690], R13 ;  /* 0x0006900d01007387 */ /* 0x000fe80000100800 */
[----:B------:R-:W4:Y:S04]  /*377d0*/  LDL.LU R16, [R1+0x6c0] ;  /* 0x0006c00001107983 */ /* 0x000f280000300800 */
[----:B------:R-:W-:Y:S04]  /*377e0*/  STL [R1+0x698], R24 ;  /* 0x0006981801007387 */ /* 0x000fe80000100800 */
[----:B------:R0:W4:Y:S04]  /*377f0*/  @!P1 LDG.E.U8 R19, desc[UR18][R8.64] ;  /* 0x0000001208139981 */ /* 0x000128000c1e1100 */
[----:B------:R1:W-:Y:S04]  /*37800*/  STL [R1+0x68c], R17 ;  /* 0x00068c1101007387 */ /* 0x0003e80000100800 */
[----:B------:R1:W-:Y:S01]  /*37810*/  STL [R1+0x6a0], R11 ;  /* 0x0006a00b01007387 */ /* 0x0003e20000100800 */
[----:B0-----:R-:W-:-:S02]  /*37820*/  @!P1 IMAD.MOV.U32 R8, RZ, RZ, R11 ;  /* 0x000000ffff089224 */ /* 0x001fc400078e000b */
[----:B------:R-:W-:Y:S01]  /*37830*/  @!P1 IMAD.MOV.U32 R9, RZ, RZ, R18 ;  /* 0x000000ffff099224 */ /* 0x000fe200078e0012 */
[----:B-1----:R-:W4:Y:S04]  /*37840*/  LDL.LU R17, [R1+0x6c4] ;  /* 0x0006c40001117983 */ /* 0x002f280000300800 */
[----:B------:R-:W-:Y:S04]  /*37850*/  STL [R1+0x694], R26 ;  /* 0x0006941a01007387 */ /* 0x000fe80000100800 */
[----:B------:R-:W4:Y:S04]  /*37860*/  LDL.LU R13, [R1+0x6c8] ;  /* 0x0006c800010d7983 */ /* 0x000f280000300800 */
[----:B------:R0:W4:Y:S04]  /*37870*/  @!P1 LDG.E.U8 R4, desc[UR18][R8.64] ;  /* 0x0000001208049981 */ /* 0x000128000c1e1100 */
[----:B------:R-:W-:Y:S04]  /*37880*/  STL [R1+0x40], R29 ;  /* 0x0000401d01007387 */ /* 0x000fe80000100800 */
[----:B------:R1:W-:Y:S04]  /*37890*/  STL [R1+0x69c], R18 ;  /* 0x00069c1201007387 */ /* 0x0003e80000100800 */
[----:B------:R-:W4:Y:S04]  /*378a0*/  LDL.LU R24, [R1+0x6cc] ;  /* 0x0006cc0001187983 */ /* 0x000f280000300800 */
[----:B------:R-:W4:Y:S01]  /*378b0*/  LDL.LU R11, [R1+0x6d0] ;  /* 0x0006d000010b7983 */ /* 0x000f220000300800 */
[----:B------:R-:W-:-:S02]  /*378c0*/  PRMT R25, RZ, 0x7610, R25 ;  /* 0x00007610ff197816 */ /* 0x000fc40000000019 */
[----:B------:R-:W-:Y:S02]  /*378d0*/  PRMT R21, RZ, 0x7610, R21 ;  /* 0x00007610ff157816 */ /* 0x000fe40000000015 */
[----:B---3--:R-:W-:-:S05]  /*378e0*/  IADD3 R10, P3, PT, R5, R10, RZ ;  /* 0x0000000a050a7210 */ /* 0x008fca0007f7e0ff */
[----:B------:R3:W-:Y:S01]  /*378f0*/  STL [R1+0x6b8], R10 ;  /* 0x0006b80a01007387 */ /* 0x0007e20000100800 */
[----:B--2---:R-:W-:-:S03]  /*37900*/  IMAD.X R12, R6, 0x1, R12, P3 ;  /* 0x00000001060c7824 */ /* 0x004fc600018e060c */
[----:B-1----:R-:W2:Y:S01]  /*37910*/  LDL.LU R18, [R1+0x6d4] ;  /* 0x0006d40001127983 */ /* 0x002ea20000300800 */
[----:B----4-:R-:W-:Y:S01]  /*37920*/  IADD3 R16, P4, PT, R5, R16, RZ ;  /* 0x0000001005107210 */ /* 0x010fe20007f9e0ff */
[----:B0-----:R-:W-:Y:S02]  /*37930*/  @!P1 IMAD.MOV.U32 R8, RZ, RZ, R10 ;  /* 0x000000ffff089224 */ /* 0x001fe400078e000a */
[----:B------:R-:W-:Y:S02]  /*37940*/  @!P1 IMAD.MOV.U32 R9, RZ, RZ, R12 ;  /* 0x000000ffff099224 */ /* 0x000fe400078e000c */
[----:B------:R-:W-:-:S03]  /*37950*/  IMAD.X R23, R6, 0x1, R23, P4 ;  /* 0x0000000106177824 */ /* 0x000fc600020e0617 */
[----:B------:R0:W4:Y:S01]  /*37960*/  @!P1 LDG.E.U8 R25, desc[UR18][R8.64] ;  /* 0x0000001208199981 */ /* 0x000122000c1e1100 */
[----:B------:R-:W-:-:S03]  /*37970*/  IADD3 R13, P3, PT, R5, R13, RZ ;  /* 0x0000000d050d7210 */ /* 0x000fc60007f7e0ff */
[----:B------:R-:W-:Y:S04]  /*37980*/  STL [R1+0x12d4], R4 ;  /* 0x0012d40401007387 */ /* 0x000fe80000100800 */
[----:B------:R-:W-:Y:S04]  /*37990*/  STL [R1+0x38], R28 ;  /* 0x0000381c01007387 */ /* 0x000fe80000100800 */
[----:B------:R-:W-:Y:S04]  /*379a0*/  STL [R1+0x6c0], R16 ;  /* 0x0006c01001007387 */ /* 0x000fe80000100800 */
[----:B------:R-:W-:Y:S04]  /*379b0*/  STL [R1+0x6b4], R12 ;  /* 0x0006b40c01007387 */ /* 0x000fe80000100800 */
[----:B------:R-:W-:Y:S04]  /*379c0*/  STL [R1+0x6c8], R13 ;  /* 0x0006c80d01007387 */ /* 0x000fe80000100800 */
[----:B---3--:R-:W3:Y:S01]  /*379d0*/  LDL.LU R10, [R1+0x6d8] ;  /* 0x0006d800010a7983 */ /* 0x008ee20000300800 */
[----:B0-----:R-:W-:-:S02]  /*379e0*/  @!P1 IMAD.MOV.U32 R8, RZ, RZ, R16 ;  /* 0x000000ffff089224 */ /* 0x001fc400078e0010 */
[----:B------:R-:W-:-:S05]  /*379f0*/  @!P1 IMAD.MOV.U32 R9, RZ, RZ, R23 ;  /* 0x000000ffff099224 */ /* 0x000fca00078e0017 */
[----:B------:R0:W4:Y:S01]  /*37a00*/  @!P1 LDG.E.U8 R21, desc[UR18][R8.64] ;  /* 0x0000001208159981 */ /* 0x000122000c1e1100 */
[C---:B------:R-:W-:Y:S01]  /*37a10*/  IMAD.X R17, R6.reuse, 0x1, R17, P3 ;  /* 0x0000000106117824 */ /* 0x040fe200018e0611 */
[----:B------:R-:W-:Y:S02]  /*37a20*/  PRMT R15, RZ, 0x7610, R15 ;  /* 0x00007610ff0f7816 */ /* 0x000fe4000000000f */
[----:B------:R-:W-:Y:S01]  /*37a30*/  IADD3 R11, P3, PT, R5, R11, RZ ;  /* 0x0000000b050b7210 */ /* 0x000fe20007f7e0ff */
[----:B------:R-:W-:Y:S01]  /*37a40*/  STL [R1+0x6bc], R23 ;  /* 0x0006bc1701007387 */ /* 0x000fe20000100800 */
[----:B0-----:R-:W-:Y:S02]  /*37a50*/  @!P1 IMAD.MOV.U32 R8, RZ, RZ, R13 ;  /* 0x000000ffff089224 */ /* 0x001fe400078e000d */
[----:B------:R-:W-:Y:S01]  /*37a60*/  @!P1 IMAD.MOV.U32 R9, RZ, RZ, R17 ;  /* 0x000000ffff099224 */ /* 0x000fe200078e0011 */
[----:B------:R0:W-:Y:S01]  /*37a70*/  STL [R1+0x30], R19 ;  /* 0x0000301301007387 */ /* 0x0001e20000100800 */
[----:B------:R-:W-:Y:S01]  /*37a80*/  IMAD.X R24, R6, 0x1, R24, P3 ;  /* 0x0000000106187824 */ /* 0x000fe200018e0618 */
[----:B------:R-:W-:-:S02]  /*37a90*/  PRMT R20, RZ, 0x7610, R20 ;  /* 0x00007610ff147816 */ /* 0x000fc40000000014 */
[----:B------:R1:W4:Y:S04]  /*37aa0*/  @!P1 LDG.E.U8 R15, desc[UR18][R8.64] ;  /* 0x00000012080f9981 */ /* 0x000328000c1e1100 */
[----:B0-----:R-:W4:Y:S04]  /*37ab0*/  LDL.LU R19, [R1+0x6dc] ;  /* 0x0006dc0001137983 */ /* 0x001f280000300800 */
[----:B------:R-:W4:Y:S01]  /*37ac0*/  LDL.LU R12, [R1+0x6e0] ;  /* 0x0006e000010c7983 */ /* 0x000f220000300800 */
[----:B-1----:R-:W-:Y:S02]  /*37ad0*/  @!P1 IMAD.MOV.U32 R8, RZ, RZ, R11 ;  /* 0x000000ffff089224 */ /* 0x002fe400078e000b */
[----:B------:R-:W-:Y:S01]  /*37ae0*/  @!P1 IMAD.MOV.U32 R9, RZ, RZ, R24 ;  /* 0x000000ffff099224 */ /* 0x000fe200078e0018 */
[----:B------:R-:W-:Y:S01]  /*37af0*/  STL [R1+0x34], R27 ;  /* 0x0000341b01007387 */ /* 0x000fe20000100800 */
[----:B------:R-:W-:-:S03]  /*37b00*/  PRMT R3, RZ, 0x7610, R3 ;  /* 0x00007610ff037816 */ /* 0x000fc60000000003 */
[----:B------:R-:W4:Y:S04]  /*37b10*/  LDL.LU R16, [R1+0x6f8] ;  /* 0x0006f80001107983 */ /* 0x000f280000300800 */
[----:B------:R0:W4:Y:S04]  /*37b20*/  @!P1 LDG.E.U8 R20, desc[UR18][R8.64] ;  /* 0x0000001208149981 */ /* 0x000128000c1e1100 */
[----:B------:R1:W-:Y:S04]  /*37b30*/  STL [R1+0x6c4], R17 ;  /* 0x0006c41101007387 */ /* 0x0003e80000100800 */
[----:B------:R-:W4:Y:S04]  /*37b40*/  LDL.LU R23, [R1+0x6f4] ;  /* 0x0006f40001177983 */ /* 0x000f280000300800 */
[----:B-1----:R-:W4:Y:S04]  /*37b50*/  LDL.LU R17, [R1+0x700] ;  /* 0x0007000001117983 */ /* 0x002f280000300800 */
[----:B------:R-:W-:Y:S04]  /*37b60*/  STL [R1+0x6d0], R11 ;  /* 0x0006d00b01007387 */ /* 0x000fe80000100800 */
[----:B------:R-:W4:Y:S01]  /*37b70*/  LDL.LU R13, [R1+0x708] ;  /* 0x00070800010d7983 */ /* 0x000f220000300800 */
[----:B---3--:R-:W-:-:S05]  /*37b80*/  IADD3 R10, P4, PT, R5, R10, RZ ;  /* 0x0000000a050a7210 */ /* 0x008fca0007f9e0ff */
[----:B--2---:R-:W-:Y:S02]  /*37b90*/  IMAD.X R18, R6, 0x1, R18, P4 ;  /* 0x0000000106127824 */ /* 0x004fe400020e0612 */
[----:B0-----:R-:W-:Y:S02]  /*37ba0*/  @!P1 IMAD.MOV.U32 R8, RZ, RZ, R10 ;  /* 0x000000ffff089224 */ /* 0x001fe400078e000a */
[----:B------:R-:W-:Y:S01]  /*37bb0*/  @!P1 IMAD.MOV.U32 R9, RZ, RZ, R18 ;  /* 0x000000ffff099224 */ /* 0x000fe200078e0012 */
[----:B----4-:R0:W-:Y:S04]  /*37bc0*/  STL [R1+0x24], R21 ;  /* 0x0000241501007387 */ /* 0x0101e80000100800 */
[----:B------:R1:W2:Y:S04]  /*37bd0*/  @!P1 LDG.E.U8 R3, desc[UR18][R8.64] ;  /* 0x0000001208039981 */ /* 0x0002a8000c1e1100 */
[----:B0-----:R-:W3:Y:S04]  /*37be0*/  LDL.LU R21, [R1+0x6fc] ;  /* 0x0006fc0001157983 */ /* 0x001ee80000300800 */
[----:B------:R0:W-:Y:S01]  /*37bf0*/  STL [R1+0x20], R15 ;  /* 0x0000200f01007387 */ /* 0x0001e20000100800 */
[----:B------:R-:W-:-:S02]  /*37c00*/  PRMT R0, RZ, 0x7610, R0 ;  /* 0x00007610ff007816 */ /* 0x000fc40000000000 */
[----:B------:R-:W-:Y:S01]  /*37c10*/  IADD3 R12, P3, PT, R5, R12, RZ ;  /* 0x0000000c050c7210 */ /* 0x000fe20007f7e0ff */
[----:B0-----:R-:W4:Y:S04]  /*37c20*/  LDL.LU R15, [R1+0x704] ;  /* 0x00070400010f7983 */ /* 0x001f280000300800 */
[----:B------:R-:W-:Y:S01]  /*37c30*/  STL [R1+0x6d8], R10 ;  /* 0x0006d80a01007387 */ /* 0x000fe20000100800 */
[----:B------:R-:W-:-:S03]  /*37c40*/  IMAD.X R19, R6, 0x1, R19, P3 ;  /* 0x0000000106137824 */ /* 0x000fc600018e0613 */
[----:B------:R-:W-:Y:S01]  /*37c50*/  STL [R1+0x6cc], R24 ;  /* 0x0006cc1801007387 */ /* 0x000fe20000100800 */
[----:B------:R-:W-:-:S03]  /*37c60*/  IADD3 R16, P3, PT, R5, R16, RZ ;  /* 0x0000001005107210 */ /* 0x000fc60007f7e0ff */
[----:B------:R-:W-:Y:S04]  /*37c70*/  STL [R1+0x6e0], R12 ;  /* 0x0006e00c01007387 */ /* 0x000fe80000100800 */
[----:B------:R-:W4:Y:S01]  /*37c80*/  LDL.LU R11, [R1+0x710] ;  /* 0x00071000010b7983 */ /* 0x000f220000300800 */
[----:B-1----:R-:W-:-:S03]  /*37c90*/  @!P1 IMAD.MOV.U32 R8, RZ, RZ, R12 ;  /* 0x000000ffff089224 */ /* 0x002fc600078e000c */
[----:B------:R-:W-:Y:S01]  /*37ca0*/  STL [R1+0x6d4], R18 ;  /* 0x0006d41201007387 */ /* 0x000fe20000100800 */
[----:B------:R-:W-:-:S03]  /*37cb0*/  @!P1 IMAD.MOV.U32 R9, RZ, RZ, R19 ;  /* 0x000000ffff099224 */ /* 0x000fc600078e0013 */
[----:B------:R-:W-:Y:S01]  /*37cc0*/  STL [R1+0x28], R25 ;  /* 0x0000281901007387 */ /* 0x000fe20000100800 */
[----:B------:R-:W-:-:S03]  /*37cd0*/  IMAD.X R23, R6, 0x1, R23, P3 ;  /* 0x0000000106177824 */ /* 0x000fc600018e0617 */
[----:B------:R0:W-:Y:S01]  /*37ce0*/  STL [R1+0x1c], R20 ;  /* 0x00001c1401007387 */ /* 0x0001e20000100800 */
[----:B------:R-:W-:Y:S02]  /*37cf0*/  IADD3 R17, P4, PT, R5, R17, RZ ;  /* 0x0000001105117210 */ /* 0x000fe40007f9e0ff */
[----:B------:R-:W-:Y:S01]  /*37d00*/  PRMT R22, RZ, 0x7610, R22 ;  /* 0x00007610ff167816 */ /* 0x000fe20000000016 */
[----:B------:R1:W4:Y:S04]  /*37d10*/  @!P1 LDG.E.U8 R0, desc[UR18][R8.64] ;  /* 0x0000001208009981 */ /* 0x000328000c1e1100 */
[----:B0-----:R-:W4:Y:S04]  /*37d20*/  LDL.LU R20, [R1+0x70c] ;  /* 0x00070c0001147983 */ /* 0x001f280000300800 */
[----:B------:R0:W-:Y:S04]  /*37d30*/  STL [R1+0x6dc], R19 ;  /* 0x0006dc1301007387 */ /* 0x0001e80000100800 */
[----:B------:R-:W4:Y:S01]  /*37d40*/  LDL.LU R18, [R1+0x718] ;  /* 0x0007180001127983 */ /* 0x000f220000300800 */
[----:B-1----:R-:W-:-:S02]  /*37d50*/  @!P1 IMAD.MOV.U32 R8, RZ, RZ, R16 ;  /* 0x000000ffff089224 */ /* 0x002fc400078e0010 */
[----:B------:R-:W-:Y:S01]  /*37d60*/  @!P1 IMAD.MOV.U32 R9, RZ, RZ, R23 ;  /* 0x000000ffff099224 */ /* 0x000fe200078e0017 */
[----:B------:R-:W4:Y:S01]  /*37d70*/  LDL.LU R10, [R1+0x720] ;  /* 0x00072000010a7983 */ /* 0x000f220000300800 */
[----:B------:R-:W-:-:S03]  /*37d80*/  PRMT R14, RZ, 0x7610, R14 ;  /* 0x00007610ff0e7816 */ /* 0x000fc6000000000e */
[----:B------:R1:W4:Y:S02]  /*37d90*/  @!P1 LDG.E.U8 R22, desc[UR18][R8.64] ;  /* 0x0000001208169981 */ /* 0x000324000c1e1100 */
[----:B-1----:R-:W-:Y:S02]  /*37da0*/  @!P1 IMAD.MOV.U32 R8, RZ, RZ, R17 ;  /* 0x000000ffff089224 */ /* 0x002fe400078e0011 */
[----:B--2---:R1:W-:Y:S04]  /*37db0*/  STL [R1+0x12d8], R3 ;  /* 0x0012d80301007387 */ /* 0x0043e80000100800 */
[----:B0-----:R-:W2:Y:S01]  /*37dc0*/  LDL.LU R19, [R1+0x714] ;  /* 0x0007140001137983 */ /* 0x001ea20000300800 */
[----:B---3--:R-:W-:Y:S01]  /*37dd0*/  IMAD.X R21, R6, 0x1, R21, P4 ;  /* 0x0000000106157824 */ /* 0x008fe200020e0615 */
[----:B------:R-:W-:-:S02]  /*37de0*/  IADD3 R13, P3, PT, R5, R13, RZ ;  /* 0x0000000d050d7210 */ /* 0x000fc40007f7e0ff */
[----:B------:R-:W3:Y:S01]  /*37df0*/  LDL.LU R12, [R1+0x71c] ;  /* 0x00071c00010c7983 */ /* 0x000ee20000300800 */
[----:B------:R-:W-:-:S05]  /*37e00*/  @!P1 IMAD.MOV.U32 R9, RZ, RZ, R21 ;  /* 0x000000ffff099224 */ /* 0x000fca00078e0015 */
[----:B------:R0:W3:Y:S01]  /*37e10*/  @!P1 LDG.E.U8 R14, desc[UR18][R8.64] ;  /* 0x00000012080e9981 */ /* 0x0000e2000c1e1100 */
[----:B-1----:R-:W-:Y:S01]  /*37e20*/  PRMT R3, RZ, 0x7610, R3 ;  /* 0x00007610ff037816 */ /* 0x002fe20000000003 */
[----:B----4-:R-:W-:Y:S02]  /*37e30*/  IMAD.X R15, R6, 0x1, R15, P3 ;  /* 0x00000001060f7824 */ /* 0x010fe400018e060f */
[----:B0-----:R-:W-:Y:S02]  /*37e40*/  @!P1 IMAD.MOV.U32 R8, RZ, RZ, R13 ;  /* 0x000000ffff089224 */ /* 0x001fe400078e000d */
[----:B------:R-:W-:Y:S01]  /*37e50*/  @!P1 IMAD.MOV.U32 R9, RZ, RZ, R15 ;  /* 0x000000ffff099224 */ /* 0x000fe200078e000f */
[----:B------:R-:W-:-:S04]  /*37e60*/  PRMT R4, RZ, 0x7610, R4 ;  /* 0x00007610ff047816 */ /* 0x000fc80000000004 */
[----:B------:R0:W4:Y:S01]  /*37e70*/  @!P1 LDG.E.U8 R3, desc[UR18][R8.64] ;  /* 0x0000001208039981 */ /* 0x000122000c1e1100 */
[----:B------:R-:W-:-:S03]  /*37e80*/  IADD3 R11, P3, PT, R5, R11, RZ ;  /* 0x0000000b050b7210 */ /* 0x000fc60007f7e0ff */
[----:B------:R1:W-:Y:S02]  /*37e90*/  STL [R1+0x6f8], R16 ;  /* 0x0006f81001007387 */ /* 0x0003e40000100800 */
[----:B0-----:R-:W-:Y:S01]  /*37ea0*/  @!P1 IMAD.MOV.U32 R8, RZ, RZ, R11 ;  /* 0x000000ffff089224 */ /* 0x001fe200078e000b */
[----:B------:R-:W-:Y:S01]  /*37eb0*/  PRMT R2, RZ, 0x7610, R2 ;  /* 0x00007610ff027816 */ /* 0x000fe20000000002 */
[----:B------:R-:W-:-:S04]  /*37ec0*/  IMAD.X R20, R6, 0x1, R20, P3 ;  /* 0x0000000106147824 */ /* 0x000fc800018e0614 */
[----:B------:R-:W-:Y:S01]  /*37ed0*/  @!P1 IMAD.MOV.U32 R9, RZ, RZ, R20 ;  /* 0x000000ffff099224 */ /* 0x000fe200078e0014 */
[----:B------:R-:W-:Y:S01]  /*37ee0*/  IADD3 R18, P4, PT, R5, R18, RZ ;  /* 0x0000001205127210 */ /* 0x000fe20007f9e0ff */
[----:B------:R-:W-:Y:S04]  /*37ef0*/  STL [R1+0x12dc], R0 ;  /* 0x0012dc0001007387 */ /* 0x000fe80000100800 */
[----:B------:R0:W4:Y:S04]  /*37f00*/  @!P1 LDG.E.U8 R4, desc[UR18][R8.64] ;  /* 0x0000001208049981 */ /* 0x000128000c1e1100 */
[----:B------:R-:W-:Y:S04]  /*37f10*/  STL [R1+0x700], R17 ;  /* 0x0007001101007387 */ /* 0x000fe80000100800 */
[----:B------:R-:W-:Y:S01]  /*37f20*/  STL [R1+0x6f4], R23 ;  /* 0x0006f41701007387 */ /* 0x000fe20000100800 */
[----:B0-----:R-:W-:-:S03]  /*37f30*/  @!P1 IMAD.MOV.U32 R8, RZ, RZ, R18 ;  /* 0x000000ffff089224 */ /* 0x001fc600078e0012 */
[----:B------:R-:W-:Y:S04]  /*37f40*/  STL [R1+0x708], R13 ;  /* 0x0007080d01007387 */ /* 0x000fe80000100800 */
[----:B-1----:R-:W4:Y:S04]  /*37f50*/  LDL.LU R16, [R1+0x738] ;  /* 0x0007380001107983 */ /* 0x002f280000300800 */
[----:B------:R-:W-:Y:S04]  /*37f60*/  STL [R1+0x6fc], R21 ;  /* 0x0006fc1501007387 */ /* 0x000fe80000100800 */
[----:B------:R-:W-:Y:S01]  /*37f70*/  STL [R1+0x704], R15 ;  /* 0x0007040f01007387 */ /* 0x000fe20000100800 */
[----:B--2---:R-:W-:-:S04]  /*37f80*/  IMAD.X R19, R6, 0x1, R19, P4 ;  /* 0x0000000106137824 */ /* 0x004fc800020e0613 */
[----:B------:R-:W-:-:S05]  /*37f90*/  @!P1 IMAD.MOV.U32 R9, RZ, RZ, R19 ;  /* 0x000000ffff099224 */ /* 0x000fca00078e0013 */
[----:B------:R0:W2:Y:S04]  /*37fa0*/  @!P1 LDG.E.U8 R2, desc[UR18][R8.64] ;  /* 0x0000001208029981 */ /* 0x0000a8000c1e1100 */
[----:B---3--:R1:W-:Y:S04]  /*37fb0*/  STL [R1+0xc], R14 ;  /* 0x00000c0e01007387 */ /* 0x0083e80000100800 */
[----:B-1----:R-:W3:Y:S04]  /*37fc0*/  LDL.LU R14, [R1+0x740] ;  /* 0x00074000010e7983 */ /* 0x002ee80000300800 */
[----:B------:R-:W3:Y:S04]  /*37fd0*/  LDL.LU R17, [R1+0x734] ;  /* 0x0007340001117983 */ /* 0x000ee80000300800 */
[----:B------:R-:W3:Y:S01]  /*37fe0*/  LDL.LU R15, [R1+0x73c] ;  /* 0x00073c00010f7983 */ /* 0x000ee20000300800 */
[----:B------:R-:W-:-:S03]  /*37ff0*/  IADD3 R10, P3, PT, R5, R10, RZ ;  /* 0x0000000a050a7210 */ /* 0x000fc60007f7e0ff */
[----:B------:R1:W-:Y:S04]  /*38000*/  STL [R1+0x710], R11 ;  /* 0x0007100b01007387 */ /* 0x0003e80000100800 */
[----:B------:R-:W3:Y:S04]  /*38010*/  LDL.LU R13, [R1+0x744] ;  /* 0x00074400010d7983 */ /* 0x000ee80000300800 */
[----:B------:R-:W3:Y:S04]  /*38020*/  LDL.LU R0, [R1+0x748] ;  /* 0x0007480001007983 */ /* 0x000ee80000300800 */
[----:B----4-:R4:W-:Y:S01]  /*38030*/  STL [R1+0x12e0], R3 ;  /* 0x0012e00301007387 */ /* 0x0109e20000100800 */
[----:B------:R-:W-:-:S03]  /*38040*/  IMAD.X R12, R6, 0x1, R12, P3 ;  /* 0x00000001060c7824 */ /* 0x000fc600018e060c */
[----:B------:R-:W-:Y:S04]  /*38050*/  STL [R1+0x718], R18 ;  /* 0x0007181201007387 */ /* 0x000fe80000100800 */
[----:B------:R-:W-:Y:S04]  /*38060*/  STL [R1+0x70c], R20 ;  /* 0x00070c1401007387 */ /* 0x000fe80000100800 */
[----:B------:R-:W-:Y:S04]  /*38070*/  STL [R1+0x720], R10 ;  /* 0x0007200a01007387 */ /* 0x000fe80000100800 */
[----:B-1----:R-:W3:Y:S04]  /*38080*/  LDL.LU R11, [R1+0x750] ;  /* 0x00075000010b7983 */ /* 0x002ee80000300800 */
[----:B------:R-:W-:Y:S04]  /*38090*/  STL [R1+0x714], R19 ;  /* 0x0007141301007387 */ /* 0x000fe80000100800 */
[----:B------:R-:W-:Y:S01]  /*380a0*/  STL [R1+0x12e4], R4 ;  /* 0x0012e40401007387 */ /* 0x000fe20000100800 */
[----:B------:R-:W-:-:S03]  /*380b0*/  PRMT R92, RZ, 0x7610, R92 ;  /* 0x00007610ff5c7816 */ /* 0x000fc6000000005c */
[----:B------:R-:W-:Y:S01]  /*380c0*/  STL [R1+0x10], R22 ;  /* 0x0000101601007387 */ /* 0x000fe20000100800 */
[----:B0-----:R-:W-:-:S03]  /*380d0*/  @!P1 IMAD.MOV.U32 R9, RZ, RZ, R12 ;  /* 0x000000ffff099224 */ /* 0x001fc600078e000c */
[----:B----4-:R-:W4:Y:S01]  /*380e0*/  LDL.LU R3, [R1+0x758] ;  /* 0x0007580001037983 */ /* 0x010f220000300800 */
[----:B------:R-:W-:-:S03]  /*380f0*/  @!P1 IMAD.MOV.U32 R8, RZ, RZ, R10 ;  /* 0x000000ffff089224 */ /* 0x000fc600078e000a */
[----:B------:R0:W-:Y:S01]  /*38100*/  STL [R1+0x71c], R12 ;  /* 0x00071c0c01007387 */ /* 0x0001e20000100800 */
[----:B------:R-:W-:-:S03]  /*38110*/  IADD3 R16, P3, PT, R5, R16, RZ ;  /* 0x0000001005107210 */ /* 0x000fc60007f7e0ff */
[----:B------:R1:W4:Y:S01]  /*38120*/  @!P1 LDG.E.U8 R92, desc[UR18][R8.64] ;  /* 0x00000012085c9981 */ /* 0x000322000c1e1100 */
[----:B------:R-:W-:Y:S02]  /*38130*/  PRMT R90, RZ, 0x7610, R90 ;  /* 0x00007610ff5a7816 */ /* 0x000fe4000000005a */
[----:B------:R-:W-:Y:S01]  /*38140*/  PRMT R88, RZ, 0x7610, R88 ;  /* 0x00007610ff587816 */ /* 0x000fe20000000058 */
[----:B-1----:R-:W-:Y:S01]  /*38150*/  @!P1 IMAD.MOV.U32 R8, RZ, RZ, R16 ;  /* 0x000000ffff089224 */ /* 0x002fe200078e0010 */
[----:B--2---:R1:W-:Y:S04]  /*38160*/  STL [R1+0x12e8], R2 ;  /* 0x0012e80201007387 */ /* 0x0043e80000100800 */
[----:B0-----:R-:W2:Y:S04]  /*38170*/  LDL.LU R12, [R1+0x74c] ;  /* 0x00074c00010c7983 */ /* 0x001ea80000300800 */
[----:B------:R-:W2:Y:S01]  /*38180*/  LDL.LU R10, [R1+0x754] ;  /* 0x00075400010a7983 */ /* 0x000ea20000300800 */
[----:B---3--:R-:W-:Y:S01]  /*38190*/  IADD3 R14, P4, PT, R5, R14, RZ ;  /* 0x0000000e050e7210 */ /* 0x008fe20007f9e0ff */
[----:B------:R-:W-:-:S04]  /*381a0*/  IMAD.X R17, R6, 0x1, R17, P3 ;  /* 0x0000000106117824 */ /* 0x000fc800018e0611 */
[----:B------:R-:W-:Y:S02]  /*381b0*/  @!P1 IMAD.MOV.U32 R9, RZ, RZ, R17 ;  /* 0x000000ffff099224 */ /* 0x000fe400078e0011 */
[----:B------:R-:W-:Y:S01]  /*381c0*/  IMAD.X R15, R6, 0x1, R15, P4 ;  /* 0x00000001060f7824 */ /* 0x000fe200020e060f */
[----:B------:R-:W-:Y:S04]  /*381d0*/  STL [R1+0x738], R16 ;  /* 0x0007381001007387 */ /* 0x000fe80000100800 */
[----:B------:R0:W3:Y:S04]  /*381e0*/  @!P1 LDG.E.U8 R90, desc[UR18][R8.64] ;  /* 0x00000012085a9981 */ /* 0x0000e8000c1e1100 */
[----:B------:R-:W3:Y:S04]  /*381f0*/  LDL.LU R4, [R1+0x75c] ;  /* 0x00075c0001047983 */ /* 0x000ee80000300800 */
[----:B-1----:R-:W3:Y:S01]  /*38200*/  LDL.LU R2, [R1+0x760] ;  /* 0x0007600001027983 */ /* 0x002ee20000300800 */
[----:B0-----:R-:W-:-:S02]  /*38210*/  @!P1 IMAD.MOV.U32 R8, RZ, RZ, R14 ;  /* 0x000000ffff089224 */ /* 0x001fc400078e000e */
[----:B------:R-:W-:-:S05]  /*38220*/  @!P1 IMAD.MOV.U32 R9, RZ, RZ, R15 ;  /* 0x000000ffff099224 */ /* 0x000fca00078e000f */
[----:B------:R0:W3:Y:S01]  /*38230*/  @!P1 LDG.E.U8 R88, desc[UR18][R8.64] ;  /* 0x0000001208589981 */ /* 0x0000e2000c1e1100 */
[----:B------:R-:W-:Y:S02]  /*38240*/  IADD3 R0, P3, PT, R5, R0, RZ ;  /* 0x0000000005007210 */ /* 0x000fe40007f7e0ff */
[----:B------:R-:W-:-:S03]  /*38250*/  PRMT R86, RZ, 0x7610, R86 ;  /* 0x00007610ff567816 */ /* 0x000fc60000000056 */
[----:B------:R-:W-:Y:S01]  /*38260*/  IMAD.X R13, R6, 0x1, R13, P3 ;  /* 0x00000001060d7824 */ /* 0x000fe200018e060d */
[----:B------:R-:W-:Y:S01]  /*38270*/  IADD3 R11, P3, PT, R5, R11, RZ ;  /* 0x0000000b050b7210 */ /* 0x000fe20007f7e0ff */
[----:B0-----:R-:W-:Y:S02]  /*38280*/  @!P1 IMAD.MOV.U32 R8, RZ, RZ, R0 ;  /* 0x000000ffff089224 */ /* 0x001fe400078e0000 */
[----:B------:R-:W-:Y:S01]  /*38290*/  @!P1 IMAD.MOV.U32 R9, RZ, RZ, R13 ;  /* 0x000000ffff099224 */ /* 0x000fe200078e000d */
[----:B------:R-:W-:-:S04]  /*382a0*/  PRMT R84, RZ, 0x7610, R84 ;  /* 0x00007610ff547816 */ /* 0x000fc80000000054 */
[----:B------:R0:W3:Y:S01]  /*382b0*/  @!P1 LDG.E.U8 R86, desc[UR18][R8.64] ;  /* 0x0000001208569981 */ /* 0x0000e2000c1e1100 */
[----:B----4-:R-:W-:Y:S01]  /*382c0*/  IADD3 R3, P4, PT, R5, R3, RZ ;  /* 0x0000000305037210 */ /* 0x010fe20007f9e0ff */
[----:B0-----:R-:W-:Y:S01]  /*382d0*/  @!P1 IMAD.MOV.U32 R8, RZ, RZ, R11 ;  /* 0x000000ffff089224 */ /* 0x001fe200078e000b */
[----:B------:R-:W-:Y:S01]  /*382e0*/  PRMT R82, RZ, 0x7610, R82 ;  /* 0x00007610ff527816 */ /* 0x000fe20000000052 */
[----:B------:R-:W-:Y:S04]  /*382f0*/  STL [R1+0x12ec], R92 ;  /* 0x0012ec5c01007387 */ /* 0x000fe80000100800 */
[----:B------:R-:W-:Y:S04]  /*38300*/  STL [R1+0x740], R14 ;  /* 0x0007400e01007387 */ /* 0x000fe80000100800 */
[----:B------:R0:W-:Y:S04]  /*38310*/  STL [R1+0x734], R17 ;  /* 0x0007341101007387 */ /* 0x0001e80000100800 */
[----:B------:R-:W-:Y:S04]  /*38320*/  STL [R1+0x748], R0 ;  /* 0x0007480001007387 */ /* 0x000fe80000100800 */
[----:B0-----:R-:W4:Y:S04]  /*38330*/  LDL.LU R17, [R1+0x778] ;  /* 0x0007780001117983 */ /* 0x001f280000300800 */
[----:B------:R0:W-:Y:S01]  /*38340*/  STL [R1+0x73c], R15 ;  /* 0x00073c0f01007387 */ /* 0x0001e20000100800 */
[----:B------:R-:W-:Y:S01]  /*38350*/  PRMT R80, RZ, 0x7610, R80 ;  /* 0x00007610ff507816 */ /* 0x000fe20000000050 */
[----:B--2---:R-:W-:-:S04]  /*38360*/  IMAD.X R12, R6, 0x1, R12, P3 ;  /* 0x00000001060c7824 */ /* 0x004fc800018e060c */
[----:B------:R-:W-:Y:S02]  /*38370*/  @!P1 IMAD.MOV.U32 R9, RZ, RZ, R12 ;  /* 0x000000ffff099224 */ /* 0x000fe400078e000c */
[----:B------:R-:W-:-:S03]  /*38380*/  IMAD.X R10, R6, 0x1, R10, P4 ;  /* 0x00000001060a7824 */ /* 0x000fc600020e060a */
[----:B------:R1:W2:Y:S02]  /*38390*/  @!P1 LDG.E.U8 R84, desc[UR18][R8.64] ;  /* 0x0000001208549981 */ /* 0x0002a4000c1e1100 */
[----:B-1----:R-:W-:Y:S02]  /*383a0*/  @!P1 IMAD.MOV.U32 R8, RZ, RZ, R3 ;  /* 0x000000ffff089224 */ /* 0x002fe400078e0003 */
[----:B------:R-:W-:Y:S01]  /*383b0*/  @!P1 IMAD.MOV.U32 R9, RZ, RZ, R10 ;  /* 0x000000ffff099224 */ /* 0x000fe200078e000a */
[----:B---3--:R-:W-:Y:S04]  /*383c0*/  STL [R1+0x12f0], R90 ;  /* 0x0012f05a01007387 */ /* 0x008fe80000100800 */
[----:B------:R1:W-:Y:S01]  /*383d0*/  STL [R1+0x744], R13 ;  /* 0x0007440d01007387 */ /* 0x0003e20000100800 */
[----:B------:R-:W-:-:S03]  /*383e0*/  IADD3 R2, P3, PT, R5, R2, RZ ;  /* 0x0000000205027210 */ /* 0x000fc60007f7e0ff */
[----:B------:R3:W2:Y:S02]  /*383f0*/  @!P1 LDG.E.U8 R82, desc[UR18][R8.64] ;  /* 0x0000001208529981 */ /* 0x0006a4000c1e1100 */
[----:B------:R-:W-:Y:S02]  /*38400*/  IMAD.X R4, R6, 0x1, R4, P3 ;  /* 0x0000000106047824 */ /* 0x000fe400018e0604 */
[----:B------:R-:W-:Y:S04]  /*38410*/  STL [R1+0x12f4], R88 ;  /* 0x0012f45801007387 */ /* 0x000fe80000100800 */
[----:B------:R-:W2:Y:S01]  /*38420*/  LDL.LU R19, [R1+0x774] ;  /* 0x0007740001137983 */ /* 0x000ea20000300800 */
[----:B---3--:R-:W-:-:S03]  /*38430*/  @!P1 IMAD.MOV.U32 R8, RZ, RZ, R2 ;  /* 0x000000ffff089224 */ /* 0x008fc600078e0002 */
[----:B0-----:R-:W3:Y:S01]  /*38440*/  LDL.LU R15, [R1+0x77c] ;  /* 0x00077c00010f7983 */ /* 0x001ee20000300800 */
[----:B------:R-:W-:-:S03]  /*38450*/  @!P1 IMAD.MOV.U32 R9, RZ, RZ, R4 ;  /* 0x000000ffff099224 */ /* 0x000fc600078e0004 */
[----:B------:R-:W-:Y:S04]  /*38460*/  STL [R1+0x750], R11 ;  /* 0x0007500b01007387 */ /* 0x000fe80000100800 */
[----:B-1----:R-:W3:Y:S04]  /*38470*/  LDL.LU R13, [R1+0x780] ;  /* 0x00078000010d7983 */ /* 0x002ee80000300800 */
[----:B------:R-:W3:Y:S04]  /*38480*/  LDL.LU R16, [R1+0x784] ;  /* 0x0007840001107983 */ /* 0x000ee80000300800 */
[----:B------:R-:W3:Y:S04]  /*38490*/  LDL.LU R0, [R1+0x788] ;  /* 0x0007880001007983 */ /* 0x000ee80000300800 */
[----:B------:R0:W3:Y:S04]  /*384a0*/  @!P1 LDG.E.U8 R80, desc[UR18][R8.64] ;  /* 0x0000001208509981 */ /* 0x0000e8000c1e1100 */
[----:B------:R-:W-:Y:S04]  /*384b0*/  STL [R1+0x12f8], R86 ;  /* 0x0012f85601007387 */ /* 0x000fe80000100800 */
[----:B------:R-:W-:Y:S04]  /*384c0*/  STL [R1+0x758], R3 ;  /* 0x0007580301007387 */ /* 0x000fe80000100800 */
[----:B------:R1:W-:Y:S04]  /*384d0*/  STL [R1+0x74c], R12 ;  /* 0x00074c0c01007387 */ /* 0x0003e80000100800 */
[----:B------:R-:W-:Y:S04]  /*384e0*/  STL [R1+0x760], R2 ;  /* 0x0007600201007387 */ /* 0x000fe80000100800 */
[----:B-1----:R-:W3:Y:S04]  /*384f0*/  LDL.LU R12, [R1+0x790] ;  /* 0x00079000010c7983 */ /* 0x002ee80000300800 */
[----:B------:R-:W-:Y:S01]  /*38500*/  STL [R1+0x754], R10 ;  /* 0x0007540a01007387 */ /* 0x000fe20000100800 */
[----:B----4-:R-:W-:-:S02]  /*38510*/  IADD3 R17, P3, PT, R5, R17, RZ ;  /* 0x0000001105117210 */ /* 0x010fc40007f7e0ff */
[----:B------:R-:W-:-:S03]  /*38520*/  PRMT R78, RZ, 0x7610, R78 ;  /* 0x00007610ff4e7816 */ /* 0x000fc6000000004e */
[----:B0-----:R-:W-:Y:S01]  /*38530*/  @!P1 IMAD.MOV.U32 R8, RZ, RZ, R17 ;  /* 0x000000ffff089224 */ /* 0x001fe200078e0011 */
[----:B--2---:R-:W-:Y:S04]  /*38540*/  STL [R1+0x12fc], R84 ;  /* 0x0012fc5401007387 */ /* 0x004fe80000100800 */
[----:B------:R-:W2:Y:S04]  /*38550*/  LDL.LU R18, [R1+0x78c] ;  /* 0x00078c0001127983 */ /* 0x000ea80000300800 */
[----:B------:R0:W-:Y:S04]  /*38560*/  STL [R1+0x75c], R4 ;  /* 0x00075c0401007387 */ /* 0x0001e80000100800 */
[----:B------:R-:W4:Y:S04]  /*38570*/  LDL.LU R11, [R1+0x798] ;  /* 0x00079800010b7983 */ /* 0x000f280000300800 */
[----:B------:R-:W4:Y:S04]  /*38580*/  LDL.LU R3, [R1+0x7a0] ;  /* 0x0007a00001037983 */ /* 0x000f280000300800 */
[----:B------:R-:W-:Y:S04]  /*38590*/  STL [R1+0x1300], R82 ;  /* 0x0013005201007387 */ /* 0x000fe80000100800 */
[----:B------:R-:W4:Y:S04]  /*385a0*/  LDL.LU R14, [R1+0x794] ;  /* 0x00079400010e7983 */ /* 0x000f280000300800 */
[----:B0-----:R-:W4:Y:S01]  /*385b0*/  LDL.LU R4, [R1+0x79c] ;  /* 0x00079c0001047983 */ /* 0x001f220000300800 */
[----:B------:R-:W-:-:S03]  /*385c0*/  IMAD.X R19, R6, 0x1, R19, P3 ;  /* 0x0000000106137824 */ /* 0x000fc600018e0613 */
[----:B------:R0:W-:Y:S04]  /*385d0*/  STL [R1+0x778], R17 ;  /* 0x0007781101007387 */ /* 0x0001e80000100800 */
[----:B------:R-:W4:Y:S01]  /*385e0*/  LDL.LU R2, [R1+0x7b8] ;  /* 0x0007b80001027983 */ /* 0x000f220000300800 */
[----:B------:R-:W-:-:S03]  /*385f0*/  @!P1 IMAD.MOV.U32 R9, RZ, RZ, R19 ;  /* 0x000000ffff099224 */ /* 0x000fc600078e0013 */
[----:B------:R-:W4:Y:S01]  /*38600*/  LDL.LU R10, [R1+0x7c0] ;  /* 0x0007c000010a7983 */ /* 0x000f220000300800 */
[----:B---3--:R-:W-:-:S03]  /*38610*/  IADD3 R13, P4, PT, R5, R13, RZ ;  /* 0x0000000d050d7210 */ /* 0x008fc60007f9e0ff */
[----:B------:R1:W3:Y:S02]  /*38620*/  @!P1 LDG.E.U8 R78, desc[UR18][R8.64] ;  /* 0x00000012084e9981 */ /* 0x0002e4000c1e1100 */
[C---:B------:R-:W-:Y:S01]  /*38630*/  IMAD.X R15, R6.reuse, 0x1, R15, P4 ;  /* 0x00000001060f7824 */ /* 0x040fe200020e060f */
[----:B------:R-:W-:Y:S01]  /*38640*/  IADD3 R0, P3, PT, R5, R0, RZ ;  /* 0x0000000005007210 */ /* 0x000fe20007f7e0ff */
[----:B------:R-:W-:Y:S04]  /*38650*/  STL [R1+0x1304], R80 ;  /* 0x0013045001007387 */ /* 0x000fe80000100800 */
[----:B------:R-:W-:Y:S01]  /*38660*/  IMAD.X R16, R6, 0x1, R16, P3 ;  /* 0x0000000106107824 */ /* 0x000fe200018e0610 */
[----:B------:R0:W-:Y:S04]  /*38670*/  STL [R1+0x780], R13 ;  /* 0x0007800d01007387 */ /* 0x0001e80000100800 */
[----:B------:R-:W-:Y:S01]  /*38680*/  STL [R1+0x774], R19 ;  /* 0x0007741301007387 */ /* 0x000fe20000100800 */
[----:B-1----:R-:W-:-:S03]  /*38690*/  @!P1 IMAD.MOV.U32 R8, RZ, RZ, R13 ;  /* 0x000000ffff089224 */ /* 0x002fc600078e000d */
[----:B------:R-:W-:Y:S04]  /*386a0*/  STL [R1+0x788], R0 ;  /* 0x0007880001007387 */ /* 0x000fe80000100800 */
[----:B------:R1:W-:Y:S04]  /*386b0*/  STL [R1+0x77c], R15 ;  /* 0x00077c0f01007387 */ /* 0x0003e80000100800 */
[----:B0-----:R-:W3:Y:S04]  /*386c0*/  LDL.LU R17, [R1+0x7b4] ;  /* 0x0007b40001117983 */ /* 0x001ee80000300800 */
[----:B------:R0:W-:Y:S04]  /*386d0*/  STL [R1+0x784], R16 ;  /* 0x0007841001007387 */ /* 0x0001e80000100800 */
[----:B------:R-:W3:Y:S01]  /*386e0*/  LDL.LU R13, [R1+0x7bc] ;  /* 0x0007bc00010d7983 */ /* 0x000ee20000300800 */
[----:B------:R-:W-:-:S03]  /*386f0*/  @!P1 IMAD.MOV.U32 R9, RZ, RZ, R15 ;  /* 0x000000ffff099224 */ /* 0x000fc600078e000f */
[----:B-1----:R-:W3:Y:S01]  /*38700*/  LDL.LU R15, [R1+0x7c8] ;  /* 0x0007c800010f7983 */ /* 0x002ee20000300800 */
[----:B------:R-:W-:Y:S02]  /*38710*/  PRMT R76, RZ, 0x7610, R76 ;  /* 0x00007610ff4c7816 */ /* 0x000fe4000000004c */
[----:B------:R-:W-:Y:S02]  /*38720*/  IADD3 R12, P3, PT, R5, R12, RZ ;  /* 0x0000000c050c7210 */ /* 0x000fe40007f7e0ff */
[----:B------:R-:W-:Y:S02]  /*38730*/  PRMT R74, RZ, 0x7610, R74 ;  /* 0x00007610ff4a7816 */ /* 0x000fe4000000004a */
[----:B------:R1:W3:Y:S01]  /*38740*/  @!P1 LDG.E.U8 R76, desc[UR18][R8.64] ;  /* 0x00000012084c9981 */ /* 0x0002e2000c1e1100 */
[----:B------:R-:W-:Y:S01]  /*38750*/  PRMT R72, RZ, 0x7610, R72 ;  /* 0x00007610ff487816 */ /* 0x000fe20000000048 */
[----:B-1----:R-:W-:Y:S02]  /*38760*/  @!P1 IMAD.MOV.U32 R8, RZ, RZ, R0 ;  /* 0x000000ffff089224 */ /* 0x002fe400078e0000 */
[----:B------:R-:W-:-:S02]  /*38770*/  @!P1 IMAD.MOV.U32 R9, RZ, RZ, R16 ;  /* 0x000000ffff099224 */ /* 0x000fc400078e0010 */
[----:B0-----:R-:W3:Y:S04]  /*38780*/  LDL.LU R16, [R1+0x7c4] ;  /* 0x0007c40001107983 */ /* 0x001ee80000300800 */
[----:B------:R0:W3:Y:S04]  /*38790*/  @!P1 LDG.E.U8 R74, desc[UR18][R8.64] ;  /* 0x00000012084a9981 */ /* 0x0000e8000c1e1100 */
[----:B------:R-:W3:Y:S01]  /*387a0*/  LDL.LU R0, [R1+0x7d0] ;  /* 0x0007d00001007983 */ /* 0x000ee20000300800 */
[----:B------:R-:W-:-:S03]  /*387b0*/  PRMT R70, RZ, 0x7610, R70 ;  /* 0x00007610ff467816 */ /* 0x000fc60000000046 */
[----:B------:R1:W-:Y:S01]  /*387c0*/  STL [R1+0x790], R12 ;  /* 0x0007900c01007387 */ /* 0x0003e20000100800 */
[----:B0-----:R-:W-:Y:S01]  /*387d0*/  @!P1 IMAD.MOV.U32 R8, RZ, RZ, R12 ;  /* 0x000000ffff089224 */ /* 0x001fe200078e000c */
[----:B------:R-:W-:Y:S02]  /*387e0*/  PRMT R68, RZ, 0x7610, R68 ;  /* 0x00007610ff447816 */ /* 0x000fe40000000044 */
[----:B------:R-:W-:Y:S01]  /*387f0*/  PRMT R66, RZ, 0x7610, R66 ;  /* 0x00007610ff427816 */ /* 0x000fe20000000042 */
[----:B--2---:R-:W-:-:S04]  /*38800*/  IMAD.X R18, R6, 0x1, R18, P3 ;  /* 0x0000000106127824 */ /* 0x004fc800018e0612 */
[----:B------:R-:W-:Y:S01]  /*38810*/  @!P1 IMAD.MOV.U32 R9, RZ, RZ, R18 ;  /* 0x000000ffff099224 */ /* 0x000fe200078e0012 */
[----:B----4-:R-:W-:-:S04]  /*38820*/  IADD3 R11, P4, PT, R5, R11, RZ ;  /* 0x0000000b050b7210 */ /* 0x010fc80007f9e0ff */
[----:B------:R0:W2:Y:S01]  /*38830*/  @!P1 LDG.E.U8 R72, desc[UR18][R8.64] ;  /* 0x0000001208489981 */ /* 0x0000a2000c1e1100 */
[----:B------:R-:W-:-:S03]  /*38840*/  IADD3 R3, P3, PT, R5, R3, RZ ;  /* 0x0000000305037210 */ /* 0x000fc60007f7e0ff */
[----:B------:R-:W-:Y:S04]  /*38850*/  STL [R1+0x798], R11 ;  /* 0x0007980b01007387 */ /* 0x000fe80000100800 */
[----:B------:R-:W-:Y:S01]  /*38860*/  STL [R1+0x78c], R18 ;  /* 0x00078c1201007387 */ /* 0x000fe20000100800 */
[----:B0-----:R-:W-:-:S03]  /*38870*/  @!P1 IMAD.MOV.U32 R8, RZ, RZ, R11 ;  /* 0x000000ffff089224 */ /* 0x001fc600078e000b */
[----:B------:R-:W-:Y:S01]  /*38880*/  STL [R1+0x7a0], R3 ;  /* 0x0007a00301007387 */ /* 0x000fe20000100800 */
[----:B------:R-:W-:-:S03]  /*38890*/  IMAD.X R14, R6, 0x1, R14, P4 ;  /* 0x00000001060e7824 */ /* 0x000fc600020e060e */
[----:B-1----:R-:W4:Y:S01]  /*388a0*/  LDL.LU R12, [R1+0x7cc] ;  /* 0x0007cc00010c7983 */ /* 0x002f220000300800 */
[----:B------:R-:W-:-:S03]  /*388b0*/  @!P1 IMAD.MOV.U32 R9, RZ, RZ, R14 ;  /* 0x000000ffff099224 */ /* 0x000fc600078e000e */
[----:B------:R0:W-:Y:S01]  /*388c0*/  STL [R1+0x794], R14 ;  /* 0x0007940e01007387 */ /* 0x0001e20000100800 */
[----:B------:R-:W-:-:S03]  /*388d0*/  IMAD.X R4, R6, 0x1, R4, P3 ;  /* 0x0000000106047824 */ /* 0x000fc600018e0604 */
[----:B------:R1:W2:Y:S01]  /*388e0*/  @!P1 LDG.E.U8 R70, desc[UR18][R8.64] ;  /* 0x0000001208469981 */ /* 0x0002a2000c1e1100 */
[----:B------:R-:W-:-:S03]  /*388f0*/  IADD3 R2, P4, PT, R5, R2, RZ ;  /* 0x0000000205027210 */ /* 0x000fc60007f9e0ff */
[----:B0-----:R-:W2:Y:S04]  /*38900*/  LDL.LU R14, [R1+0x7d4] ;  /* 0x0007d400010e7983 */ /* 0x001ea80000300800 */
[----:B------:R-:W2:Y:S01]  /*38910*/  LDL.LU R11, [R1+0x7d8] ;  /* 0x0007d800010b7983 */ /* 0x000ea20000300800 */
[----:B-1----:R-:W-:Y:S01]  /*38920*/  @!P1 IMAD.MOV.U32 R9, RZ, RZ, R4 ;  /* 0x000000ffff099224 */ /* 0x002fe200078e0004 */
[----:B------:R-:W-:Y:S02]  /*38930*/  IADD3 R10, P3, PT, R5, R10, RZ ;  /* 0x0000000a050a7210 */ /* 0x000fe40007f7e0ff */
[----:B------:R0:W-:Y:S01]  /*38940*/  STL [R1+0x79c], R4 ;  /* 0x00079c0401007387 */ /* 0x0001e20000100800 */
[----:B------:R-:W-:-:S05]  /*38950*/  @!P1 IMAD.MOV.U32 R8, RZ, RZ, R3 ;  /* 0x000000ffff089224 */ /* 0x000fca00078e0003 */
[----:B------:R1:W2:Y:S04]  /*38960*/  @!P1 LDG.E.U8 R68, desc[UR18][R8.64] ;  /* 0x0000001208449981 */ /* 0x0002a8000c1e1100 */
[----:B0-----:R-:W2:Y:S04]  /*38970*/  LDL.LU R4, [R1+0x7dc] ;  /* 0x0007dc0001047983 */ /* 0x001ea80000300800 */
[----:B------:R0:W-:Y:S04]  /*38980*/  STL [R1+0x7b8], R2 ;  /* 0x0007b80201007387 */ /* 0x0001e80000100800 */
[----:B------:R-:W2:Y:S01]  /*38990*/  LDL.LU R3, [R1+0x7e0] ;  /* 0x0007e00001037983 */ /* 0x000ea20000300800 */
[----:B-1----:R-:W-:-:S03]  /*389a0*/  @!P1 IMAD.MOV.U32 R8, RZ, RZ, R2 ;  /* 0x000000ffff089224 */ /* 0x002fc600078e0002 */
[----:B------:R1:W-:Y:S01]  /*389b0*/  STL [R1+0x7c0], R10 ;  /* 0x0007c00a01007387 */ /* 0x0003e20000100800 */
[----:B---3--:R-:W-:-:S04]  /*389c0*/  IMAD.X R17, R6, 0x1, R17, P4 ;  /* 0x0000000106117824 */ /* 0x008fc800020e0611 */
[----:B------:R-:W-:Y:S02]  /*389d0*/  @!P1 IMAD.MOV.U32 R9, RZ, RZ, R17 ;  /* 0x000000ffff099224 */ /* 0x000fe400078e0011 */
[----:B------:R-:W-:Y:S01]  /*389e0*/  IMAD.X R13, R6, 0x1, R13, P3 ;  /* 0x00000001060d7824 */ /* 0x000fe200018e060d */
[----:B------:R-:W-:Y:S01]  /*389f0*/  STL [R1+0x7b4], R17 ;  /* 0x0007b41101007387 */ /* 0x000fe20000100800 */
[----:B------:R-:W-:-:S03]  /*38a00*/  IADD3 R15, P3, PT, R5, R15, RZ ;  /* 0x0000000f050f7210 */ /* 0x000fc60007f7e0ff */
[----:B------:R3:W-:Y:S04]  /*38a10*/  STL [R1+0x7bc], R13 ;  /* 0x0007bc0d01007387 */ /* 0x0007e80000100800 */
[----:B0-----:R-:W2:Y:S04]  /*38a20*/  LDL.LU R2, [R1+0x7f8] ;  /* 0x0007f80001027983 */ /* 0x001ea80000300800 */
[----:B------:R0:W2:Y:S04]  /*38a30*/  @!P1 LDG.E.U8 R66, desc[UR18][R8.64] ;  /* 0x0000001208429981 */ /* 0x0000a8000c1e1100 */
[----:B------:R3:W-:Y:S01]  /*38a40*/  STL [R1+0x7c8], R15 ;  /* 0x0007c80f01007387 */ /* 0x0007e20000100800 */
[----:B0-----:R-:W-:-:S03]  /*38a50*/  @!P1 IMAD.MOV.U32 R8, RZ, RZ, R10 ;  /* 0x000000ffff089224 */ /* 0x001fc600078e000a */
[----:B-1----:R-:W2:Y:S01]  /*38a60*/  LDL.LU R10, [R1+0x7f4] ;  /* 0x0007f400010a7983 */ /* 0x002ea20000300800 */
[----:B------:R-:W-:Y:S01]  /*38a70*/  PRMT R64, RZ, 0x7610, R64 ;  /* 0x00007610ff407816 */ /* 0x000fe20000000040 */
[----:B------:R-:W-:Y:S02]  /*38a80*/  @!P1 IMAD.MOV.U32 R9, RZ, RZ, R13 ;  /* 0x000000ffff099224 */ /* 0x000fe400078e000d */
[----:B------:R-:W-:Y:S01]  /*38a90*/  IMAD.X R16, R6, 0x1, R16, P3 ;  /* 0x0000000106107824 */ /* 0x000fe200018e0610 */
[----:B------:R-:W-:Y:S01]  /*38aa0*/  PRMT R62, RZ, 0x7610, R62 ;  /* 0x00007610ff3e7816 */ /* 0x000fe2000000003e */
[----:B---3--:R-:W3:Y:S01]  /*38ab0*/  LDL.LU R13, [R1+0x800] ;  /* 0x00080000010d7983 */ /* 0x008ee20000300800 */
[----:B------:R-:W-:-:S03]  /*38ac0*/  IADD3 R0, P3, PT, R5, R0, RZ ;  /* 0x0000000005007210 */ /* 0x000fc60007f7e0ff */
[----:B------:R0:W3:Y:S01]  /*38ad0*/  @!P1 LDG.E.U8 R64, desc[UR18][R8.64] ;  /* 0x0000001208409981 */ /* 0x0000e2000c1e1100 */
[----:B------:R-:W-:-:S03]  /*38ae0*/  PRMT R60, RZ, 0x7610, R60 ;  /* 0x00007610ff3c7816 */ /* 0x000fc6000000003c */
[----:B------:R-:W-:Y:S01]  /*38af0*/  STL [R1+0x7c4], R16 ;  /* 0x0007c41001007387 */ /* 0x000fe20000100800 */
[----:B0-----:R-:W-:Y:S02]  /*38b00*/  @!P1 IMAD.MOV.U32 R8, RZ, RZ, R15 ;  /* 0x000000ffff089224 */ /* 0x001fe400078e000f */
[----:B------:R-:W-:Y:S01]  /*38b10*/  @!P1 IMAD.MOV.U32 R9, RZ, RZ, R16 ;  /* 0x000000ffff099224 */ /* 0x000fe200078e0010 */
[----:B------:R-:W3:Y:S04]  /*38b20*/  LDL.LU R15, [R1+0x7fc] ;  /* 0x0007fc00010f7983 */ /* 0x000ee80000300800 */
[----:B------:R0:W3:Y:S04]  /*38b30*/  @!P1 LDG.E.U8 R62, desc[UR18][R8.64] ;  /* 0x00000012083e9981 */ /* 0x0000e8000c1e1100 */
[----:B------:R-:W-:Y:S01]  /*38b40*/  STL [R1+0x7d0], R0 ;  /* 0x0007d00001007387 */ /* 0x000fe20000100800 */
[----:B------:R-:W-:Y:S01]  /*38b50*/  PRMT R58, RZ, 0x7610, R58 ;  /* 0x00007610ff3a7816 */ /* 0x000fe2000000003a */
[----:B0-----:R-:W-:Y:S01]  /*38b60*/  @!P1 IMAD.MOV.U32 R8, RZ, RZ, R0 ;  /* 0x000000ffff089224 */ /* 0x001fe200078e0000 */
[----:B------:R-:W-:Y:S01]  /*38b70*/  PRMT R56, RZ, 0x7610, R56 ;  /* 0x00007610ff387816 */ /* 0x000fe20000000038 */
[----:B----4-:R-:W-:-:S04]  /*38b80*/  IMAD.X R12, R6, 0x1, R12, P3 ;  /* 0x00000001060c7824 */ /* 0x010fc800018e060c */
[----:B------:R-:W-:Y:S01]  /*38b90*/  @!P1 IMAD.MOV.U32 R9, RZ, RZ, R12 ;  /* 0x000000ffff099224 */ /* 0x000fe200078e000c */
[----:B------:R0:W-:Y:S04]  /*38ba0*/  STL [R1+0x7cc], R12 ;  /* 0x0007cc0c01007387 */ /* 0x0001e80000100800 */
[----:B------:R1:W4:Y:S04]  /*38bb0*/  @!P1 LDG.E.U8 R60, desc[UR18][R8.64] ;  /* 0x00000012083c9981 */ /* 0x000328000c1e1100 */
        /* <DEDUP_REMOVED lines=8> */
[----:B------:R1:W4:Y:S04]  /*38c40*/  @!P1 LDG.E.U8 R58, desc[UR18][R8.64] ;  /* 0x00000012083a9981 */ /* 0x000328000c1e1100 */
[----:B0-----:R-:W4:Y:S01]  /*38c50*/  LDL.LU R14, [R1+0x80c] ;  /* 0x00080c00010e7983 */ /* 0x001f220000300800 */
[----:B------:R-:W-:-:S03]  /*38c60*/  IADD3 R3, P3, PT, R5, R3, RZ ;  /* 0x0000000305037210 */ /* 0x000fc60007f7e0ff */
[----:B------:R-:W4:Y:S02]  /*38c70*/  LDL.LU R11, [R1+0x810] ;  /* 0x00081000010b7983 */ /* 0x000f240000300800 */
[----:B------:R-:W-:Y:S02]  /*38c80*/  IMAD.X R4, R6, 0x1, R4, P3 ;  /* 0x0000000106047824 */ /* 0x000fe400018e0604 */
[----:B------:R-:W-:Y:S01]  /*38c90*/  STL [R1+0x7e0], R3 ;  /* 0x0007e00301007387 */ /* 0x000fe20000100800 */
[----:B-1----:R-:W-:Y:S02]  /*38ca0*/  @!P1 IMAD.MOV.U32 R8, RZ, RZ, R3 ;  /* 0x000000ffff089224 */ /* 0x002fe400078e0003 */
[----:B------:R-:W-:Y:S01]  /*38cb0*/  @!P1 IMAD.MOV.U32 R9, RZ, RZ, R4 ;  /* 0x000000ffff099224 */ /* 0x000fe200078e0004 */
[----:B------:R0:W-:Y:S04]  /*38cc0*/  STL [R1+0x7dc], R4 ;  /* 0x0007dc0401007387 */ /* 0x0001e80000100800 */
[----:B------:R1:W4:Y:S04]  /*38cd0*/  @!P1 LDG.E.U8 R56, desc[UR18][R8.64] ;  /* 0x0000001208389981 */ /* 0x000328000c1e1100 */
[----:B0-----:R-:W4:Y:S04]  /*38ce0*/  LDL.LU R4, [R1+0x814] ;  /* 0x0008140001047983 */ /* 0x001f280000300800 */
[----:B------:R-:W4:Y:S01]  /*38cf0*/  LDL.LU R3, [R1+0x818] ;  /* 0x0008180001037983 */ /* 0x000f220000300800 */
[----:B------:R-:W-:-:S05]  /*38d00*/  IADD3 R2, P3, PT, R5, R2, RZ ;  /* 0x0000000205027210 */ /* 0x000fca0007f7e0ff */
[----:B------:R-:W-:Y:S01]  /*38d10*/  STL [R1+0x7f8], R2 ;  /* 0x0007f80201007387 */ /* 0x000fe20000100800 */
[----:B-1----:R-:W-:Y:S02]  /*38d20*/  @!P1 IMAD.MOV.U32 R8, RZ, RZ, R2 ;  /* 0x000000ffff089224 */ /* 0x002fe400078e0002 */
[----:B------:R-:W-:-:S04]  /*38d30*/  IMAD.X R10, R6, 0x1, R10, P3 ;  /* 0x00000001060a7824 */ /* 0x000fc800018e060a */
[----:B------:R-:W-:Y:S01]  /*38d40*/  @!P1 IMAD.MOV.U32 R9, RZ, RZ, R10 ;  /* 0x000000ffff099224 */ /* 0x000fe200078e000a */
[----:B------:R0:W-:Y:S04]  /*38d50*/  STL [R1+0x7f4], R10 ;  /* 0x0007f40a01007387 */ /* 0x0001e80000100800 */
[----:B0-----:R-:W4:Y:S04]  /*38d60*/  LDL.LU R10, [R1+0x81c] ;  /* 0x00081c00010a7983 */ /* 0x001f280000300800 */
[----:B------:R-:W4:Y:S01]  /*38d70*/  LDL.LU R2, [R1+0x820] ;  /* 0x0008200001027983 */ /* 0x000f220000300800 */
[----:B---3--:R-:W-:-:S02]  /*38d80*/  IADD3 R13, P3, PT, R5, R13, RZ ;  /* 0x0000000d050d7210 */ /* 0x008fc40007f7e0ff */
[----:B------:R-:W-:-:S03]  /*38d90*/  PRMT R54, RZ, 0x7610, R54 ;  /* 0x00007610ff367816 */ /* 0x000fc60000000036 */
[----:B------:R-:W-:Y:S01]  /*38da0*/  IMAD.X R15, R6, 0x1, R15, P3 ;  /* 0x00000001060f7824 */ /* 0x000fe200018e060f */
[----:B------:R-:W-:Y:S01]  /*38db0*/  PRMT R52, RZ, 0x7610, R52 ;  /* 0x00007610ff347816 */ /* 0x000fe20000000034 */
[----:B------:R0:W-:Y:S04]  /*38dc0*/  STL [R1+0x800], R13 ;  /* 0x0008000d01007387 */ /* 0x0001e80000100800 */
[----:B------:R1:W3:Y:S04]  /*38dd0*/  @!P1 LDG.E.U8 R54, desc[UR18][R8.64] ;  /* 0x0000001208369981 */ /* 0x0002e8000c1e1100 */
[----:B------:R-:W-:Y:S04]  /*38de0*/  STL [R1+0x7fc], R15 ;  /* 0x0007fc0f01007387 */ /* 0x000fe80000100800 */
[----:B------:R-:W3:Y:S01]  /*38df0*/  LDL.LU R16, [R1+0x834] ;  /* 0x0008340001107983 */ /* 0x000ee20000300800 */
[----:B-1----:R-:W-:-:S02]  /*38e00*/  @!P1 IMAD.MOV.U32 R8, RZ, RZ, R13 ;  /* 0x000000ffff089224 */ /* 0x002fc400078e000d */
[----:B------:R-:W-:Y:S01]  /*38e10*/  @!P1 IMAD.MOV.U32 R9, RZ, RZ, R15 ;  /* 0x000000ffff099224 */ /* 0x000fe200078e000f */
[----:B0-----:R-:W3:Y:S01]  /*38e20*/  LDL.LU R13, [R1+0x838] ;  /* 0x00083800010d7983 */ /* 0x001ee20000300800 */
[----:B------:R-:W-:-:S03]  /*38e30*/  PRMT R50, RZ, 0x7610, R50 ;  /* 0x00007610ff327816 */ /* 0x000fc60000000032 */
[----:B------:R0:W3:Y:S01]  /*38e40*/  @!P1 LDG.E.U8 R52, desc[UR18][R8.64] ;  /* 0x0000001208349981 */ /* 0x0000e2000c1e1100 */
[----:B------:R-:W-:Y:S02]  /*38e50*/  PRMT R48, RZ, 0x7610, R48 ;  /* 0x00007610ff307816 */ /* 0x000fe40000000030 */
        /* <DEDUP_REMOVED lines=8> */
[----:B------:R-:W-:-:S03]  /*38ee0*/  IADD3 R11, P3, PT, R5, R11, RZ ;  /* 0x0000000b050b7210 */ /* 0x000fc60007f7e0ff */
[----:B------:R-:W2:Y:S02]  /*38ef0*/  LDL.LU R0, [R1+0x840] ;  /* 0x0008400001007983 */ /* 0x000ea40000300800 */
[----:B------:R-:W-:Y:S02]  /*38f00*/  IMAD.X R14, R6, 0x1, R14, P3 ;  /* 0x00000001060e7824 */ /* 0x000fe400018e060e */
[----:B------:R-:W-:Y:S01]  /*38f10*/  STL [R1+0x810], R11 ;  /* 0x0008100b01007387 */ /* 0x000fe20000100800 */
[----:B-1----:R-:W-:Y:S02]  /*38f20*/  @!P1 IMAD.MOV.U32 R8, RZ, RZ, R11 ;  /* 0x000000ffff089224 */ /* 0x002fe400078e000b */
[----:B------:R-:W-:Y:S01]  /*38f30*/  @!P1 IMAD.MOV.U32 R9, RZ, RZ, R14 ;  /* 0x000000ffff099224 */ /* 0x000fe200078e000e */
[----:B------:R0:W-:Y:S04]  /*38f40*/  STL [R1+0x80c], R14 ;  /* 0x00080c0e01007387 */ /* 0x0001e80000100800 */
[----:B------:R-:W4:Y:S04]  /*38f50*/  LDL.LU R15, [R1+0x844] ;  /* 0x00084400010f7983 */ /* 0x000f280000300800 */
[----:B------:R1:W4:Y:S01]  /*38f60*/  @!P1 LDG.E.U8 R48, desc[UR18][R8.64] ;  /* 0x0000001208309981 */ /* 0x000322000c1e1100 */
[----:B------:R-:W-:-:S03]  /*38f70*/  IADD3 R3, P3, PT, R5, R3, RZ ;  /* 0x0000000305037210 */ /* 0x000fc60007f7e0ff */
[----:B0-----:R-:W4:Y:S02]  /*38f80*/  LDL.LU R14, [R1+0x848] ;  /* 0x00084800010e7983 */ /* 0x001f240000300800 */
[----:B------:R-:W-:Y:S02]  /*38f90*/  IMAD.X R4, R6, 0x1, R4, P3 ;  /* 0x0000000106047824 */ /* 0x000fe400018e0604 */
[----:B------:R-:W-:Y:S01]  /*38fa0*/  STL [R1+0x818], R3 ;  /* 0x0008180301007387 */ /* 0x000fe20000100800 */
[----:B-1----:R-:W-:Y:S02]  /*38fb0*/  @!P1 IMAD.MOV.U32 R8, RZ, RZ, R3 ;  /* 0x000000ffff089224 */ /* 0x002fe400078e0003 */
[----:B------:R-:W-:Y:S01]  /*38fc0*/  @!P1 IMAD.MOV.U32 R9, RZ, RZ, R4 ;  /* 0x000000ffff099224 */ /* 0x000fe200078e0004 */
[----:B------:R0:W-:Y:S04]  /*38fd0*/  STL [R1+0x814], R4 ;  /* 0x0008140401007387 */ /* 0x0001e80000100800 */
[----:B0-----:R-:W4:Y:S04]  /*38fe0*/  LDL.LU R4, [R1+0x84c] ;  /* 0x00084c0001047983 */ /* 0x001f280000300800 */
[----:B------:R-:W4:Y:S01]  /*38ff0*/  LDL.LU R3, [R1+0x850] ;  /* 0x0008500001037983 */ /* 0x000f220000300800 */
[----:B------:R-:W-:-:S05]  /*39000*/  IADD3 R2, P3, PT, R5, R2, RZ ;  /* 0x0000000205027210 */ /* 0x000fca0007f7e0ff */
[----:B------:R-:W-:Y:S01]  /*39010*/  IMAD.X R10, R6, 0x1, R10, P3 ;  /* 0x00000001060a7824 */ /* 0x000fe200018e060a */
[----:B------:R-:W-:Y:S03]  /*39020*/  STL [R1+0x820], R2 ;  /* 0x0008200201007387 */ /* 0x000fe60000100800 */
[----:B------:R-:W-:Y:S01]  /*39030*/  @!P1 IMAD.MOV.U32 R11, RZ, RZ, R10 ;  /* 0x000000ffff0b9224 */ /* 0x000fe200078e000a */
[----:B------:R0:W-:Y:S04]  /*39040*/  STL [R1+0x81c], R10 ;  /* 0x00081c0a01007387 */ /* 0x0001e80000100800 */
[----:B------:R-:W4:Y:S01]  /*39050*/  LDL.LU R20, [R1+0x854] ;  /* 0x0008540001147983 */ /* 0x000f220000300800 */
[----:B0-----:R-:W-:-:S03]  /*39060*/  @!P1 IMAD.MOV.U32 R10, RZ, RZ, R2 ;  /* 0x000000ffff0a9224 */ /* 0x001fc600078e0002 */
[----:B------:R-:W4:Y:S01]  /*39070*/  LDL.LU R2, [R1+0x858] ;  /* 0x0008580001027983 */ /* 0x000f220000300800 */
[----:B------:R-:W-:Y:S02]  /*39080*/  PRMT R7, RZ, 0x7610, R7 ;  /* 0x00007610ff077816 */ /* 0x000fe40000000007 */
[----:B---3--:R-:W-:-:S04]  /*39090*/  IADD3 R13, P3, PT, R5, R13, RZ ;  /* 0x0000000d050d7210 */ /* 0x008fc80007f7e0ff */
[----:B------:R0:W3:Y:S01]  /*390a0*/  @!P1 LDG.E.U8 R7, desc[UR18][R8.64] ;  /* 0x0000001208079981 */ /* 0x0000e2000c1e1100 */
[----:B------:R-:W-:-:S03]  /*390b0*/  IMAD.X R16, R6, 0x1, R16, P3 ;  /* 0x0000000106107824 */ /* 0x000fc600018e0610 */
[----:B------:R-:W-:Y:S01]  /*390c0*/  STL [R1+0x838], R13 ;  /* 0x0008380d01007387 */ /* 0x000fe20000100800 */
[----:B0-----:R-:W-:-:S03]  /*390d0*/  PRMT R8, RZ, 0x7610, R8 ;  /* 0x00007610ff087816 */ /* 0x001fc60000000008 */
[----:B------:R0:W-:Y:S01]  /*390e0*/  STL [R1+0x834], R16 ;  /* 0x0008341001007387 */ /* 0x0001e20000100800 */
[----:B------:R-:W-:-:S03]  /*390f0*/  PRMT R9, RZ, 0x7610, R9 ;  /* 0x00007610ff097816 */ /* 0x000fc60000000009 */
[----:B------:R-:W3:Y:S04]  /*39100*/  LDL.LU R17, [R1+0x85c] ;  /* 0x00085c0001117983 */ /* 0x000ee80000300800 */
[----:B------:R1:W3:Y:S02]  /*39110*/  @!P1 LDG.E.U8 R8, desc[UR18][R10.64] ;  /* 0x000000120a089981 */ /* 0x0002e4000c1e1100 */
[----:B-1----:R-:W-:Y:S02]  /*39120*/  @!P1 IMAD.MOV.U32 R11, RZ, RZ, R16 ;  /* 0x000000ffff0b9224 */ /* 0x002fe400078e0010 */
[----:B------:R-:W-:Y:S01]  /*39130*/  @!P1 IMAD.MOV.U32 R10, RZ, RZ, R13 ;  /* 0x000000ffff0a9224 */ /* 0x000fe200078e000d */
[----:B0-----:R-:W3:Y:S04]  /*39140*/  LDL.LU R16, [R1+0x860] ;  /* 0x0008600001107983 */ /* 0x001ee80000300800 */
[----:B------:R0:W3:Y:S02]  /*39150*/  @!P1 LDG.E.U8 R9, desc[UR18][R10.64] ;  /* 0x000000120a099981 */ /* 0x0000e4000c1e1100 */
[----:B0-----:R-:W-:-:S02]  /*39160*/  PRMT R10, RZ, 0x7610, R10 ;  /* 0x00007610ff0a7816 */ /* 0x001fc4000000000a */
[----:B------:R-:W-:Y:S02]  /*39170*/  PRMT R11, RZ, 0x7610, R11 ;  /* 0x00007610ff0b7816 */ /* 0x000fe4000000000b */
[----:B--2---:R-:W-:-:S05]  /*39180*/  IADD3 R0, P3, PT, R5, R0, RZ ;  /* 0x0000000005007210 */ /* 0x004fca0007f7e0ff */
[----:B----4-:R-:W-:Y:S01]  /*39190*/  IMAD.X R12, R6, 0x1, R12, P3 ;  /* 0x00000001060c7824 */ /* 0x010fe200018e060c */
[----:B------:R-:W-:Y:S03]  /*391a0*/  STL [R1+0x840], R0 ;  /* 0x0008400001007387 */ /* 0x000fe60000100800 */
[----:B------:R-:W-:Y:S01]  /*391b0*/  @!P1 IMAD.MOV.U32 R13, RZ, RZ, R12 ;  /* 0x000000ffff0d9224 */ /* 0x000fe200078e000c */
[----:B------:R0:W-:Y:S04]  /*391c0*/  STL [R1+0x83c], R12 ;  /* 0x00083c0c01007387 */ /* 0x0001e80000100800 */
[----:B------:R-:W2:Y:S01]  /*391d0*/  LDL.LU R21, [R1+0x874] ;  /* 0x0008740001157983 */ /* 0x000ea20000300800 */
[----:B------:R-:W-:Y:S01]  /*391e0*/  IADD3 R14, P3, PT, R5, R14, RZ ;  /* 0x0000000e050e7210 */ /* 0x000fe20007f7e0ff */
[----:B0-----:R-:W-:-:S02]  /*391f0*/  @!P1 IMAD.MOV.U32 R12, RZ, RZ, R0 ;  /* 0x000000ffff0c9224 */ /* 0x001fc400078e0000 */
[----:B------:R-:W4:Y:S02]  /*39200*/  LDL.LU R0, [R1+0x878] ;  /* 0x0008780001007983 */ /* 0x000f240000300800 */
[----:B------:R-:W-:Y:S02]  /*39210*/  IMAD.X R15, R6, 0x1, R15, P3 ;  /* 0x00000001060f7824 */ /* 0x000fe400018e060f */
[----:B------:R-:W-:Y:S04]  /*39220*/  STL [R1+0x848], R14 ;  /* 0x0008480e01007387 */ /* 0x000fe80000100800 */
[----:B------:R0:W-:Y:S04]  /*39230*/  STL [R1+0x844], R15 ;  /* 0x0008440f01007387 */ /* 0x0001e80000100800 */
[----:B------:R-:W2:Y:S04]  /*39240*/  LDL.LU R19, [R1+0x87c] ;  /* 0x00087c0001137983 */ /* 0x000ea80000300800 */
[----:B------:R1:W2:Y:S01]  /*39250*/  @!P1 LDG.E.U8 R10, desc[UR18][R12.64] ;  /* 0x000000120c0a9981 */ /* 0x0002a2000c1e1100 */
[----:B------:R-:W-:-:S03]  /*39260*/  IADD3 R3, P3, PT, R5, R3, RZ ;  /* 0x0000000305037210 */ /* 0x000fc60007f7e0ff */
[----:B------:R-:W2:Y:S02]  /*39270*/  LDL.LU R18, [R1+0x880] ;  /* 0x0008800001127983 */ /* 0x000ea40000300800 */
[----:B------:R-:W-:Y:S02]  /*39280*/  IMAD.X R4, R6, 0x1, R4, P3 ;  /* 0x0000000106047824 */ /* 0x000fe400018e0604 */
[----:B-1----:R-:W-:Y:S02]  /*39290*/  @!P1 IMAD.MOV.U32 R12, RZ, RZ, R14 ;  /* 0x000000ffff0c9224 */ /* 0x002fe400078e000e */
[----:B------:R-:W-:Y:S01]  /*392a0*/  @!P1 IMAD.MOV.U32 R13, RZ, RZ, R15 ;  /* 0x000000ffff0d9224 */ /* 0x000fe200078e000f */
[----:B------:R-:W-:Y:S01]  /*392b0*/  STL [R1+0x850], R3 ;  /* 0x0008500301007387 */ /* 0x000fe20000100800 */
[----:B0-----:R-:W-:Y:S02]  /*392c0*/  @!P1 IMAD.MOV.U32 R15, RZ, RZ, R4 ;  /* 0x000000ffff0f9224 */ /* 0x001fe400078e0004 */
[----:B------:R-:W-:Y:S01]  /*392d0*/  @!P1 IMAD.MOV.U32 R14, RZ, RZ, R3 ;  /* 0x000000ffff0e9224 */ /* 0x000fe200078e0003 */
[----:B------:R0:W-:Y:S04]  /*392e0*/  STL [R1+0x84c], R4 ;  /* 0x00084c0401007387 */ /* 0x0001e80000100800 */
[----:B------:R1:W2:Y:S04]  /*392f0*/  @!P1 LDG.E.U8 R11, desc[UR18][R12.64] ;  /* 0x000000120c0b9981 */ /* 0x0002a8000c1e1100 */
[----:B0-----:R-:W2:Y:S04]  /*39300*/  LDL.LU R4, [R1+0x884] ;  /* 0x0008840001047983 */ /* 0x001ea80000300800 */
[----:B------:R-:W2:Y:S01]  /*39310*/  LDL.LU R3, [R1+0x888] ;  /* 0x0008880001037983 */ /* 0x000ea20000300800 */
[----:B-1----:R-:W-:-:S06]  /*39320*/  PRMT R12, RZ, 0x7610, R12 ;  /* 0x00007610ff0c7816 */ /* 0x002fcc000000000c */
[----:B------:R0:W2:Y:S01]  /*39330*/  @!P1 LDG.E.U8 R12, desc[UR18][R14.64] ;  /* 0x000000120e0c9981 */ /* 0x0000a2000c1e1100 */
[----:B------:R-:W-:-:S05]  /*39340*/  IADD3 R2, P3, PT, R5, R2, RZ ;  /* 0x0000000205027210 */ /* 0x000fca0007f7e0ff */
[----:B------:R-:W-:Y:S01]  /*39350*/  IMAD.X R20, R6, 0x1, R20, P3 ;  /* 0x0000000106147824 */ /* 0x000fe200018e0614 */
[----:B------:R-:W-:Y:S01]  /*39360*/  STL [R1+0x858], R2 ;  /* 0x0008580201007387 */ /* 0x000fe20000100800 */
[----:B0-----:R-:W-:-:S03]  /*39370*/  @!P1 IMAD.MOV.U32 R14, RZ, RZ, R2 ;  /* 0x000000ffff0e9224 */ /* 0x001fc600078e0002 */
[----:B------:R0:W-:Y:S01]  /*39380*/  STL [R1+0x854], R20 ;  /* 0x0008541401007387 */ /* 0x0001e20000100800 */
[----:B------:R-:W-:-:S03]  /*39390*/  @!P1 IMAD.MOV.U32 R15, RZ, RZ, R20 ;  /* 0x000000ffff0f9224 */ /* 0x000fc600078e0014 */
[----:B0-----:R-:W2:Y:S04]  /*393a0*/  LDL.LU R20, [R1+0x88c] ;  /* 0x00088c0001147983 */ /* 0x001ea80000300800 */
[----:B------:R-:W2:Y:S01]  /*393b0*/  LDL.LU R2, [R1+0x890] ;  /* 0x0008900001027983 */ /* 0x000ea20000300800 */
[----:B------:R-:W-:-:S06]  /*393c0*/  PRMT R13, RZ, 0x7610, R13 ;  /* 0x00007610ff0d7816 */ /* 0x000fcc000000000d */
[----:B------:R0:W2:Y:S01]  /*393d0*/  @!P1 LDG.E.U8 R13, desc[UR18][R14.64] ;  /* 0x000000120e0d9981 */ /* 0x0000a2000c1e1100 */
[----:B---3--:R-:W-:Y:S02]  /*393e0*/  IADD3 R16, P3, PT, R5, R16, RZ ;  /* 0x0000001005107210 */ /* 0x008fe40007f7e0ff */
[----:B0-----:R-:W-:-:S03]  /*393f0*/  PRMT R14, RZ, 0x7610, R14 ;  /* 0x00007610ff0e7816 */ /* 0x001fc6000000000e */
[----:B------:R-:W-:Y:S01]  /*39400*/  IMAD.X R17, R6, 0x1, R17, P3 ;  /* 0x0000000106117824 */ /* 0x000fe200018e0611 */
[----:B------:R0:W-:Y:S04]  /*39410*/  STL [R1+0x860], R16 ;  /* 0x0008601001007387 */ /* 0x0001e80000100800 */
[----:B------:R1:W-:Y:S01]  /*39420*/  STL [R1+0x85c], R17 ;  /* 0x00085c1101007387 */ /* 0x0003e20000100800 */
[----:B------:R-:W-:-:S03]  /*39430*/  PRMT R15, RZ, 0x7610, R15 ;  /* 0x00007610ff0f7816 */ /* 0x000fc6000000000f */
[----:B------:R-:W3:Y:S04]  /*39440*/  LDL.LU R26, [R1+0x894] ;  /* 0x00089400011a7983 */ /* 0x000ee80000300800 */
[----:B------:R-:W3:Y:S04]  /*39450*/  LDL.LU R23, [R1+0x898] ;  /* 0x0008980001177983 */ /* 0x000ee80000300800 */
[----:B------:R0:W3:Y:S01]  /*39460*/  @!P1 LDG.E.U8 R14, desc[UR18][R16.64] ;  /* 0x00000012100e9981 */ /* 0x0000e2000c1e1100 */
[----:B----4-:R-:W-:-:S05]  /*39470*/  IADD3 R0, P3, PT, R5, R0, RZ ;  /* 0x0000000005007210 */ /* 0x010fca0007f7e0ff */
[----:B--2---:R-:W-:Y:S01]  /*39480*/  IMAD.X R21, R6, 0x1, R21, P3 ;  /* 0x0000000106157824 */ /* 0x004fe200018e0615 */
[----:B------:R2:W-:Y:S01]  /*39490*/  STL [R1+0x878], R0 ;  /* 0x0008780001007387 */ /* 0x0005e20000100800 */
[----:B0-----:R-:W-:Y:S02]  /*394a0*/  @!P1 IMAD.MOV.U32 R16, RZ, RZ, R0 ;  /* 0x000000ffff109224 */ /* 0x001fe400078e0000 */
[----:B-1----:R-:W-:Y:S01]  /*394b0*/  @!P1 IMAD.MOV.U32 R17, RZ, RZ, R21 ;  /* 0x000000ffff119224 */ /* 0x002fe200078e0015 */
[----:B------:R-:W-:Y:S04]  /*394c0*/  STL [R1+0x874], R21 ;  /* 0x0008741501007387 */ /* 0x000fe80000100800 */
[----:B------:R-:W4:Y:S04]  /*394d0*/  LDL.LU R22, [R1+0x89c] ;  /* 0x00089c0001167983 */ /* 0x000f280000300800 */
[----:B--2---:R-:W2:Y:S01]  /*394e0*/  LDL.LU R0, [R1+0x8a0] ;  /* 0x0008a00001007983 */ /* 0x004ea20000300800 */
[----:B------:R-:W-:-:S03]  /*394f0*/  IADD3 R18, P3, PT, R5, R18, RZ ;  /* 0x0000001205127210 */ /* 0x000fc60007f7e0ff */
[----:B------:R0:W4:Y:S02]  /*39500*/  @!P1 LDG.E.U8 R15, desc[UR18][R16.64] ;  /* 0x00000012100f9981 */ /* 0x000124000c1e1100 */
[----:B------:R-:W-:Y:S02]  /*39510*/  IMAD.X R19, R6, 0x1, R19, P3 ;  /* 0x0000000106137824 */ /* 0x000fe400018e0613 */
[----:B------:R1:W-:Y:S04]  /*39520*/  STL [R1+0x880], R18 ;  /* 0x0008801201007387 */ /* 0x0003e80000100800 */
[----:B------:R1:W-:Y:S01]  /*39530*/  STL [R1+0x87c], R19 ;  /* 0x00087c1301007387 */ /* 0x0003e20000100800 */
[----:B0-----:R-:W-:-:S03]  /*39540*/  PRMT R16, RZ, 0x7610, R16 ;  /* 0x00007610ff107816 */ /* 0x001fc60000000010 */
[----:B------:R-:W4:Y:S04]  /*39550*/  LDL.LU R25, [R1+0x8b4] ;  /* 0x0008b40001197983 */ /* 0x000f280000300800 */
[----:B------:R-:W4:Y:S04]  /*39560*/  LDL.LU R24, [R1+0x8b8] ;  /* 0x0008b80001187983 */ /* 0x000f280000300800 */
[----:B------:R1:W4:Y:S01]  /*39570*/  @!P1 LDG.E.U8 R16, desc[UR18][R18.64] ;  /* 0x0000001212109981 */ /* 0x000322000c1e1100 */
[----:B------:R-:W-:-:S05]  /*39580*/  IADD3 R3, P3, PT, R5, R3, RZ ;  /* 0x0000000305037210 */ /* 0x000fca0007f7e0ff */
[----:B------:R-:W-:Y:S01]  /*39590*/  IMAD.X R4, R6, 0x1, R4, P3 ;  /* 0x0000000106047824 */ /* 0x000fe200018e0604 */
        /* <DEDUP_REMOVED lines=14> */
[----:B------:R-:W-:-:S06]  /*39680*/  PRMT R17, RZ, 0x7610, R17 ;  /* 0x00007610ff117816 */ /* 0x000fcc0000000011 */
[----:B------:R0:W4:Y:S01]  /*39690*/  @!P1 LDG.E.U8 R17, desc[UR18][R18.64] ;  /* 0x0000001212119981 */ /* 0x000122000c1e1100 */
[----:B---3--:R-:W-:-:S05]  /*396a0*/  IADD3 R23, P3, PT, R5, R23, RZ ;  /* 0x0000001705177210 */ /* 0x008fca0007f7e0ff */
[----:B------:R-:W-:Y:S01]  /*396b0*/  IMAD.X R26, R6, 0x1, R26, P3 ;  /* 0x00000001061a7824 */ /* 0x000fe200018e061a */
[----:B0-----:R-:W-:Y:S01]  /*396c0*/  PRMT R18, RZ, 0x7610, R18 ;  /* 0x00007610ff127816 */ /* 0x001fe20000000012 */
[----:B------:R-:W-:Y:S01]  /*396d0*/  STL [R1+0x898], R23 ;  /* 0x0008981701007387 */ /* 0x000fe20000100800 */
[----:B------:R-:W-:-:S03]  /*396e0*/  PRMT R19, RZ, 0x7610, R19 ;  /* 0x00007610ff137816 */ /* 0x000fc60000000013 */
[----:B------:R0:W-:Y:S04]  /*396f0*/  STL [R1+0x894], R26 ;  /* 0x0008941a01007387 */ /* 0x0001e80000100800 */
[----:B------:R1:W3:Y:S04]  /*39700*/  @!P1 LDG.E.U8 R18, desc[UR18][R20.64] ;  /* 0x0000001214129981 */ /* 0x0002e8000c1e1100 */
[----:B------:R-:W3:Y:S01]  /*39710*/  LDL.LU R27, [R1+0x8cc] ;  /* 0x0008cc00011b7983 */ /* 0x000ee20000300800 */
        /* <DEDUP_REMOVED lines=16> */
[----:B------:R0:W-:Y:S04]  /*39820*/  STL [R1+0x8b8], R24 ;  /* 0x0008b81801007387 */ /* 0x0001e80000100800 */
[----:B------:R1:W-:Y:S04]  /*39830*/  STL [R1+0x8b4], R25 ;  /* 0x0008b41901007387 */ /* 0x0003e80000100800 */
[----:B------:R-:W2:Y:S04]  /*39840*/  LDL.LU R29, [R1+0x8dc] ;  /* 0x0008dc00011d7983 */ /* 0x000ea80000300800 */
[----:B------:R0:W2:Y:S04]  /*39850*/  @!P1 LDG.E.U8 R20, desc[UR18][R22.64] ;  /* 0x0000001216149981 */ /* 0x0000a8000c1e1100 */
[----:B------:R-:W2:Y:S01]  /*39860*/  LDL.LU R28, [R1+0x8e0] ;  /* 0x0008e000011c7983 */ /* 0x000ea20000300800 */
[----:B------:R-:W-:Y:S01]  /*39870*/  IADD3 R3, P3, PT, R5, R3, RZ ;  /* 0x0000000305037210 */ /* 0x000fe20007f7e0ff */
[----:B0-----:R-:W-:-:S02]  /*39880*/  @!P1 IMAD.MOV.U32 R22, RZ, RZ, R24 ;  /* 0x000000ffff169224 */ /* 0x001fc400078e0018 */
[----:B------:R-:W-:Y:S02]  /*39890*/  @!P1 IMAD.MOV.U32 R23, RZ, RZ, R25 ;  /* 0x000000ffff179224 */ /* 0x000fe400078e0019 */
[----:B------:R-:W-:Y:S01]  /*398a0*/  IMAD.X R4, R6, 0x1, R4, P3 ;  /* 0x0000000106047824 */ /* 0x000fe200018e0604 */
[----:B------:R-:W-:Y:S01]  /*398b0*/  STL [R1+0x8c0], R3 ;  /* 0x0008c00301007387 */ /* 0x000fe20000100800 */
[----:B------:R-:W-:Y:S02]  /*398c0*/  @!P1 IMAD.MOV.U32 R24, RZ, RZ, R3 ;  /* 0x000000ffff189224 */ /* 0x000fe400078e0003 */
[----:B-1----:R-:W-:Y:S01]  /*398d0*/  @!P1 IMAD.MOV.U32 R25, RZ, RZ, R4 ;  /* 0x000000ffff199224 */ /* 0x002fe200078e0004 */
[----:B------:R0:W-:Y:S04]  /*398e0*/  STL [R1+0x8bc], R4 ;  /* 0x0008bc0401007387 */ /* 0x0001e80000100800 */
[----:B------:R1:W2:Y:S04]  /*398f0*/  @!P1 LDG.E.U8 R21, desc[UR18][R22.64] ;  /* 0x0000001216159981 */ /* 0x0002a8000c1e1100 */
[----:B0-----:R-:W2:Y:S04]  /*39900*/  LDL.LU R4, [R1+0x8f4] ;  /* 0x0008f40001047983 */ /* 0x001ea80000300800 */
[----:B------:R-:W2:Y:S01]  /*39910*/  LDL.LU R3, [R1+0x8f8] ;  /* 0x0008f80001037983 */ /* 0x000ea20000300800 */
[----:B-1----:R-:W-:-:S02]  /*39920*/  PRMT R22, RZ, 0x7610, R22 ;  /* 0x00007610ff167816 */ /* 0x002fc40000000016 */
[----:B------:R-:W-:-:S04]  /*39930*/  IADD3 R2, P3, PT, R5, R2, RZ ;  /* 0x0000000205027210 */ /* 0x000fc80007f7e0ff */
[----:B------:R0:W2:Y:S01]  /*39940*/  @!P1 LDG.E.U8 R22, desc[UR18][R24.64] ;  /* 0x0000001218169981 */ /* 0x0000a2000c1e1100 */
[----:B------:R-:W-:-:S03]  /*39950*/  IMAD.X R30, R6, 0x1, R30, P3 ;  /* 0x00000001061e7824 */ /* 0x000fc600018e061e */
[----:B------:R-:W-:Y:S04]  /*39960*/  STL [R1+0x8c8], R2 ;  /* 0x0008c80201007387 */ /* 0x000fe80000100800 */
[----:B------:R1:W-:Y:S01]  /*39970*/  STL [R1+0x8c4], R30 ;  /* 0x0008c41e01007387 */ /* 0x0003e20000100800 */
[----:B0-----:R-:W-:Y:S02]  /*39980*/  @!P1 IMAD.MOV.U32 R25, RZ, RZ, R30 ;  /* 0x000000ffff199224 */ /* 0x001fe400078e001e */
[----:B------:R-:W-:Y:S01]  /*39990*/  @!P1 IMAD.MOV.U32 R24, RZ, RZ, R2 ;  /* 0x000000ffff189224 */ /* 0x000fe200078e0002 */
[----:B-1----:R-:W2:Y:S04]  /*399a0*/  LDL.LU R30, [R1+0x8fc] ;  /* 0x0008fc00011e7983 */ /* 0x002ea80000300800 */
[----:B------:R-:W2:Y:S01]  /*399b0*/  LDL.LU R2, [R1+0x900] ;  /* 0x0009000001027983 */ /* 0x000ea20000300800 */
[----:B------:R-:W-:-:S06]  /*399c0*/  PRMT R23, RZ, 0x7610, R23 ;  /* 0x00007610ff177816 */ /* 0x000fcc0000000017 */
[----:B------:R0:W2:Y:S01]  /*399d0*/  @!P1 LDG.E.U8 R23, desc[UR18][R24.64] ;  /* 0x0000001218179981 */ /* 0x0000a2000c1e1100 */
[----:B---3--:R-:W-:Y:S02]  /*399e0*/  IADD3 R26, P3, PT, R5, R26, RZ ;  /* 0x0000001a051a7210 */ /* 0x008fe40007f7e0ff */
[----:B0-----:R-:W-:-:S03]  /*399f0*/  PRMT R24, RZ, 0x7610, R24 ;  /* 0x00007610ff187816 */ /* 0x001fc60000000018 */
[----:B------:R-:W-:Y:S01]  /*39a00*/  IMAD.X R27, R6, 0x1, R27, P3 ;  /* 0x00000001061b7824 */ /* 0x000fe200018e061b */
[----:B------:R0:W-:Y:S01]  /*39a10*/  STL [R1+0x8d0], R26 ;  /* 0x0008d01a01007387 */ /* 0x0001e20000100800 */
[----:B------:R-:W-:-:S03]  /*39a20*/  PRMT R25, RZ, 0x7610, R25 ;  /* 0x00007610ff197816 */ /* 0x000fc60000000019 */
[----:B------:R1:W-:Y:S04]  /*39a30*/  STL [R1+0x8cc], R27 ;  /* 0x0008cc1b01007387 */ /* 0x0003e80000100800 */
[----:B------:R0:W3:Y:S04]  /*39a40*/  @!P1 LDG.E.U8 R24, desc[UR18][R26.64] ;  /* 0x000000121a189981 */ /* 0x0000e8000c1e1100 */
[----:B------:R-:W3:Y:S04]  /*39a50*/  LDL.LU R35, [R1+0x904] ;  /* 0x0009040001237983 */ /* 0x000ee80000300800 */
[----:B------:R-:W3:Y:S01]  /*39a60*/  LDL.LU R33, [R1+0x908] ;  /* 0x0009080001217983 */ /* 0x000ee20000300800 */
[----:B----4-:R-:W-:-:S05]  /*39a70*/  IADD3 R0, P3, PT, R5, R0, RZ ;  /* 0x0000000005007210 */ /* 0x010fca0007f7e0ff */
[----:B--2---:R-:W-:Y:S02]  /*39a80*/  IMAD.X R31, R6, 0x1, R31, P3 ;  /* 0x00000001061f7824 */ /* 0x004fe400018e061f */
[----:B0-----:R-:W-:Y:S02]  /*39a90*/  @!P1 IMAD.MOV.U32 R26, RZ, RZ, R0 ;  /* 0x000000ffff1a9224 */ /* 0x001fe400078e0000 */
[----:B-1----:R-:W-:Y:S01]  /*39aa0*/  @!P1 IMAD.MOV.U32 R27, RZ, RZ, R31 ;  /* 0x000000ffff1b9224 */ /* 0x002fe200078e001f */
[----:B------:R0:W-:Y:S01]  /*39ab0*/  STL [R1+0x8d8], R0 ;  /* 0x0008d80001007387 */ /* 0x0001e20000100800 */
[----:B------:R-:W-:-:S03]  /*39ac0*/  IADD3 R28, P3, PT, R5, R28, RZ ;  /* 0x0000001c051c7210 */ /* 0x000fc60007f7e0ff */
[----:B------:R-:W-:Y:S02]  /*39ad0*/  STL [R1+0x8d4], R31 ;  /* 0x0008d41f01007387 */ /* 0x000fe40000100800 */
[----:B------:R-:W-:Y:S02]  /*39ae0*/  IMAD.X R29, R6, 0x1, R29, P3 ;  /* 0x00000001061d7824 */ /* 0x000fe400018e061d */
[----:B------:R1:W2:Y:S04]  /*39af0*/  @!P1 LDG.E.U8 R25, desc[UR18][R26.64] ;  /* 0x000000121a199981 */ /* 0x0002a8000c1e1100 */
[----:B------:R-:W4:Y:S04]  /*39b00*/  LDL.LU R32, [R1+0x90c] ;  /* 0x00090c0001207983 */ /* 0x000f280000300800 */
[----:B0-----:R-:W2:Y:S01]  /*39b10*/  LDL.LU R0, [R1+0x910] ;  /* 0x0009100001007983 */ /* 0x001ea20000300800 */
[----:B-1----:R-:W-:-:S03]  /*39b20*/  PRMT R26, RZ, 0x7610, R26 ;  /* 0x00007610ff1a7816 */ /* 0x002fc6000000001a */
[----:B------:R-:W-:Y:S04]  /*39b30*/  STL [R1+0x8e0], R28 ;  /* 0x0008e01c01007387 */ /* 0x000fe80000100800 */
[----:B------:R0:W-:Y:S04]  /*39b40*/  STL [R1+0x8dc], R29 ;  /* 0x0008dc1d01007387 */ /* 0x0001e80000100800 */
[----:B------:R-:W4:Y:S04]  /*39b50*/  LDL.LU R34, [R1+0x914] ;  /* 0x0009140001227983 */ /* 0x000f280000300800 */
[----:B------:R0:W4:Y:S01]  /*39b60*/  @!P1 LDG.E.U8 R26, desc[UR18][R28.64] ;  /* 0x000000121c1a9981 */ /* 0x000122000c1e1100 */
[----:B------:R-:W-:-:S05]  /*39b70*/  IADD3 R3, P3, PT, R5, R3, RZ ;  /* 0x0000000305037210 */ /* 0x000fca0007f7e0ff */
[----:B------:R-:W-:Y:S01]  /*39b80*/  IMAD.X R4, R6, 0x1, R4, P3 ;  /* 0x0000000106047824 */ /* 0x000fe200018e0604 */
[----:B------:R-:W-:Y:S03]  /*39b90*/  STL [R1+0x8f8], R3 ;  /* 0x0008f80301007387 */ /* 0x000fe60000100800 */
[----:B0-----:R-:W-:Y:S01]  /*39ba0*/  @!P1 IMAD.MOV.U32 R29, RZ, RZ, R4 ;  /* 0x000000ffff1d9224 */ /* 0x001fe200078e0004 */
[----:B------:R0:W-:Y:S01]  /*39bb0*/  STL [R1+0x8f4], R4 ;  /* 0x0008f40401007387 */ /* 0x0001e20000100800 */
[----:B------:R-:W-:-:S03]  /*39bc0*/  @!P1 IMAD.MOV.U32 R28, RZ, RZ, R3 ;  /* 0x000000ffff1c9224 */ /* 0x000fc600078e0003 */
[----:B0-----:R-:W4:Y:S04]  /*39bd0*/  LDL.LU R4, [R1+0x918] ;  /* 0x0009180001047983 */ /* 0x001f280000300800 */
[----:B------:R-:W4:Y:S01]  /*39be0*/  LDL.LU R3, [R1+0x91c] ;  /* 0x00091c0001037983 */ /* 0x000f220000300800 */
[----:B------:R-:W-:-:S05]  /*39bf0*/  IADD3 R2, P3, PT, R5, R2, RZ ;  /* 0x0000000205027210 */ /* 0x000fca0007f7e0ff */
[----:B------:R-:W-:Y:S01]  /*39c00*/  IMAD.X R30, R6, 0x1, R30, P3 ;  /* 0x00000001061e7824 */ /* 0x000fe200018e061e */
[----:B------:R-:W-:Y:S03]  /*39c10*/  STL [R1+0x900], R2 ;  /* 0x0009000201007387 */ /* 0x000fe60000100800 */
[----:B------:R-:W-:Y:S01]  /*39c20*/  @!P1 IMAD.MOV.U32 R31, RZ, RZ, R30 ;  /* 0x000000ffff1f9224 */ /* 0x000fe200078e001e */
[----:B------:R0:W-:Y:S02]  /*39c30*/  STL [R1+0x8fc], R30 ;  /* 0x0008fc1e01007387 */ /* 0x0001e40000100800 */
[----:B0-----:R-:W-:Y:S02]  /*39c40*/  @!P1 IMAD.MOV.U32 R30, RZ, RZ, R2 ;  /* 0x000000ffff1e9224 */ /* 0x001fe400078e0002 */
[----:B------:R-:W4:Y:S01]  /*39c50*/  LDL.LU R2, [R1+0x920] ;  /* 0x0009200001027983 */ /* 0x000f220000300800 */
[----:B------:R-:W-:-:S06]  /*39c60*/  PRMT R27, RZ, 0x7610, R27 ;  /* 0x00007610ff1b7816 */ /* 0x000fcc000000001b */
[----:B------:R0:W4:Y:S01]  /*39c70*/  @!P1 LDG.E.U8 R27, desc[UR18][R28.64] ;  /* 0x000000121c1b9981 */ /* 0x000122000c1e1100 */
[----:B---3--:R-:W-:Y:S02]  /*39c80*/  IADD3 R33, P3, PT, R5, R33, RZ ;  /* 0x0000002105217210 */ /* 0x008fe40007f7e0ff */
[----:B0-----:R-:W-:-:S03]  /*39c90*/  PRMT R28, RZ, 0x7610, R28 ;  /* 0x00007610ff1c7816 */ /* 0x001fc6000000001c */
[----:B------:R-:W-:Y:S01]  /*39ca0*/  IMAD.X R35, R6, 0x1, R35, P3 ;  /* 0x0000000106237824 */ /* 0x000fe200018e0623 */
[----:B------:R0:W-:Y:S01]  /*39cb0*/  STL [R1+0x908], R33 ;  /* 0x0009082101007387 */ /* 0x0001e20000100800 */
[----:B------:R-:W-:-:S03]  /*39cc0*/  PRMT R29, RZ, 0x7610, R29 ;  /* 0x00007610ff1d7816 */ /* 0x000fc6000000001d */
[----:B------:R1:W3:Y:S04]  /*39cd0*/  @!P1 LDG.E.U8 R28, desc[UR18][R30.64] ;  /* 0x000000121e1c9981 */ /* 0x0002e8000c1e1100 */
[----:B------:R-:W-:Y:S04]  /*39ce0*/  STL [R1+0x904], R35 ;  /* 0x0009042301007387 */ /* 0x000fe80000100800 */
[----:B------:R-:W3:Y:S01]  /*39cf0*/  LDL.LU R39, [R1+0x934] ;  /* 0x0009340001277983 */ /* 0x000ee20000300800 */
[----:B-1----:R-:W-:Y:S02]  /*39d00*/  @!P1 IMAD.MOV.U32 R30, RZ, RZ, R33 ;  /* 0x000000ffff1e9224 */ /* 0x002fe400078e0021 */
[----:B------:R-:W-:Y:S01]  /*39d10*/  @!P1 IMAD.MOV.U32 R31, RZ, RZ, R35 ;  /* 0x000000ffff1f9224 */ /* 0x000fe200078e0023 */
[----:B------:R-:W3:Y:S04]  /*39d20*/  LDL.LU R37, [R1+0x938] ;  /* 0x0009380001257983 */ /* 0x000ee80000300800 */
[----:B------:R1:W3:Y:S02]  /*39d30*/  @!P1 LDG.E.U8 R29, desc[UR18][R30.64] ;  /* 0x000000121e1d9981 */ /* 0x0002e4000c1e1100 */
[----:B-1----:R-:W-:-:S02]  /*39d40*/  PRMT R30, RZ, 0x7610, R30 ;  /* 0x00007610ff1e7816 */ /* 0x002fc4000000001e */
[----:B--2---:R-:W-:-:S05]  /*39d50*/  IADD3 R0, P3, PT, R5, R0, RZ ;  /* 0x0000000005007210 */ /* 0x004fca0007f7e0ff */
[----:B----4-:R-:W-:Y:S01]  /*39d60*/  IMAD.X R32, R6, 0x1, R32, P3 ;  /* 0x0000000106207824 */ /* 0x010fe200018e0620 */
[----:B------:R-:W-:Y:S03]  /*39d70*/  STL [R1+0x910], R0 ;  /* 0x0009100001007387 */ /* 0x000fe60000100800 */
[----:B0-----:R-:W-:Y:S01]  /*39d80*/  @!P1 IMAD.MOV.U32 R33, RZ, RZ, R32 ;  /* 0x000000ffff219224 */ /* 0x001fe200078e0020 */
[----:B------:R0:W-:Y:S04]  /*39d90*/  STL [R1+0x90c], R32 ;  /* 0x00090c2001007387 */ /* 0x0001e80000100800 */
[----:B------:R-:W2:Y:S01]  /*39da0*/  LDL.LU R36, [R1+0x93c] ;  /* 0x00093c0001247983 */ /* 0x000ea20000300800 */
[----:B0-----:R-:W-:-:S03]  /*39db0*/  @!P1 IMAD.MOV.U32 R32, RZ, RZ, R0 ;  /* 0x000000ffff209224 */ /* 0x001fc600078e0000 */
[----:B------:R-:W4:Y:S04]  /*39dc0*/  LDL.LU R0, [R1+0x940] ;  /* 0x0009400001007983 */ /* 0x000f280000300800 */
[----:B------:R0:W2:Y:S01]  /*39dd0*/  @!P1 LDG.E.U8 R30, desc[UR18][R32.64] ;  /* 0x00000012201e9981 */ /* 0x0000a2000c1e1100 */
[----:B------:R-:W-:-:S05]  /*39de0*/  IADD3 R4, P3, PT, R5, R4, RZ ;  /* 0x0000000405047210 */ /* 0x000fca0007f7e0ff */
[----:B------:R-:W-:Y:S01]  /*39df0*/  IMAD.X R34, R6, 0x1, R34, P3 ;  /* 0x0000000106227824 */ /* 0x000fe200018e0622 */
[----:B------:R1:W-:Y:S01]  /*39e00*/  STL [R1+0x918], R4 ;  /* 0x0009180401007387 */ /* 0x0003e20000100800 */
[----:B0-----:R-:W-:-:S03]  /*39e10*/  @!P1 IMAD.MOV.U32 R32, RZ, RZ, R4 ;  /* 0x000000ffff209224 */ /* 0x001fc600078e0004 */
[----:B------:R0:W-:Y:S04]  /*39e20*/  STL [R1+0x914], R34 ;  /* 0x0009142201007387 */ /* 0x0001e80000100800 */
[----:B------:R-:W2:Y:S04]  /*39e30*/  LDL.LU R38, [R1+0x944] ;  /* 0x0009440001267983 */ /* 0x000ea80000300800 */
[----:B-1----:R-:W2:Y:S01]  /*39e40*/  LDL.LU R4, [R1+0x948] ;  /* 0x0009480001047983 */ /* 0x002ea20000300800 */
[----:B------:R-:W-:Y:S01]  /*39e50*/  @!P1 IMAD.MOV.U32 R33, RZ, RZ, R34 ;  /* 0x000000ffff219224 */ /* 0x000fe200078e0022 */
[----:B------:R-:W-:-:S05]  /*39e60*/  IADD3 R2, P3, PT, R5, R2, RZ ;  /* 0x0000000205027210 */ /* 0x000fca0007f7e0ff */
[----:B------:R-:W-:Y:S01]  /*39e70*/  IMAD.X R3, R6, 0x1, R3, P3 ;  /* 0x0000000106037824 */ /* 0x000fe200018e0603 */
[----:B------:R-:W-:Y:S01]  /*39e80*/  STL [R1+0x920], R2 ;  /* 0x0009200201007387 */ /* 0x000fe20000100800 */
[----:B0-----:R-:W-:Y:S02]  /*39e90*/  @!P1 IMAD.MOV.U32 R34, RZ, RZ, R2 ;  /* 0x000000ffff229224 */ /* 0x001fe400078e0002 */
[----:B------:R-:W-:Y:S01]  /*39ea0*/  @!P1 IMAD.MOV.U32 R35, RZ, RZ, R3 ;  /* 0x000000ffff239224 */ /* 0x000fe200078e0003 */
[----:B------:R0:W-:Y:S04]  /*39eb0*/  STL [R1+0x91c], R3 ;  /* 0x00091c0301007387 */ /* 0x0001e80000100800 */
[----:B0-----:R-:W2:Y:S04]  /*39ec0*/  LDL.LU R3, [R1+0x94c] ;  /* 0x00094c0001037983 */ /* 0x001ea80000300800 */
[----:B------:R-:W2:Y:S01]  /*39ed0*/  LDL.LU R2, [R1+0x950] ;  /* 0x0009500001027983 */ /* 0x000ea20000300800 */
[----:B------:R-:W-:-:S06]  /*39ee0*/  PRMT R31, RZ, 0x7610, R31 ;  /* 0x00007610ff1f7816 */ /* 0x000fcc000000001f */
[----:B------:R0:W2:Y:S01]  /*39ef0*/  @!P1 LDG.E.U8 R31, desc[UR18][R32.64] ;  /* 0x00000012201f9981 */ /* 0x0000a2000c1e1100 */
[----:B---3--:R-:W-:Y:S02]  /*39f00*/  IADD3 R37, P3, PT, R5, R37, RZ ;  /* 0x0000002505257210 */ /* 0x008fe40007f7e0ff */
[----:B0-----:R-:W-:-:S03]  /*39f10*/  PRMT R32, RZ, 0x7610, R32 ;  /* 0x00007610ff207816 */ /* 0x001fc60000000020 */
[----:B------:R-:W-:Y:S01]  /*39f20*/  IMAD.X R39, R6, 0x1, R39, P3 ;  /* 0x0000000106277824 */ /* 0x000fe200018e0627 */
[----:B------:R-:W-:Y:S02]  /*39f30*/  PRMT R33, RZ, 0x7610, R33 ;  /* 0x00007610ff217816 */ /* 0x000fe40000000021 */
[----:B------:R0:W3:Y:S04]  /*39f40*/  @!P1 LDG.E.U8 R32, desc[UR18][R34.64] ;  /* 0x0000001222209981 */ /* 0x0000e8000c1e1100 */
[----:B------:R1:W-:Y:S01]  /*39f50*/  STL [R1+0x938], R37 ;  /* 0x0009382501007387 */ /* 0x0003e20000100800 */
[----:B0-----:R-:W-:Y:S02]  /*39f60*/  @!P1 IMAD.MOV.U32 R34, RZ, RZ, R37 ;  /* 0x000000ffff229224 */ /* 0x001fe400078e0025 */
[----:B------:R-:W-:Y:S01]  /*39f70*/  @!P1 IMAD.MOV.U32 R35, RZ, RZ, R39 ;  /* 0x000000ffff239224 */ /* 0x000fe200078e0027 */
[----:B------:R-:W-:Y:S04]  /*39f80*/  STL [R1+0x934], R39 ;  /* 0x0009342701007387 */ /* 0x000fe80000100800 */
[----:B------:R-:W3:Y:S04]  /*39f90*/  LDL.LU R41, [R1+0x954] ;  /* 0x0009540001297983 */ /* 0x000ee80000300800 */
[----:B------:R0:W3:Y:S02]  /*39fa0*/  @!P1 LDG.E.U8 R33, desc[UR18][R34.64] ;  /* 0x0000001222219981 */ /* 0x0000e4000c1e1100 */
[----:B0-----:R-:W-:-:S02]  /*39fb0*/  PRMT R34, RZ, 0x7610, R34 ;  /* 0x00007610ff227816 */ /* 0x001fc40000000022 */
[----:B----4-:R-:W-:-:S05]  /*39fc0*/  IADD3 R0, P3, PT, R5, R0, RZ ;  /* 0x0000000005007210 */ /* 0x010fca0007f7e0ff */
[----:B--2---:R-:W-:Y:S01]  /*39fd0*/  IMAD.X R36, R6, 0x1, R36, P3 ;  /* 0x0000000106247824 */ /* 0x004fe200018e0624 */
[----:B------:R-:W-:Y:S03]  /*39fe0*/  STL [R1+0x940], R0 ;  /* 0x0009400001007387 */ /* 0x000fe60000100800 */
[----:B-1----:R-:W-:Y:S01]  /*39ff0*/  @!P1 IMAD.MOV.U32 R37, RZ, RZ, R36 ;  /* 0x000000ffff259224 */ /* 0x002fe200078e0024 */
[----:B------:R0:W-:Y:S02]  /*3a000*/  STL [R1+0x93c], R36 ;  /* 0x00093c2401007387 */ /* 0x0001e40000100800 */
[----:B0-----:R-:W-:Y:S02]  /*3a010*/  @!P1 IMAD.MOV.U32 R36, RZ, RZ, R0 ;  /* 0x000000ffff249224 */ /* 0x001fe400078e0000 */
[----:B------:R-:W2:Y:S04]  /*3a020*/  LDL.LU R0, [R1+0x958] ;  /* 0x0009580001007983 */ /* 0x000ea80000300800 */
[----:B------:R-:W4:Y:S04]  /*3a030*/  LDL.LU R40, [R1+0x95c] ;  /* 0x00095c0001287983 */ /* 0x000f280000300800 */
[----:B------:R0:W4:Y:S01]  /*3a040*/  @!P1 LDG.E.U8 R34, desc[UR18][R36.64] ;  /* 0x0000001224229981 */ /* 0x000122000c1e1100 */
[----:B------:R-:W-:-:S05]  /*3a050*/  IADD3 R4, P3, PT, R5, R4, RZ ;  /* 0x0000000405047210 */ /* 0x000fca0007f7e0ff */
[----:B------:R-:W-:Y:S01]  /*3a060*/  IMAD.X R38, R6, 0x1, R38, P3 ;  /* 0x0000000106267824 */ /* 0x000fe200018e0626 */
[----:B------:R1:W-:Y:S01]  /*3a070*/  STL [R1+0x948], R4 ;  /* 0x0009480401007387 */ /* 0x0003e20000100800 */
[----:B0-----:R-:W-:-:S03]  /*3a080*/  @!P1 IMAD.MOV.U32 R36, RZ, RZ, R4 ;  /* 0x000000ffff249224 */ /* 0x001fc600078e0004 */
[----:B------:R0:W-:Y:S04]  /*3a090*/  STL [R1+0x944], R38 ;  /* 0x0009442601007387 */ /* 0x0001e80000100800 */
[----:B-1----:R-:W4:Y:S01]  /*3a0a0*/  LDL.LU R4, [R1+0x960] ;  /* 0x0009600001047983 */ /* 0x002f220000300800 */
[----:B------:R-:W-:Y:S01]  /*3a0b0*/  @!P1 IMAD.MOV.U32 R37, RZ, RZ, R38 ;  /* 0x000000ffff259224 */ /* 0x000fe200078e0026 */
[----:B------:R-:W-:-:S05]  /*3a0c0*/  IADD3 R2, P3, PT, R5, R2, RZ ;  /* 0x0000000205027210 */ /* 0x000fca0007f7e0ff */
[----:B------:R-:W-:Y:S01]  /*3a0d0*/  IMAD.X R3, R6, 0x1, R3, P3 ;  /* 0x0000000106037824 */ /* 0x000fe200018e0603 */
[----:B------:R-:W-:Y:S01]  /*3a0e0*/  STL [R1+0x950], R2 ;  /* 0x0009500201007387 */ /* 0x000fe20000100800 */
[----:B0-----:R-:W-:Y:S02]  /*3a0f0*/  @!P1 IMAD.MOV.U32 R38, RZ, RZ, R2 ;  /* 0x000000ffff269224 */ /* 0x001fe400078e0002 */
[----:B------:R-:W-:Y:S01]  /*3a100*/  @!P1 IMAD.MOV.U32 R39, RZ, RZ, R3 ;  /* 0x000000ffff279224 */ /* 0x000fe200078e0003 */
[----:B------:R0:W-:Y:S04]  /*3a110*/  STL [R1+0x94c], R3 ;  /* 0x00094c0301007387 */ /* 0x0001e80000100800 */
[----:B0-----:R-:W4:Y:S04]  /*3a120*/  LDL.LU R3, [R1+0x974] ;  /* 0x0009740001037983 */ /* 0x001f280000300800 */
[----:B------:R-:W4:Y:S01]  /*3a130*/  LDL.LU R2, [R1+0x978] ;  /* 0x0009780001027983 */ /* 0x000f220000300800 */
[----:B------:R-:W-:-:S06]  /*3a140*/  PRMT R35, RZ, 0x7610, R35 ;  /* 0x00007610ff237816 */ /* 0x000fcc0000000023 */
[----:B------:R0:W4:Y:S02]  /*3a150*/  @!P1 LDG.E.U8 R35, desc[UR18][R36.64] ;  /* 0x0000001224239981 */ /* 0x000124000c1e1100 */
[----:B0-----:R-:W-:Y:S02]  /*3a160*/  PRMT R36, RZ, 0x7610, R36 ;  /* 0x00007610ff247816 */ /* 0x001fe40000000024 */
[----:B------:R-:W-:-:S04]  /*3a170*/  PRMT R37, RZ, 0x7610, R37 ;  /* 0x00007610ff257816 */ /* 0x000fc80000000025 */
[----:B------:R0:W4:Y:S01]  /*3a180*/  @!P1 LDG.E.U8 R36, desc[UR18][R38.64] ;  /* 0x0000001226249981 */ /* 0x000122000c1e1100 */
[----:B--2---:R-:W-:-:S05]  /*3a190*/  IADD3 R0, P3, PT, R5, R0, RZ ;  /* 0x0000000005007210 */ /* 0x004fca0007f7e0ff */
[----:B---3--:R-:W-:Y:S01]  /*3a1a0*/  IMAD.X R41, R6, 0x1, R41, P3 ;  /* 0x0000000106297824 */ /* 0x008fe200018e0629 */
[----:B------:R1:W-:Y:S01]  /*3a1b0*/  STL [R1+0x958], R0 ;  /* 0x0009580001007387 */ /* 0x0003e20000100800 */
[----:B0-----:R-:W-:-:S03]  /*3a1c0*/  @!P1 IMAD.MOV.U32 R38, RZ, RZ, R0 ;  /* 0x000000ffff269224 */ /* 0x001fc600078e0000 */
[----:B------:R0:W-:Y:S04]  /*3a1d0*/  STL [R1+0x954], R41 ;  /* 0x0009542901007387 */ /* 0x0001e80000100800 */
[----:B------:R-:W2:Y:S01]  /*3a1e0*/  LDL.LU R42, [R1+0x97c] ;  /* 0x00097c00012a7983 */ /* 0x000ea20000300800 */
[----:B------:R-:W-:-:S03]  /*3a1f0*/  @!P1 IMAD.MOV.U32 R39, RZ, RZ, R41 ;  /* 0x000000ffff279224 */ /* 0x000fc600078e0029 */
[----:B-1----:R-:W3:Y:S04]  /*3a200*/  LDL.LU R0, [R1+0x980] ;  /* 0x0009800001007983 */ /* 0x002ee80000300800 */
[----:B------:R1:W2:Y:S01]  /*3a210*/  @!P1 LDG.E.U8 R37, desc[UR18][R38.64] ;  /* 0x0000001226259981 */ /* 0x0002a2000c1e1100 */
[----:B----4-:R-:W-:-:S05]  /*3a220*/  IADD3 R4, P3, PT, R5, R4, RZ ;  /* 0x0000000405047210 */ /* 0x010fca0007f7e0ff */
[----:B------:R-:W-:Y:S01]  /*3a230*/  IMAD.X R40, R6, 0x1, R40, P3 ;  /* 0x0000000106287824 */ /* 0x000fe200018e0628 */
[----:B------:R-:W-:Y:S03]  /*3a240*/  STL [R1+0x960], R4 ;  /* 0x0009600401007387 */ /* 0x000fe60000100800 */
[----:B0-----:R-:W-:Y:S01]  /*3a250*/  @!P1 IMAD.MOV.U32 R41, RZ, RZ, R40 ;  /* 0x000000ffff299224 */ /* 0x001fe200078e0028 */
[----:B------:R0:W-:Y:S04]  /*3a260*/  STL [R1+0x95c], R40 ;  /* 0x00095c2801007387 */ /* 0x0001e80000100800 */
[----:B------:R-:W4:Y:S01]  /*3a270*/  LDL.LU R44, [R1+0x984] ;  /* 0x00098400012c7983 */ /* 0x000f220000300800 */
[----:B-1----:R-:W-:Y:S01]  /*3a280*/  PRMT R38, RZ, 0x7610, R38 ;  /* 0x00007610ff267816 */ /* 0x002fe20000000026 */
[----:B0-----:R-:W-:-:S02]  /*3a290*/  @!P1 IMAD.MOV.U32 R40, RZ, RZ, R4 ;  /* 0x000000ffff289224 */ /* 0x001fc400078e0004 */
[----:B------:R-:W4:Y:S04]  /*3a2a0*/  LDL.LU R4, [R1+0x988] ;  /* 0x0009880001047983 */ /* 0x000f280000300800 */
[----:B------:R0:W4:Y:S01]  /*3a2b0*/  @!P1 LDG.E.U8 R38, desc[UR18][R40.64] ;  /* 0x0000001228269981 */ /* 0x000122000c1e1100 */
        /* <DEDUP_REMOVED lines=11> */
[----:B---3--:R-:W-:-:S05]  /*3a370*/  IADD3 R0, P3, PT, R5, R0, RZ ;  /* 0x0000000005007210 */ /* 0x008fca0007f7e0ff */
[----:B--2---:R-:W-:Y:S01]  /*3a380*/  IMAD.X R42, R6, 0x1, R42, P3 ;  /* 0x00000001062a7824 */ /* 0x004fe200018e062a */
[----:B------:R-:W-:Y:S03]  /*3a390*/  STL [R1+0x980], R0 ;  /* 0x0009800001007387 */ /* 0x000fe60000100800 */
[----:B------:R-:W-:Y:S01]  /*3a3a0*/  @!P1 IMAD.MOV.U32 R43, RZ, RZ, R42 ;  /* 0x000000ffff2b9224 */ /* 0x000fe200078e002a */
[----:B------:R0:W-:Y:S04]  /*3a3b0*/  STL [R1+0x97c], R42 ;  /* 0x00097c2a01007387 */ /* 0x0001e80000100800 */
[----:B------:R-:W2:Y:S04]  /*3a3c0*/  LDL.LU R80, [R1+0x994] ;  /* 0x0009940001507983 */ /* 0x000ea80000300800 */
[----:B------:R-:W3:Y:S01]  /*3a3d0*/  LDL.LU R47, [R1+0x998] ;  /* 0x00099800012f7983 */ /* 0x000ee20000300800 */
[----:B0-----:R-:W-:-:S05]  /*3a3e0*/  @!P1 IMAD.MOV.U32 R42, RZ, RZ, R0 ;  /* 0x000000ffff2a9224 */ /* 0x001fca00078e0000 */
[----:B------:R0:W2:Y:S01]  /*3a3f0*/  @!P1 LDG.E.U8 R40, desc[UR18][R42.64] ;  /* 0x000000122a289981 */ /* 0x0000a2000c1e1100 */
[----:B----4-:R-:W-:-:S05]  /*3a400*/  IADD3 R4, P3, PT, R5, R4, RZ ;  /* 0x0000000405047210 */ /* 0x010fca0007f7e0ff */
[----:B------:R-:W-:Y:S01]  /*3a410*/  IMAD.X R44, R6, 0x1, R44, P3 ;  /* 0x00000001062c7824 */ /* 0x000fe200018e062c */
[----:B------:R1:W-:Y:S01]  /*3a420*/  STL [R1+0x988], R4 ;  /* 0x0009880401007387 */ /* 0x0003e20000100800 */
[----:B0-----:R-:W-:-:S03]  /*3a430*/  @!P1 IMAD.MOV.U32 R42, RZ, RZ, R4 ;  /* 0x000000ffff2a9224 */ /* 0x001fc600078e0004 */
[----:B------:R0:W-:Y:S04]  /*3a440*/  STL [R1+0x984], R44 ;  /* 0x0009842c01007387 */ /* 0x0001e80000100800 */
[----:B------:R-:W4:Y:S04]  /*3a450*/  LDL.LU R46, [R1+0x99c] ;  /* 0x00099c00012e7983 */ /* 0x000f280000300800 */
[----:B-1----:R-:W4:Y:S01]  /*3a460*/  LDL.LU R4, [R1+0x9a0] ;  /* 0x0009a00001047983 */ /* 0x002f220000300800 */
[----:B------:R-:W-:Y:S02]  /*3a470*/  IMAD.MOV.U32 R0, RZ, RZ, R45 ;  /* 0x000000ffff007224 */ /* 0x000fe400078e002d */
        /* <DEDUP_REMOVED lines=14> */
[----:B---3--:R-:W-:-:S05]  /*3a560*/  IADD3 R47, P3, PT, R5, R47, RZ ;  /* 0x0000002f052f7210 */ /* 0x008fca0007f7e0ff */
[----:B--2---:R-:W-:Y:S01]  /*3a570*/  IMAD.X R80, R6, 0x1, R80, P3 ;  /* 0x0000000106507824 */ /* 0x004fe200018e0650 */
[----:B------:R1:W-:Y:S04]  /*3a580*/  STL [R1+0x998], R47 ;  /* 0x0009982f01007387 */ /* 0x0003e80000100800 */
[----:B------:R2:W-:Y:S04]  /*3a590*/  STL [R1+0x994], R80 ;  /* 0x0009945001007387 */ /* 0x0005e80000100800 */
[----:B------:R-:W3:Y:S01]  /*3a5a0*/  LDL.LU R84, [R1+0x9bc] ;  /* 0x0009bc0001547983 */ /* 0x000ee20000300800 */
[----:B0-----:R-:W-:-:S03]  /*3a5b0*/  @!P1 IMAD.MOV.U32 R44, RZ, RZ, R47 ;  /* 0x000000ffff2c9224 */ /* 0x001fc600078e002f */
[----:B------:R-:W3:Y:S01]  /*3a5c0*/  LDL.LU R82, [R1+0x9c0] ;  /* 0x0009c00001527983 */ /* 0x000ee20000300800 */
[----:B------:R-:W-:-:S05]  /*3a5d0*/  @!P1 IMAD.MOV.U32 R45, RZ, RZ, R80 ;  /* 0x000000ffff2d9224 */ /* 0x000fca00078e0050 */
[----:B------:R0:W3:Y:S01]  /*3a5e0*/  @!P1 LDG.E.U8 R43, desc[UR18][R44.64] ;  /* 0x000000122c2b9981 */ /* 0x0000e2000c1e1100 */
[----:B----4-:R-:W-:-:S05]  /*3a5f0*/  IADD3 R4, P3, PT, R5, R4, RZ ;  /* 0x0000000405047210 */ /* 0x010fca0007f7e0ff */
[----:B------:R-:W-:Y:S01]  /*3a600*/  IMAD.X R46, R6, 0x1, R46, P3 ;  /* 0x00000001062e7824 */ /* 0x000fe200018e062e */
[----:B------:R-:W-:Y:S03]  /*3a610*/  STL [R1+0x9a0], R4 ;  /* 0x0009a00401007387 */ /* 0x000fe60000100800 */
[----:B-1----:R-:W-:Y:S01]  /*3a620*/  @!P1 IMAD.MOV.U32 R47, RZ, RZ, R46 ;  /* 0x000000ffff2f9224 */ /* 0x002fe200078e002e */
[----:B------:R1:W-:Y:S04]  /*3a630*/  STL [R1+0x99c], R46 ;  /* 0x00099c2e01007387 */ /* 0x0003e80000100800 */
[----:B--2---:R-:W2:Y:S01]  /*3a640*/  LDL.LU R80, [R1+0x9c4] ;  /* 0x0009c40001507983 */ /* 0x004ea20000300800 */
[----:B0-----:R-:W-:Y:S01]  /*3a650*/  PRMT R44, RZ, 0x7610, R44 ;  /* 0x00007610ff2c7816 */ /* 0x001fe2000000002c */
[----:B-1----:R-:W-:-:S02]  /*3a660*/  @!P1 IMAD.MOV.U32 R46, RZ, RZ, R4 ;  /* 0x000000ffff2e9224 */ /* 0x002fc400078e0004 */
[----:B------:R-:W4:Y:S04]  /*3a670*/  LDL.LU R4, [R1+0x9c8] ;  /* 0x0009c80001047983 */ /* 0x000f280000300800 */
[----:B------:R0:W2:Y:S01]  /*3a680*/  @!P1 LDG.E.U8 R44, desc[UR18][R46.64] ;  /* 0x000000122e2c9981 */ /* 0x0000a2000c1e1100 */
        /* <DEDUP_REMOVED lines=8> */
[----:B------:R-:W-:-:S02]  /*3a710*/  PRMT R45, RZ, 0x7610, R45 ;  /* 0x00007610ff2d7816 */ /* 0x000fc4000000002d */
[----:B------:R-:W-:-:S04]  /*3a720*/  PRMT R49, RZ, 0x7610, R49 ;  /* 0x00007610ff317816 */ /* 0x000fc80000000031 */
[----:B------:R0:W2:Y:S01]  /*3a730*/  @!P1 LDG.E.U8 R45, desc[UR18][R46.64] ;  /* 0x000000122e2d9981 */ /* 0x0000a2000c1e1100 */
[----:B------:R-:W-:Y:S02]  /*3a740*/  PRMT R51, RZ, 0x7610, R51 ;  /* 0x00007610ff337816 */ /* 0x000fe40000000033 */
[----:B---3--:R-:W-:-:S05]  /*3a750*/  IADD3 R82, P3, PT, R5, R82, RZ ;  /* 0x0000005205527210 */ /* 0x008fca0007f7e0ff */
[----:B------:R-:W-:Y:S01]  /*3a760*/  IMAD.X R84, R6, 0x1, R84, P3 ;  /* 0x0000000106547824 */ /* 0x000fe200018e0654 */
[----:B------:R-:W-:Y:S01]  /*3a770*/  STL [R1+0x9c0], R82 ;  /* 0x0009c05201007387 */ /* 0x000fe20000100800 */
[----:B0-----:R-:W-:Y:S02]  /*3a780*/  @!P1 IMAD.MOV.U32 R46, RZ, RZ, R82 ;  /* 0x000000ffff2e9224 */ /* 0x001fe400078e0052 */
[----:B------:R-:W-:Y:S01]  /*3a790*/  @!P1 IMAD.MOV.U32 R47, RZ, RZ, R84 ;  /* 0x000000ffff2f9224 */ /* 0x000fe200078e0054 */
[----:B------:R0:W-:Y:S04]  /*3a7a0*/  STL [R1+0x9bc], R84 ;  /* 0x0009bc5401007387 */ /* 0x0001e80000100800 */
[----:B------:R1:W3:Y:S04]  /*3a7b0*/  @!P1 LDG.E.U8 R49, desc[UR18][R46.64] ;  /* 0x000000122e319981 */ /* 0x0002e8000c1e1100 */
[----:B0-----:R-:W3:Y:S04]  /*3a7c0*/  LDL.LU R84, [R1+0x9d4] ;  /* 0x0009d40001547983 */ /* 0x001ee80000300800 */
[----:B------:R-:W3:Y:S01]  /*3a7d0*/  LDL.LU R82, [R1+0x9d8] ;  /* 0x0009d80001527983 */ /* 0x000ee20000300800 */
[----:B----4-:R-:W-:-:S05]  /*3a7e0*/  IADD3 R4, P3, PT, R5, R4, RZ ;  /* 0x0000000405047210 */ /* 0x010fca0007f7e0ff */
[----:B--2---:R-:W-:Y:S01]  /*3a7f0*/  IMAD.X R80, R6, 0x1, R80, P3 ;  /* 0x0000000106507824 */ /* 0x004fe200018e0650 */
[----:B------:R-:W-:Y:S01]  /*3a800*/  STL [R1+0x9c8], R4 ;  /* 0x0009c80401007387 */ /* 0x000fe20000100800 */
[----:B-1----:R-:W-:Y:S02]  /*3a810*/  @!P1 IMAD.MOV.U32 R46, RZ, RZ, R4 ;  /* 0x000000ffff2e9224 */ /* 0x002fe400078e0004 */
[----:B------:R-:W-:Y:S01]  /*3a820*/  @!P1 IMAD.MOV.U32 R47, RZ, RZ, R80 ;  /* 0x000000ffff2f9224 */ /* 0x000fe200078e0050 */
[----:B------:R0:W-:Y:S04]  /*3a830*/  STL [R1+0x9c4], R80 ;  /* 0x0009c45001007387 */ /* 0x0001e80000100800 */
[----:B------:R1:W2:Y:S04]  /*3a840*/  @!P1 LDG.E.U8 R51, desc[UR18][R46.64] ;  /* 0x000000122e339981 */ /* 0x0002a8000c1e1100 */
[----:B0-----:R-:W4:Y:S04]  /*3a850*/  LDL.LU R80, [R1+0x9dc] ;  /* 0x0009dc0001507983 */ /* 0x001f280000300800 */
[----:B------:R-:W2:Y:S01]  /*3a860*/  LDL.LU R4, [R1+0x9e0] ;  /* 0x0009e00001047983 */ /* 0x000ea20000300800 */
        /* <DEDUP_REMOVED lines=8> */
[----:B------:R-:W-:-:S02]  /*3a8f0*/  PRMT R53, RZ, 0x7610, R53 ;  /* 0x00007610ff357816 */ /* 0x000fc40000000035 */
[----:B------:R-:W-:-:S04]  /*3a900*/  PRMT R55, RZ, 0x7610, R55 ;  /* 0x00007610ff377816 */ /* 0x000fc80000000037 */
[----:B------:R0:W4:Y:S01]  /*3a910*/  @!P1 LDG.E.U8 R53, desc[UR18][R46.64] ;  /* 0x000000122e359981 */ /* 0x000122000c1e1100 */
        /* <DEDUP_REMOVED lines=10> */
[----:B--2---:R-:W-:-:S05]  /*3a9c0*/  IADD3 R4, P3, PT, R5, R4, RZ ;  /* 0x0000000405047210 */ /* 0x004fca0007f7e0ff */
[----:B----4-:R-:W-:Y:S01]  /*3a9d0*/  IMAD.X R80, R6, 0x1, R80, P3 ;  /* 0x0000000106507824 */ /* 0x010fe200018e0650 */
        /* <DEDUP_REMOVED lines=81> */
[----:B------:R-:W-:Y:S04]  /*3aef0*/  STL [R1+0xa40], R82 ;  /* 0x000a405201007387 */ /* 0x000fe80000100800 */
[----:B------:R1:W-:Y:S04]  /*3af00*/  STL [R1+0xa3c], R84 ;  /* 0x000a3c5401007387 */ /* 0x0003e80000100800 */
[----:B------:R-:W3:Y:S04]  /*3af10*/  LDL.LU R88, [R1+0xa44] ;  /* 0x000a440001587983 */ /* 0x000ee80000300800 */
[----:B------:R-:W3:Y:S01]  /*3af20*/  LDL.LU R86, [R1+0xa48] ;  /* 0x000a480001567983 */ /* 0x000ee20000300800 */
[----:B0-----:R-:W-:-:S02]  /*3af30*/  @!P1 IMAD.MOV.U32 R46, RZ, RZ, R82 ;  /* 0x000000ffff2e9224 */ /* 0x001fc400078e0052 */
[----:B------:R-:W-:-:S05]  /*3af40*/  @!P1 IMAD.MOV.U32 R47, RZ, RZ, R84 ;  /* 0x000000ffff2f9224 */ /* 0x000fca00078e0054 */
[----:B------:R0:W3:Y:S01]  /*3af50*/  @!P1 LDG.E.U8 R73, desc[UR18][R46.64] ;  /* 0x000000122e499981 */ /* 0x0000e2000c1e1100 */
[----:B--2---:R-:W-:-:S05]  /*3af60*/  IADD3 R4, P3, PT, R5, R4, RZ ;  /* 0x0000000405047210 */ /* 0x004fca0007f7e0ff */
[----:B----4-:R-:W-:Y:S01]  /*3af70*/  IMAD.X R80, R6, 0x1, R80, P3 ;  /* 0x0000000106507824 */ /* 0x010fe200018e0650 */
[----:B------:R-:W-:Y:S04]  /*3af80*/  STL [R1+0xa78], R4 ;  /* 0x000a780401007387 */ /* 0x000fe80000100800 */
[----:B------:R2:W-:Y:S04]  /*3af90*/  STL [R1+0xa74], R80 ;  /* 0x000a745001007387 */ /* 0x0005e80000100800 */
[----:B-1----:R-:W4:Y:S04]  /*3afa0*/  LDL.LU R84, [R1+0xa7c] ;  /* 0x000a7c0001547983 */ /* 0x002f280000300800 */
[----:B------:R-:W4:Y:S01]  /*3afb0*/  LDL.LU R82, [R1+0xa80] ;  /* 0x000a800001527983 */ /* 0x000f220000300800 */
[----:B0-----:R-:W-:-:S02]  /*3afc0*/  @!P1 IMAD.MOV.U32 R46, RZ, RZ, R4 ;  /* 0x000000ffff2e9224 */ /* 0x001fc400078e0004 */
[----:B------:R-:W-:Y:S02]  /*3afd0*/  @!P1 IMAD.MOV.U32 R47, RZ, RZ, R80 ;  /* 0x000000ffff2f9224 */ /* 0x000fe400078e0050 */
[----:B--2---:R-:W2:Y:S04]  /*3afe0*/  LDL.LU R80, [R1+0xa14] ;  /* 0x000a140001507983 */ /* 0x004ea80000300800 */
[----:B------:R-:W2:Y:S04]  /*3aff0*/  LDL.LU R4, [R1+0xa18] ;  /* 0x000a180001047983 */ /* 0x000ea80000300800 */
        /* <DEDUP_REMOVED lines=13> */
[----:B------:R-:W-:Y:S02]  /*3b0d0*/  PRMT R83, RZ, 0x7610, R83 ;  /* 0x00007610ff537816 */ /* 0x000fe40000000053 */
[----:B------:R-:W-:Y:S02]  /*3b0e0*/  PRMT R85, RZ, 0x7610, R85 ;  /* 0x00007610ff557816 */ /* 0x000fe40000000055 */
[----:B---3--:R-:W-:-:S05]  /*3b0f0*/  IADD3 R86, P3, PT, R5, R86, RZ ;  /* 0x0000005605567210 */ /* 0x008fca0007f7e0ff */
[----:B------:R-:W-:Y:S02]  /*3b100*/  IMAD.X R88, R6, 0x1, R88, P3 ;  /* 0x0000000106587824 */ /* 0x000fe400018e0658 */
[----:B0-----:R-:W-:Y:S02]  /*3b110*/  @!P1 IMAD.MOV.U32 R46, RZ, RZ, R86 ;  /* 0x000000ffff2e9224 */ /* 0x001fe400078e0056 */
[----:B------:R-:W-:-:S05]  /*3b120*/  @!P1 IMAD.MOV.U32 R47, RZ, RZ, R88 ;  /* 0x000000ffff2f9224 */ /* 0x000fca00078e0058 */
[----:B------:R0:W3:Y:S04]  /*3b130*/  @!P1 LDG.E.U8 R79, desc[UR18][R46.64] ;  /* 0x000000122e4f9981 */ /* 0x0000e8000c1e1100 */
[----:B------:R-:W-:Y:S04]  /*3b140*/  STL [R1+0xa48], R86 ;  /* 0x000a485601007387 */ /* 0x000fe80000100800 */
[----:B------:R-:W-:Y:S01]  /*3b150*/  STL [R1+0xa44], R88 ;  /* 0x000a445801007387 */ /* 0x000fe20000100800 */
[----:B----4-:R-:W-:-:S05]  /*3b160*/  IADD3 R82, P3, PT, R5, R82, RZ ;  /* 0x0000005205527210 */ /* 0x010fca0007f7e0ff */
[C---:B------:R-:W-:Y:S01]  /*3b170*/  IMAD.X R84, R6.reuse, 0x1, R84, P3 ;  /* 0x0000000106547824 */ /* 0x040fe200018e0654 */
[----:B--2---:R-:W-:Y:S01]  /*3b180*/  IADD3 R4, P3, PT, R5, R4, RZ ;  /* 0x0000000405047210 */ /* 0x004fe20007f7e0ff */
[----:B0-----:R-:W-:Y:S02]  /*3b190*/  @!P1 IMAD.MOV.U32 R46, RZ, RZ, R82 ;  /* 0x000000ffff2e9224 */ /* 0x001fe400078e0052 */
[----:B------:R-:W-:Y:S02]  /*3b1a0*/  @!P1 IMAD.MOV.U32 R47, RZ, RZ, R84 ;  /* 0x000000ffff2f9224 */ /* 0x000fe400078e0054 */
[----:B------:R-:W-:Y:S01]  /*3b1b0*/  IMAD.X R80, R6, 0x1, R80, P3 ;  /* 0x0000000106507824 */ /* 0x000fe200018e0650 */
[----:B------:R-:W-:Y:S04]  /*3b1c0*/  STL [R1+0xa80], R82 ;  /* 0x000a805201007387 */ /* 0x000fe80000100800 */
[----:B------:R0:W2:Y:S04]  /*3b1d0*/  @!P1 LDG.E.U8 R81, desc[UR18][R46.64] ;  /* 0x000000122e519981 */ /* 0x0000a8000c1e1100 */
[----:B------:R-:W-:Y:S01]  /*3b1e0*/  STL [R1+0xa7c], R84 ;  /* 0x000a7c5401007387 */ /* 0x000fe20000100800 */
[----:B0-----:R-:W-:-:S02]  /*3b1f0*/  @!P1 IMAD.MOV.U32 R46, RZ, RZ, R4 ;  /* 0x000000ffff2e9224 */ /* 0x001fc400078e0004 */
[----:B------:R-:W-:Y:S01]  /*3b200*/  @!P1 IMAD.MOV.U32 R47, RZ, RZ, R80 ;  /* 0x000000ffff2f9224 */ /* 0x000fe200078e0050 */
[----:B------:R-:W-:Y:S04]  /*3b210*/  STL [R1+0xa18], R4 ;  /* 0x000a180401007387 */ /* 0x000fe80000100800 */
[----:B------:R0:W-:Y:S04]  /*3b220*/  STL [R1+0xa14], R80 ;  /* 0x000a145001007387 */ /* 0x0001e80000100800 */
[----:B------:R1:W4:Y:S01]  /*3b230*/  @!P1 LDG.E.U8 R83, desc[UR18][R46.64] ;  /* 0x000000122e539981 */ /* 0x000322000c1e1100 */
[----:B0-----:R-:W-:Y:S01]  /*3b240*/  IMAD.MOV.U32 R80, RZ, RZ, R0 ;  /* 0x000000ffff507224 */ /* 0x001fe200078e0000 */
[----:B------:R-:W-:-:S05]  /*3b250*/  IADD3 R2, P3, PT, R5, R2, RZ ;  /* 0x0000000205027210 */ /* 0x000fca0007f7e0ff */
[----:B------:R-:W-:Y:S01]  /*3b260*/  IMAD.X R3, R6, 0x1, R3, P3 ;  /* 0x0000000106037824 */ /* 0x000fe200018e0603 */
[----:B------:R0:W-:Y:S01]  /*3b270*/  STL [R1+0xa50], R2 ;  /* 0x000a500201007387 */ /* 0x0001e20000100800 */
[----:B-1----:R-:W-:-:S03]  /*3b280*/  @!P1 IMAD.MOV.U32 R46, RZ, RZ, R2 ;  /* 0x000000ffff2e9224 */ /* 0x002fc600078e0002 */
[----:B------:R1:W-:Y:S01]  /*3b290*/  STL [R1+0xa4c], R3 ;  /* 0x000a4c0301007387 */ /* 0x0003e20000100800 */
[----:B------:R-:W-:-:S03]  /*3b2a0*/  @!P1 IMAD.MOV.U32 R47, RZ, RZ, R3 ;  /* 0x000000ffff2f9224 */ /* 0x000fc600078e0003 */
        /* <DEDUP_REMOVED lines=9> */
[----:B-1----:R-:W2:Y:S04]  /*3b340*/  LDL.LU R3, [R1+0x10] ;  /* 0x0000100001037983 */ /* 0x002ea80000300800 */
[----:B------:R0:W2:Y:S04]  /*3b350*/  @!P1 LDG.E.U8 R85, desc[UR18][R46.64] ;  /* 0x000000122e559981 */ /* 0x0000a8000c1e1100 */
[----:B------:R-:W2:Y:S04]  /*3b360*/  LDL.LU R46, [R1+0x31c] ;  /* 0x00031c00012e7983 */ /* 0x000ea80000300800 */
[----:B------:R-:W0:Y:S01]  /*3b370*/  LDL.LU R47, [R1+0x320] ;  /* 0x00032000012f7983 */ /* 0x000e220000300800 */
[----:B------:R-:W-:-:S02]  /*3b380*/  PRMT R87, RZ, 0x7610, R87 ;  /* 0x00007610ff577816 */ /* 0x000fc40000000057 */
[----:B0-----:R-:W-:-:S05]  /*3b390*/  IADD3 R47, P3, PT, R5, R47, RZ ;  /* 0x0000002f052f7210 */ /* 0x001fca0007f7e0ff */
[----:B--2---:R-:W-:Y:S01]  /*3b3a0*/  IMAD.X R46, R6, 0x1, R46, P3 ;  /* 0x00000001062e7824 */ /* 0x004fe200018e062e */
[----:B------:R0:W-:Y:S04]  /*3b3b0*/  STL [R1+0x320], R47 ;  /* 0x0003202f01007387 */ /* 0x0001e80000100800 */
[----:B------:R1:W-:Y:S01]  /*3b3c0*/  STL [R1+0x31c], R46 ;  /* 0x00031c2e01007387 */ /* 0x0003e20000100800 */
[----:B0-----:R-:W-:-:S04]  /*3b3d0*/  @!P1 LOP3.LUT R47, R47, R46, RZ, 0x3c, !PT ;  /* 0x0000002e2f2f9212 */ /* 0x001fc800078e3cff */
[----:B-1----:R-:W-:-:S04]  /*3b3e0*/  @!P1 LOP3.LUT R46, R47, R46, RZ, 0x3c, !PT ;  /* 0x0000002e2f2e9212 */ /* 0x002fc800078e3cff */
[----:B------:R-:W-:-:S05]  /*3b3f0*/  @!P1 LOP3.LUT R47, R47, R46, RZ, 0x3c, !PT ;  /* 0x0000002e2f2f9212 */ /* 0x000fca00078e3cff */
[----:B------:R0:W2:Y:S04]  /*3b400*/  @!P1 LDG.E.U8 R87, desc[UR18][R46.64] ;  /* 0x000000122e579981 */ /* 0x0000a8000c1e1100 */
[----:B------:R-:W2:Y:S04]  /*3b410*/  LDL.LU R46, [R1+0x304] ;  /* 0x00030400012e7983 */ /* 0x000ea80000300800 */
[----:B------:R-:W0:Y:S01]  /*3b420*/  LDL.LU R47, [R1+0x308] ;  /* 0x00030800012f7983 */ /* 0x000e220000300800 */
[----:B------:R-:W-:Y:S02]  /*3b430*/  PRMT R89, RZ, 0x7610, R89 ;  /* 0x00007610ff597816 */ /* 0x000fe40000000059 */
[----:B------:R-:W-:-:S02]  /*3b440*/  PRMT R91, RZ, 0x7610, R91 ;  /* 0x00007610ff5b7816 */ /* 0x000fc4000000005b */
[----:B0-----:R-:W-:-:S05]  /*3b450*/  IADD3 R47, P3, PT, R5, R47, RZ ;  /* 0x0000002f052f7210 */ /* 0x001fca0007f7e0ff */
[----:B--2---:R-:W-:Y:S01]  /*3b460*/  IMAD.X R46, R6, 0x1, R46, P3 ;  /* 0x00000001062e7824 */ /* 0x004fe200018e062e */
[----:B------:R0:W-:Y:S01]  /*3b470*/  STL [R1+0x308], R47 ;  /* 0x0003082f01007387 */ /* 0x0001e20000100800 */
[----:B------:R-:W-:-:S03]  /*3b480*/  IADD3 R0, P3, PT, R5, R0, RZ ;  /* 0x0000000005007210 */ /* 0x000fc60007f7e0ff */
[----:B------:R1:W-:Y:S01]  /*3b490*/  STL [R1+0x304], R46 ;  /* 0x0003042e01007387 */ /* 0x0003e20000100800 */
[----:B0-----:R-:W-:-:S04]  /*3b4a0*/  @!P1 LOP3.LUT R47, R47, R46, RZ, 0x3c, !PT ;  /* 0x0000002e2f2f9212 */ /* 0x001fc800078e3cff */
[----:B-1----:R-:W-:Y:S01]  /*3b4b0*/  @!P1 LOP3.LUT R46, R47, R46, RZ, 0x3c, !PT ;  /* 0x0000002e2f2e9212 */ /* 0x002fe200078e3cff */
[----:B------:R-:W-:-:S03]  /*3b4c0*/  IMAD.X R2, R6, 0x1, R2, P3 ;  /* 0x0000000106027824 */ /* 0x000fc600018e0602 */
[----:B------:R-:W-:-:S05]  /*3b4d0*/  @!P1 LOP3.LUT R47, R47, R46, RZ, 0x3c, !PT ;  /* 0x0000002e2f2f9212 */ /* 0x000fca00078e3cff */
[----:B------:R0:W2:Y:S04]  /*3b4e0*/  @!P1 LDG.E.U8 R89, desc[UR18][R46.64] ;  /* 0x000000122e599981 */ /* 0x0000a8000c1e1100 */
[----:B------:R1:W-:Y:S01]  /*3b4f0*/  STL [R1+0x318], R0 ;  /* 0x0003180001007387 */ /* 0x0003e20000100800 */
[----:B0-----:R-:W-:Y:S02]  /*3b500*/  @!P1 IMAD.MOV.U32 R46, RZ, RZ, R0 ;  /* 0x000000ffff2e9224 */ /* 0x001fe400078e0000 */
[----:B------:R-:W-:Y:S01]  /*3b510*/  @!P1 IMAD.MOV.U32 R47, RZ, RZ, R2 ;  /* 0x000000ffff2f9224 */ /* 0x000fe200078e0002 */
[----:B------:R0:W-:Y:S04]  /*3b520*/  STL [R1+0x314], R2 ;  /* 0x0003140201007387 */ /* 0x0001e80000100800 */
[----:B------:R0:W2:Y:S04]  /*3b530*/  @!P1 LDG.E.U8 R91, desc[UR18][R46.64] ;  /* 0x000000122e5b9981 */ /* 0x0000a8000c1e1100 */
[----:B------:R-:W2:Y:S04]  /*3b540*/  LDL.LU R46, [R1+0x30c] ;  /* 0x00030c00012e7983 */ /* 0x000ea80000300800 */
[----:B------:R-:W2:Y:S01]  /*3b550*/  LDL.LU R47, [R1+0x310] ;  /* 0x00031000012f7983 */ /* 0x000ea20000300800 */
[----:B-1----:R-:W1:Y:S01]  /*3b560*/  S2R R0, SR_TID.X ;  /* 0x0000000000007919 */ /* 0x002e620000002100 */
[----:B------:R-:W-:-:S02]  /*3b570*/  PRMT R93, RZ, 0x7610, R93 ;  /* 0x00007610ff5d7816 */ /* 0x000fc4000000005d */
[----:B-1----:R-:W-:-:S04]  /*3b580*/  LOP3.LUT R0, R0, 0x7f, RZ, 0xc0, !PT ;  /* 0x0000007f00007812 */ /* 0x002fc800078ec0ff */
[----:B0-----:R-:W-:-:S05]  /*3b590*/  LOP3.LUT R2, R0, 0x20, RZ, 0x3c, !PT ;  /* 0x0000002000027812 */ /* 0x001fca00078e3cff */
[----:B------:R-:W-:Y:S04]  /*3b5a0*/  STS.U8 [R2+UR9+0x9d00], R80 ;  /* 0x009d005002007988 */ /* 0x000fe80008000009 */
[----:B------:R-:W-:Y:S04]  /*3b5b0*/  STS.U8 [R2+UR9+0xa100], R82 ;  /* 0x00a1005202007988 */ /* 0x000fe80008000009 */
[----:B------:R-:W-:Y:S04]  /*3b5c0*/  STS.U8 [R2+UR9+0xa500], R84 ;  /* 0x00a5005402007988 */ /* 0x000fe80008000009 */
[----:B------:R-:W-:Y:S04]  /*3b5d0*/  STS.U8 [R2+UR9+0xa900], R86 ;  /* 0x00a9005602007988 */ /* 0x000fe80008000009 */
[----:B------:R-:W-:Y:S04]  /*3b5e0*/  STS.U8 [R2+UR9+0xad00], R88 ;  /* 0x00ad005802007988 */ /* 0x000fe80008000009 */
[----:B------:R-:W-:Y:S01]  /*3b5f0*/  STS.U8 [R2+UR9+0xb100], R90 ;  /* 0x00b1005a02007988 */ /* 0x000fe20008000009 */
[----:B--2---:R-:W-:-:S05]  /*3b600*/  IADD3 R47, P3, PT, R5, R47, RZ ;  /* 0x0000002f052f7210 */ /* 0x004fca0007f7e0ff */
[----:B------:R-:W-:Y:S01]  /*3b610*/  IMAD.X R46, R6, 0x1, R46, P3 ;  /* 0x00000001062e7824 */ /* 0x000fe200018e062e */
[----:B------:R0:W-:Y:S04]  /*3b620*/  STL [R1+0x310], R47 ;  /* 0x0003102f01007387 */ /* 0x0001e80000100800 */
[----:B------:R1:W-:Y:S01]  /*3b630*/  STL [R1+0x30c], R46 ;  /* 0x00030c2e01007387 */ /* 0x0003e20000100800 */
[----:B0-----:R-:W-:-:S04]  /*3b640*/  @!P1 LOP3.LUT R47, R47, R46, RZ, 0x3c, !PT ;  /* 0x0000002e2f2f9212 */ /* 0x001fc800078e3cff */
[----:B-1----:R-:W-:-:S04]  /*3b650*/  @!P1 LOP3.LUT R46, R47, R46, RZ, 0x3c, !PT ;  /* 0x0000002e2f2e9212 */ /* 0x002fc800078e3cff */
[----:B------:R-:W-:-:S05]  /*3b660*/  @!P1 LOP3.LUT R47, R47, R46, RZ, 0x3c, !PT ;  /* 0x0000002e2f2f9212 */ /* 0x000fca00078e3cff */
[----:B------:R0:W2:Y:S04]  /*3b670*/  @!P1 LDG.E.U8 R93, desc[UR18][R46.64] ;  /* 0x000000122e5d9981 */ /* 0x0000a8000c1e1100 */
[----:B------:R-:W2:Y:S04]  /*3b680*/  LDL.LU R46, [R1+0x58] ;  /* 0x00005800012e7983 */ /* 0x000ea80000300800 */
[----:B------:R-:W3:Y:S04]  /*3b690*/  LDL.LU R47, [R1+0x40] ;  /* 0x00004000012f7983 */ /* 0x000ee80000300800 */
[----:B------:R-:W4:Y:S04]  /*3b6a0*/  LDL.LU R80, [R1+0x1304] ;  /* 0x0013040001507983 */ /* 0x000f280000300800 */
[----:B------:R-:W4:Y:S04]  /*3b6b0*/  LDL.LU R82, [R1+0x1300] ;  /* 0x0013000001527983 */ /* 0x000f280000300800 */
[----:B------:R-:W4:Y:S04]  /*3b6c0*/  LDL.LU R84, [R1+0x12fc] ;  /* 0x0012fc0001547983 */ /* 0x000f280000300800 */
[----:B------:R-:W4:Y:S04]  /*3b6d0*/  LDL.LU R86, [R1+0x12f8] ;  /* 0x0012f80001567983 */ /* 0x000f280000300800 */
[----:B------:R-:W4:Y:S04]  /*3b6e0*/  LDL.LU R88, [R1+0x12f4] ;  /* 0x0012f40001587983 */ /* 0x000f280000300800 */
[----:B------:R-:W4:Y:S04]  /*3b6f0*/  LDL.LU R90, [R1+0x12f0] ;  /* 0x0012f000015a7983 */ /* 0x000f280000300800 */
[----:B------:R1:W-:Y:S04]  /*3b700*/  STS.U8 [R2+UR9+0xb500], R92 ;  /* 0x00b5005c02007988 */ /* 0x0003e80008000009 */
[----:B-1----:R-:W4:Y:S04]  /*3b710*/  LDL.LU R92, [R1+0x12ec] ;  /* 0x0012ec00015c7983 */ /* 0x002f280000300800 */
[----:B--2---:R-:W-:Y:S04]  /*3b720*/  STS.U8 [R2+UR9+0xb900], R46 ;  /* 0x00b9002e02007988 */ /* 0x004fe80008000009 */
[----:B---3--:R-:W-:Y:S04]  /*3b730*/  STS.U8 [R2+UR9+0xbd00], R47 ;  /* 0x00bd002f02007988 */ /* 0x008fe80008000009 */
[----:B------:R1:W-:Y:S04]  /*3b740*/  STS.U8 [R2+UR9+0xc100], R4 ;  /* 0x00c1000402007988 */ /* 0x0003e80008000009 */
[----:B------:R2:W-:Y:S04]  /*3b750*/  STS.U8 [R2+UR9+0xc500], R3 ;  /* 0x00c5000302007988 */ /* 0x0005e80008000009 */
[----:B-1----:R-:W3:Y:S04]  /*3b760*/  LDL.LU R4, [R1+0x18c] ;  /* 0x00018c0001047983 */ /* 0x002ee80000300800 */
[----:B--2---:R-:W2:Y:S04]  /*3b770*/  LDL.LU R3, [R1+0x178] ;  /* 0x0001780001037983 */ /* 0x004ea80000300800 */
[----:B------:R-:W2:Y:S04]  /*3b780*/  LDL.LU R46, [R1+0x24] ;  /* 0x00002400012e7983 */ /* 0x000ea80000300800 */
[----:B------:R-:W2:Y:S04]  /*3b790*/  LDL.LU R47, [R1+0xc] ;  /* 0x00000c00012f7983 */ /* 0x000ea80000300800 */
[----:B----4-:R1:W-:Y:S04]  /*3b7a0*/  STS.U8 [R2+UR9+0xc900], R90 ;  /* 0x00c9005a02007988 */ /* 0x0103e80008000009 */
[----:B------:R4:W-:Y:S04]  /*3b7b0*/  STS.U8 [R2+UR9+0xcd00], R78 ;  /* 0x00cd004e02007988 */ /* 0x0009e80008000009 */
[----:B------:R0:W-:Y:S04]  /*3b7c0*/  STS.U8 [R2+UR9+0xd100], R66 ;  /* 0x00d1004202007988 */ /* 0x0001e80008000009 */
[----:B-1----:R-:W2:Y:S04]  /*3b7d0*/  LDL.LU R90, [R1+0x3c] ;  /* 0x00003c00015a7983 */ /* 0x002ea80000300800 */
[----:B----4-:R-:W4:Y:S04]  /*3b7e0*/  LDL.LU R78, [R1+0x54] ;  /* 0x00005400014e7983 */ /* 0x010f280000300800 */
[----:B0-----:R-:W4:Y:S04]  /*3b7f0*/  LDL.LU R66, [R1+0x6c] ;  /* 0x00006c0001427983 */ /* 0x001f280000300800 */
[----:B------:R0:W-:Y:S04]  /*3b800*/  STS.U8 [R2+UR9+0xd500], R54 ;  /* 0x00d5003602007988 */ /* 0x0001e80008000009 */
[----:B------:R1:W-:Y:S04]  /*3b810*/  STS.U8 [R2+UR9+0xd900], R9 ;  /* 0x00d9000902007988 */ /* 0x0003e80008000009 */
[----:B------:R1:W-:Y:S04]  /*3b820*/  STS.U8 [R2+UR9+0xdd00], R15 ;  /* 0x00dd000f02007988 */ /* 0x0003e80008000009 */
[----:B0-----:R-:W4:Y:S04]  /*3b830*/  LDL.LU R54, [R1+0x84] ;  /* 0x0000840001367983 */ /* 0x001f280000300800 */
[----:B-1----:R-:W4:Y:S04]  /*3b840*/  LDL.LU R9, [R1+0x9c] ;  /* 0x00009c0001097983 */ /* 0x002f280000300800 */
[----:B------:R-:W4:Y:S04]  /*3b850*/  LDL.LU R15, [R1+0xb4] ;  /* 0x0000b400010f7983 */ /* 0x000f280000300800 */
        /* <DEDUP_REMOVED lines=14> */
[----:B0-----:R-:W4:Y:S04]  /*3b940*/  LDL.LU R61, [R1+0x150] ;  /* 0x00015000013d7983 */ /* 0x001f280000300800 */
[----:B-1----:R-:W4:Y:S04]  /*3b950*/  LDL.LU R2, [R1+0x12e8] ;  /* 0x0012e80001027983 */ /* 0x002f280000300800 */
[----:B------:R-:W4:Y:S01]  /*3b960*/  LDL.LU R63, [R1+0x164] ;  /* 0x00016400013f7983 */ /* 0x000f220000300800 */
[----:B------:R-:W-:-:S05]  /*3b970*/  LOP3.LUT R0, R0, 0x30, RZ, 0x3c, !PT ;  /* 0x0000003000007812 */ /* 0x000fca00078e3cff */
[----:B---3--:R0:W-:Y:S04]  /*3b980*/  STS.U8 [R0+UR9+0x8180], R4 ;  /* 0x0081800400007988 */ /* 0x0081e80008000009 */
[----:B--2---:R1:W-:Y:S04]  /*3b990*/  STS.U8 [R0+UR9+0x8580], R3 ;  /* 0x0085800300007988 */ /* 0x0043e80008000009 */
[----:B0-----:R-:W2:Y:S04]  /*3b9a0*/  LDL.LU R4, [R1+0x12e4] ;  /* 0x0012e40001047983 */ /* 0x001ea80000300800 */
[----:B-1----:R-:W3:Y:S04]  /*3b9b0*/  LDL.LU R3, [R1+0x12e0] ;  /* 0x0012e00001037983 */ /* 0x002ee80000300800 */
[----:B----4-:R0:W-:Y:S04]  /*3b9c0*/  STS.U8 [R0+UR9+0x8980], R63 ;  /* 0x0089803f00007988 */ /* 0x0101e80008000009 */
[----:B------:R1:W-:Y:S04]  /*3b9d0*/  STS.U8 [R0+UR9+0x8d80], R61 ;  /* 0x008d803d00007988 */ /* 0x0003e80008000009 */
[----:B------:R4:W-:Y:S04]  /*3b9e0*/  STS.U8 [R0+UR9+0x9180], R59 ;  /* 0x0091803b00007988 */ /* 0x0009e80008000009 */
[----:B0-----:R-:W2:Y:S04]  /*3b9f0*/  LDL.LU R63, [R1+0x174] ;  /* 0x00017400013f7983 */ /* 0x001ea80000300800 */
[----:B-1----:R-:W2:Y:S04]  /*3ba00*/  LDL.LU R61, [R1+0x160] ;  /* 0x00016000013d7983 */ /* 0x002ea80000300800 */
[----:B------:R0:W-:Y:S04]  /*3ba10*/  STS.U8 [R0+UR9+0x9580], R45 ;  /* 0x0095802d00007988 */ /* 0x0001e80008000009 */
[----:B----4-:R-:W4:Y:S04]  /*3ba20*/  LDL.LU R59, [R1+0x14c] ;  /* 0x00014c00013b7983 */ /* 0x010f280000300800 */
        /* <DEDUP_REMOVED lines=28> */
[----:B------:R0:W-:Y:S02]  /*3bbf0*/  STS.U8 [R0+UR9+0xd180], R64 ;  /* 0x00d1804000007988 */ /* 0x0001e40008000009 */
[----:B0-----:R-:W0:Y:S01]  /*3bc00*/  S2R R64, SR_TID.X ;  /* 0x0000000000407919 */ /* 0x001e220000002100 */
[----:B------:R-:W1:Y:S01]  /*3bc10*/  S2R R76, SR_TID.X ;  /* 0x00000000004c7919 */ /* 0x000e620000002100 */
[----:B------:R-:W3:Y:S01]  /*3bc20*/  LDL.LU R0, [R1+0x12dc] ;  /* 0x0012dc0001007983 */ /* 0x000ee20000300800 */
[----:B0-----:R-:W-:-:S04]  /*3bc30*/  LOP3.LUT R64, R64, 0x7f, RZ, 0xc0, !PT ;  /* 0x0000007f40407812 */ /* 0x001fc800078ec0ff */
[----:B------:R-:W-:-:S05]  /*3bc40*/  LOP3.LUT R64, R64, 0x30, RZ, 0x3c, !PT ;  /* 0x0000003040407812 */ /* 0x000fca00078e3cff */
[----:B------:R0:W-:Y:S02]  /*3bc50*/  STS.U8 [R64+UR9+0xd580], R52 ;  /* 0x00d5803440007988 */ /* 0x0001e40008000009 */
[----:B0-----:R-:W0:Y:S01]  /*3bc60*/  S2R R64, SR_TID.X ;  /* 0x0000000000407919 */ /* 0x001e220000002100 */
[----:B-1----:R-:W-:-:S04]  /*3bc70*/  LOP3.LUT R76, R76, 0x7f, RZ, 0xc0, !PT ;  /* 0x0000007f4c4c7812 */ /* 0x002fc800078ec0ff */
[----:B------:R-:W-:-:S05]  /*3bc80*/  LOP3.LUT R52, R76, 0x30, RZ, 0x3c, !PT ;  /* 0x000000304c347812 */ /* 0x000fca00078e3cff */
        /* <DEDUP_REMOVED lines=12> */
[----:B--2---:R-:W-:Y:S04]  /*3bd50*/  STS.U8 [R76+UR9+0x8200], R88 ;  /* 0x008200584c007988 */ /* 0x004fe80008000009 */
[----:B------:R-:W-:Y:S04]  /*3bd60*/  STS.U8 [R76+UR9+0x8600], R63 ;  /* 0x0086003f4c007988 */ /* 0x000fe80008000009 */
[----:B------:R-:W-:Y:S04]  /*3bd70*/  STS.U8 [R76+UR9+0x8a00], R61 ;  /* 0x008a003d4c007988 */ /* 0x000fe80008000009 */
[----:B----4-:R-:W-:Y:S04]  /*3bd80*/  STS.U8 [R76+UR9+0x8e00], R59 ;  /* 0x008e003b4c007988 */ /* 0x010fe80008000009 */
        /* <DEDUP_REMOVED lines=13> */
[----:B---3--:R0:W-:Y:S04]  /*3be60*/  STS.U8 [R76+UR9+0xc600], R3 ;  /* 0x00c600034c007988 */ /* 0x0081e80008000009 */
        /* <DEDUP_REMOVED lines=91> */
[----:B------:R0:W-:Y:S04]  /*3c420*/  STS.U8 [R61+UR9+0x9700], R33 ;  /* 0x009700213d007988 */ /* 0x0001e80008000009 */
        /* <DEDUP_REMOVED lines=8> */
[----:B------:R-:W2:Y:S04]  /*3c4b0*/  LDL.LU R21, [R1+0x118] ;  /* 0x0001180001157983 */ /* 0x000ea80000300800 */
        /* <DEDUP_REMOVED lines=10> */
[----:B------:R-:W2:Y:S04]  /*3c560*/  LDL.LU R90, [R1+0x8c] ;  /* 0x00008c00015a7983 */ /* 0x000ea80000300800 */
[----:B------:R-:W-:Y:S04]  /*3c570*/  STS.U8 [R61+UR9+0xbf00], R63 ;  /* 0x00bf003f3d007988 */ /* 0x000fe80008000009 */
[----:B0-----:R-:W2:Y:S04]  /*3c580*/  LDL.LU R46, [R1+0x74] ;  /* 0x00007400012e7983 */ /* 0x001ea80000300800 */
[----:B------:R0:W-:Y:S04]  /*3c590*/  STS.U8 [R61+UR9+0xc300], R3 ;  /* 0x00c300033d007988 */ /* 0x0001e80008000009 */
[----:B------:R1:W-:Y:S04]  /*3c5a0*/  STS.U8 [R61+UR9+0xc700], R2 ;  /* 0x00c700023d007988 */ /* 0x0003e80008000009 */
[----:B0-----:R-:W2:Y:S04]  /*3c5b0*/  LDL.LU R3, [R1+0x12d0] ;  /* 0x0012d00001037983 */ /* 0x001ea80000300800 */
[----:B-1----:R-:W2:Y:S04]  /*3c5c0*/  LDL.LU R2, [R1+0x12cc] ;  /* 0x0012cc0001027983 */ /* 0x002ea80000300800 */
        /* <DEDUP_REMOVED lines=29> */
[----:B------:R1:W-:Y:S04]  /*3c7a0*/  STS.U8 [R47+UR9+0xbb80], R3 ;  /* 0x00bb80032f007988 */ /* 0x0003e80008000009 */
[----:B------:R2:W-:Y:S04]  /*3c7b0*/  STS.U8 [R47+UR9+0xbf80], R4 ;  /* 0x00bf80042f007988 */ /* 0x0005e80008000009 */
[----:B0-----:R0:W5:Y:S04]  /*3c7c0*/  LDL.LU R2, [R1+0x12c8] ;  /* 0x0012c80001027983 */ /* 0x0011680000300800 */
[----:B-1----:R0:W5:Y:S04]  /*3c7d0*/  LDL.LU R3, [R1+0x12c4] ;  /* 0x0012c40001037983 */ /* 0x0021680000300800 */
[----:B--2---:R0:W5:Y:S04]  /*3c7e0*/  LDL.LU R4, [R1+0x12c0] ;  /* 0x0012c00001047983 */ /* 0x0041680000300800 */
[----:B------:R1:W-:Y:S04]  /*3c7f0*/  STS.U8 [R47+UR9+0xc380], R0 ;  /* 0x00c380002f007988 */ /* 0x0003e80008000009 */
[----:B-1----:R0:W5:Y:S04]  /*3c800*/  LDL.LU R0, [R1+0x12bc] ;  /* 0x0012bc0001007983 */ /* 0x0021680000300800 */
        /* <DEDUP_REMOVED lines=16> */
[----:B-1----:R-:W1:Y:S01]  /*3c910*/  FENCE.VIEW.ASYNC.S ;  /* 0x00000000000073c6 */ /* 0x002e620000000000 */
[----:B------:R-:W-:Y:S01]  /*3c920*/  ULEA UR6, UR11, UR9, 0x3 ;  /* 0x000000090b067291 */ /* 0x000fe2000f8e18ff */
[----:B------:R-:W-:-:S03]  /*3c930*/  UMOV UR4, UR5 ;  /* 0x0000000500047c82 */ /* 0x000fc60008000000 */
[----:B------:R-:W-:Y:S01]  /*3c940*/  UIADD3 UR6, UPT, UPT, UR6, 0x18000, URZ ;  /* 0x0001800006067890 */ /* 0x000fe2000fffe0ff */
[----:B-1----:R-:W-:Y:S06]  /*3c950*/  BAR.SYNC.DEFER_BLOCKING 0x0 ;  /* 0x0000000000007b1d */ /* 0x002fec0000010000 */
[----:B0-----:R-:W-:Y:S05]  /*3c960*/  @P0 BRA `(.L_x_9) ;  /* 0x0000000000480947 */ /* 0x001fea0003800000 */
[----:B------:R-:W-:Y:S01]  /*3c970*/  UMOV UR13, 0x40004040 ;  /* 0x40004040000d7882 */ /* 0x000fe20000000000 */
[----:B------:R-:W-:Y:S01]  /*3c980*/  UMOV UR15, 0x40004040 ;  /* 0x40004040000f7882 */ /* 0x000fe20000000000 */
[----:B------:R-:W-:Y:S01]  /*3c990*/  UMOV UR16, 0x0 ;  /* 0x0000000000107882 */ /* 0x000fe20000000000 */
[----:B------:R-:W-:Y:S01]  /*3c9a0*/  UMOV UR17, 0x8408490 ;  /* 0x0840849000117882 */ /* 0x000fe20000000000 */
[----:B------:R-:W-:Y:S01]  /*3c9b0*/  UMOV UR32, 0x0 ;  /* 0x0000000000207882 */ /* 0x000fe20000000000 */
[----:B------:R-:W-:Y:S01]  /*3c9c0*/  UMOV UR33, 0x8408490 ;  /* 0x0840849000217882 */ /* 0x000fe20000000000 */
[----:B------:R-:W-:Y:S01]  /*3c9d0*/  UMOV UR34, 0x0 ;  /* 0x0000000000227882 */ /* 0x000fe20000000000 */
[----:B------:R-:W-:Y:S01]  /*3c9e0*/  UMOV UR35, 0x8408490 ;  /* 0x0840849000237882 */ /* 0x000fe20000000000 */
[----:B------:R-:W-:Y:S01]  /*3c9f0*/  UMOV UR7, URZ ;  /* 0x000000ff00077c82 */ /* 0x000fe20008000000 */
[----:B------:R0:W-:Y:S01]  /*3ca00*/  UTCQMMA gdesc[UR12], gdesc[UR14], tmem[UR8], tmem[UR16], idesc[UR17], UPT ;  /* 0x00ff100e0c0075ea */ /* 0x0001e2000b800308 */
        /* <DEDUP_REMOVED lines=8> */
.L_x_9:
[----:B------:R-:W2:Y:S04]  /*3ca90*/  LDL R8, [R1+0xdd4] ;  /* 0x000dd40001087983 */ /* 0x000ea80000100800 */
[----:B------:R-:W2:Y:S01]  /*3caa0*/  LDL.LU R7, [R1+0xdcc] ;  /* 0x000dcc0001077983 */ /* 0x000ea20000300800 */
[----:B------:R-:W-:-:S04]  /*3cab0*/  UIADD3 UR11, UPT, UPT, UR11, 0x1, URZ ;  /* 0x000000010b0b7890 */ /* 0x000fc8000fffe0ff */
[----:B------:R-:W-:-:S04]  /*3cac0*/  UISETP.GT.AND UP1, UPT, UR11, 0x1, UPT ;  /* 0x000000010b00788c */ /* 0x000fc8000bf24270 */
[----:B0-----:R-:W-:Y:S02]  /*3cad0*/  USEL UR5, URZ, 0x1, !UP1 ;  /* 0x00000001ff057887 */ /* 0x001fe4000c800000 */
[----:B------:R-:W-:Y:S02]  /*3cae0*/  USEL UR11, UR11, URZ, !UP1 ;  /* 0x000000ff0b0b7287 */ /* 0x000fe4000c800000 */
[----:B------:R-:W-:Y:S01]  /*3caf0*/  ULOP3.LUT UR5, UR4, UR5, URZ, 0x3c, !UPT ;  /* 0x0000000504057292 */ /* 0x000fe2000f8e3cff */
[----:B--2---:R-:W-:Y:S02]  /*3cb00*/  ISETP.NE.U32.AND P1, PT, R7, R8, PT ;  /* 0x000000080700720c */ /* 0x004fe40003f25070 */
[----:B------:R-:W2:Y:S01]  /*3cb10*/  LDL.LU R8, [R1+0xdd0] ;  /* 0x000dd00001087983 */ /* 0x000ea20000300800 */
[----:B------:R-:W-:-:S03]  /*3cb20*/  IMAD.U32 R7, RZ, RZ, UR4 ;  /* 0x00000004ff077e24 */ /* 0x000fc6000f8e00ff */
[----:B--2---:R0:W-:Y:S07]  /*3cb30*/  STL [R1+0xdcc], R8 ;  /* 0x000dcc0801007387 */ /* 0x0041ee0000100800 */
[----:B------:R-:W-:Y:S05]  /*3cb40*/  @P1 BRA `(.L_x_10) ;  /* 0xfffffeac00081947 */ /* 0x000fea000383ffff */
.L_x_7:
[----:B------:R-:W2:Y:S01]  /*3cb50*/  LDL.LU R9, [R1+0xf04] ;  /* 0x000f040001097983 */ /* 0x000ea20000300800 */
[----:B------:R-:W1:Y:S01]  /*3cb60*/  LDCU UR5, c[0x0][0x3b8] ;  /* 0x00007700ff0577ac */ /* 0x000e620008000800 */
[----:B------:R-:W3:Y:S02]  /*3cb70*/  LDC R12, c[0x0][0x3a0] ;  /* 0x0000e800ff0c7b82 */ /* 0x000ee40000000800 */
[----:B------:R-:W4:Y:S01]  /*3cb80*/  LDL.LU R11, [R1+0xdd8] ;  /* 0x000dd800010b7983 */ /* 0x000f220000300800 */
[----:B------:R-:W2:Y:S03]  /*3cb90*/  LDCU.128 UR12, c[0x0][0x390] ;  /* 0x00007200ff0c77ac */ /* 0x000ea60008000c00 */
[----:B------:R-:W4:Y:S01]  /*3cba0*/  LDL.LU R10, [R1+0xf44] ;  /* 0x000f4400010a7983 */ /* 0x000f220000300800 */
[----:B------:R-:W4:Y:S01]  /*3cbb0*/  LDCU UR20, c[0x0][0x39c] ;  /* 0x00007380ff1477ac */ /* 0x000f220008000800 */
[----:B------:R-:W0:Y:S01]  /*3cbc0*/  LDCU UR11, c[0x0][0x39c] ;  /* 0x00007380ff0b77ac */ /* 0x000e220008000800 */
[----:B------:R-:W0:Y:S02]  /*3cbd0*/  LDCU UR7, c[0x0][0x3b4] ;  /* 0x00007680ff0777ac */ /* 0x000e240008000800 */
[----:B01---5:R-:W-:Y:S01]  /*3cbe0*/  IMAD R8, R0, UR5, RZ ;  /* 0x0000000500087c24 */ /* 0x023fe2000f8e02ff */
[----:B------:R-:W0:Y:S03]  /*3cbf0*/  LDCU UR16, c[0x0][0x39c] ;  /* 0x00007380ff1077ac */ /* 0x000e260008000800 */
[----:B------:R-:W-:Y:S01]  /*3cc00*/  VIADD R7, R8, UR5 ;  /* 0x0000000508077c36 */ /* 0x000fe20008000000 */
[----:B------:R-:W1:Y:S01]  /*3cc10*/  LDCU UR17, c[0x0][0x39c] ;  /* 0x00007380ff1177ac */ /* 0x000e620008000800 */
[----:B---3--:R-:W-:-:S02]  /*3cc20*/  VIADD R12, R12, 0x7f ;  /* 0x0000007f0c0c7836 */ /* 0x008fc40000000000 */
[----:B------:R-:W-:-:S03]  /*3cc30*/  VIADD R6, R7, UR5 ;  /* 0x0000000507067c36 */ /* 0x000fc60008000000 */
[----:B------:R-:W-:Y:S01]  /*3cc40*/  ISETP.GE.AND P4, PT, R12, 0x80, PT ;  /* 0x000000800c00780c */ /* 0x000fe20003f86270 */
[----:B------:R-:W-:-:S04]  /*3cc50*/  VIADD R5, R6, UR5 ;  /* 0x0000000506057c36 */ /* 0x000fc80008000000 */
[----:B------:R-:W-:-:S04]  /*3cc60*/  VIADD R4, R5, UR5 ;  /* 0x0000000505047c36 */ /* 0x000fc80008000000 */
[----:B------:R-:W-:-:S04]  /*3cc70*/  VIADD R79, R4, UR5 ;  /* 0x00000005044f7c36 */ /* 0x000fc80008000000 */
[----:B------:R-:W-:-:S04]  /*3cc80*/  VIADD R81, R79, UR5 ;  /* 0x000000054f517c36 */ /* 0x000fc80008000000 */
[----:B------:R-:W-:-:S04]  /*3cc90*/  VIADD R3, R81, UR5 ;  /* 0x0000000551037c36 */ /* 0x000fc80008000000 */
[----:B------:R-:W-:-:S04]  /*3cca0*/  VIADD R88, R3, UR5 ;  /* 0x0000000503587c36 */ /* 0x000fc80008000000 */
[----:B------:R-:W-:-:S04]  /*3ccb0*/  VIADD R91, R88, UR5 ;  /* 0x00000005585b7c36 */ /* 0x000fc80008000000 */
[----:B------:R-:W-:Y:S01]  /*3ccc0*/  VIADD R84, R91, UR5 ;  /* 0x000000055b547c36 */ /* 0x000fe20008000000 */
[C---:B--2---:R-:W-:Y:S01]  /*3ccd0*/  ISETP.GE.AND P1, PT, R9.reuse, UR14, PT ;  /* 0x0000000e09007c0c */ /* 0x044fe2000bf26270 */
[----:B------:R-:W-:Y:S01]  /*3cce0*/  IMAD R9, R9, UR7, RZ ;  /* 0x0000000709097c24 */ /* 0x000fe2000f8e02ff */
[----:B------:R-:W2:Y:S02]  /*3ccf0*/  LDCU UR14, c[0x0][0x39c] ;  /* 0x00007380ff0e77ac */ /* 0x000ea40008000800 */
[----:B----4-:R-:W-:Y:S02]  /*3cd00*/  ISETP.LT.AND P6, PT, R11, UR20, !P1 ;  /* 0x000000140b007c0c */ /* 0x010fe4000cfc1270 */
[----:B------:R-:W-:Y:S02]  /*3cd10*/  IADD3 R2, P0, PT, R9, UR12, RZ ;  /* 0x0000000c09027c10 */ /* 0x000fe4000ff1e0ff */
[----:B------:R-:W-:Y:S02]  /*3cd20*/  ISETP.LT.AND P5, PT, R10, UR11, !P1 ;  /* 0x0000000b0a007c0c */ /* 0x000fe4000cfa1270 */
[----:B------:R-:W-:-:S02]  /*3cd30*/  P2R R10, PR, RZ, 0x40 ;  /* 0x00000040ff0a7803 */ /* 0x000fc40000000000 */
[----:B------:R-:W-:Y:S02]  /*3cd40*/  ISETP.LT.AND P3, PT, R0, UR15, !P1 ;  /* 0x0000000f00007c0c */ /* 0x000fe4000cf61270 */
[----:B------:R-:W-:Y:S01]  /*3cd50*/  LEA.HI.X.SX32 R0, R9, UR13, 0x1, P0 ;  /* 0x0000000d09007c11 */ /* 0x000fe200080f0eff */
[----:B------:R3:W-:Y:S01]  /*3cd60*/  STL [R1+0x350], R10 ;  /* 0x0003500a01007387 */ /* 0x0007e20000100800 */
[----:B01----:R-:W-:Y:S09]  /*3cd70*/  @!P4 BRA `(.L_x_11) ;  /* 0x000000000010c947 */ /* 0x003ff20003800000 */
[----:B------:R-:W-:-:S06]  /*3cd80*/  USHF.L.U32 UR4, UR4, 0x1f, URZ ;  /* 0x0000001f04047899 */ /* 0x000fcc00080006ff */
[----:B------:R-:W-:-:S04]  /*3cd90*/  IMAD.U32 R9, RZ, RZ, UR4 ;  /* 0x00000004ff097e24 */ /* 0x000fc8000f8e00ff */
[----:B------:R-:W0:Y:S02]  /*3cda0*/  SYNCS.PHASECHK.TRANS64.TRYWAIT P0, [UR6], R9 ;  /* 0x00000009ff0075a7 */ /* 0x000e240008001106 */
[----:B0-----:R-:W-:Y:S05]  /*3cdb0*/  @!P0 BRA `(.L_x_12) ;  /* 0x000000a000c48947 */ /* 0x001fea0003800000 */
.L_x_11:
[----:B------:R-:W-:Y:S01]  /*3cdc0*/  BAR.SYNC.DEFER_BLOCKING 0x0 ;  /* 0x0000000000007b1d */ /* 0x000fe20000010000 */
[CC--:B------:R-:W-:Y:S01]  /*3cdd0*/  IADD3 R70, P0, PT, R7.reuse, R2.reuse, RZ ;  /* 0x0000000207467210 */ /* 0x0c0fe20007f1e0ff */
[----:B------:R-:W-:Y:S01]  /*3cde0*/  VIADD R90, R84, UR5 ;  /* 0x00000005545a7c36 */ /* 0x000fe20008000000 */
[----:B------:R-:W-:Y:S02]  /*3cdf0*/  IADD3 R68, P4, PT, R8, R2, RZ ;  /* 0x0000000208447210 */ /* 0x000fe40007f9e0ff */
[----:B------:R-:W-:Y:S01]  /*3ce00*/  LEA.HI.X.SX32 R71, R7, R0, 0x1, P0 ;  /* 0x0000000007477211 */ /* 0x000fe200000f0eff */
[----:B------:R-:W-:Y:S01]  /*3ce10*/  VIADD R87, R90, UR5 ;  /* 0x000000055a577c36 */ /* 0x000fe20008000000 */
[----:B------:R-:W-:Y:S01]  /*3ce20*/  IADD3 R74, P0, PT, R5, R2, RZ ;  /* 0x00000002054a7210 */ /* 0x000fe20007f1e0ff */
[----:B------:R-:W-:Y:S01]  /*3ce30*/  IMAD.MOV.U32 R93, RZ, RZ, R91 ;  /* 0x000000ffff5d7224 */ /* 0x000fe200078e005b */
[-C--:B------:R-:W-:Y:S01]  /*3ce40*/  LEA.HI.X.SX32 R69, R8, R0.reuse, 0x1, P4 ;  /* 0x0000000008457211 */ /* 0x080fe200020f0eff */
[----:B------:R-:W-:Y:S01]  /*3ce50*/  VIADD R82, R87, UR5 ;  /* 0x0000000557527c36 */ /* 0x000fe20008000000 */
[----:B------:R-:W-:Y:S01]  /*3ce60*/  LEA.HI.X.SX32 R75, R5, R0, 0x1, P0 ;  /* 0x00000000054b7211 */ /* 0x000fe200000f0eff */
[----:B------:R-:W0:Y:S01]  /*3ce70*/  LDCU UR4, c[0x0][0x39c] ;  /* 0x00007380ff0477ac */ /* 0x000e220008000800 */
[CC--:B------:R-:W-:Y:S01]  /*3ce80*/  IADD3 R78, P0, PT, R79.reuse, R2.reuse, RZ ;  /* 0x000000024f4e7210 */ /* 0x0c0fe20007f1e0ff */
[----:B------:R-:W-:Y:S01]  /*3ce90*/  STL.64 [R1+0x13a8], R68 ;  /* 0x0013a84401007387 */ /* 0x000fe20000100a00 */
[----:B------:R-:W-:Y:S01]  /*3cea0*/  VIADD R86, R82, UR5 ;  /* 0x0000000552567c36 */ /* 0x000fe20008000000 */
[----:B------:R-:W-:Y:S01]  /*3ceb0*/  IADD3 R72, P4, PT, R6, R2, RZ ;  /* 0x0000000206487210 */ /* 0x000fe20007f9e0ff */
[----:B------:R-:W1:Y:S01]  /*3cec0*/  LDCU UR6, c[0x0][0x39c] ;  /* 0x00007380ff0677ac */ /* 0x000e620008000800 */
[----:B------:R4:W-:Y:S01]  /*3ced0*/  STL.64 [R1+0x13b0], R70 ;  /* 0x0013b04601007387 */ /* 0x0009e20000100a00 */
[-C--:B------:R-:W-:Y:S01]  /*3cee0*/  LEA.HI.X.SX32 R79, R79, R0.reuse, 0x1, P0 ;  /* 0x000000004f4f7211 */ /* 0x080fe200000f0eff */
[----:B------:R-:W-:Y:S01]  /*3cef0*/  VIADD R89, R86, UR5 ;  /* 0x0000000556597c36 */ /* 0x000fe20008000000 */
[----:B------:R-:W-:Y:S01]  /*3cf00*/  LEA.HI.X.SX32 R73, R6, R0, 0x1, P4 ;  /* 0x0000000006497211 */ /* 0x000fe200020f0eff */
[----:B------:R-:W5:Y:S01]  /*3cf10*/  LDCU UR7, c[0x0][0x39c] ;  /* 0x00007380ff0777ac */ /* 0x000f620008000800 */
[C---:B------:R-:W-:Y:S01]  /*3cf20*/  IADD3 R76, P4, PT, R4.reuse, R2, RZ ;  /* 0x00000002044c7210 */ /* 0x040fe20007f9e0ff */
[----:B------:R-:W3:Y:S02]  /*3cf30*/  @!P2 SYNCS.CCTL.IV [UR9+0x18000] ;  /* 0x01800000ff00a9b1 */ /* 0x000ee40008000009 */
[----:B---3--:R-:W-:Y:S01]  /*3cf40*/  BAR.SYNC.DEFER_BLOCKING 0x0 ;  /* 0x0000000000007b1d */ /* 0x008fe20000010000 */
[----:B------:R-:W-:Y:S01]  /*3cf50*/  VIADD R83, R89, UR5 ;  /* 0x0000000559537c36 */ /* 0x000fe20008000000 */
[----:B------:R-:W-:-:S02]  /*3cf60*/  LEA.HI.X.SX32 R77, R4, R0, 0x1, P4 ;  /* 0x00000000044d7211 */ /* 0x000fc400020f0eff */
[----:B----4-:R-:W-:Y:S01]  /*3cf70*/  IADD3 R70, P0, PT, R3, R2, RZ ;  /* 0x0000000203467210 */ /* 0x010fe20007f1e0ff */
[----:B------:R-:W-:Y:S01]  /*3cf80*/  VIADD R85, R83, UR5 ;  /* 0x0000000553557c36 */ /* 0x000fe20008000000 */
[----:B------:R-:W3:Y:S02]  /*3cf90*/  LDTM.x64 R4, tmem[UR10] ;  /* 0x0000000a000479ee */ /* 0x000ee40008340000 */
[----:B------:R-:W-:Y:S01]  /*3cfa0*/  LEA.HI.X.SX32 R71, R3, R0, 0x1, P0 ;  /* 0x0000000003477211 */ /* 0x000fe200000f0eff */
[----:B------:R-:W-:-:S04]  /*3cfb0*/  VIADD R92, R85, UR5 ;  /* 0x00000005555c7c36 */ /* 0x000fc80008000000 */
[----:B------:R4:W-:Y:S01]  /*3cfc0*/  STL.64 [R1+0x200], R70 ;  /* 0x0002004601007387 */ /* 0x0009e20000100a00 */
[----:B------:R-:W-:Y:S01]  /*3cfd0*/  VIADD R3, R92, UR5 ;  /* 0x000000055c037c36 */ /* 0x000fe20008000000 */
[----:B------:R-:W2:Y:S01]  /*3cfe0*/  @!P2 SYNCS.CCTL.IV [UR9+0x18008] ;  /* 0x01800800ff00a9b1 */ /* 0x000ea20008000009 */
[-C--:B------:R-:W-:Y:S01]  /*3cff0*/  IADD3 R80, P2, PT, R81, R2.reuse, RZ ;  /* 0x0000000251507210 */ /* 0x080fe20007f5e0ff */
[----:B------:R-:W0:Y:S01]  /*3d000*/  LDCU UR9, c[0x0][0x39c] ;  /* 0x00007380ff0977ac */ /* 0x000e220008000800 */
[----:B----4-:R-:W-:Y:S02]  /*3d010*/  IADD3 R70, P0, PT, R91, R2, RZ ;  /* 0x000000025b467210 */ /* 0x010fe40007f1e0ff */
[----:B------:R-:W-:Y:S02]  /*3d020*/  LEA.HI.X.SX32 R81, R81, R0, 0x1, P2 ;  /* 0x0000000051517211 */ /* 0x000fe400010f0eff */
[----:B------:R-:W-:Y:S02]  /*3d030*/  IADD3 R68, P2, PT, R88, R2, RZ ;  /* 0x0000000258447210 */ /* 0x000fe40007f5e0ff */
[----:B------:R-:W-:-:S02]  /*3d040*/  LEA.HI.X.SX32 R71, R91, R0, 0x1, P0 ;  /* 0x000000005b477211 */ /* 0x000fc400000f0eff */
[----:B------:R-:W-:Y:S01]  /*3d050*/  LEA.HI.X.SX32 R69, R88, R0, 0x1, P2 ;  /* 0x0000000058457211 */ /* 0x000fe200010f0eff */
[----:B------:R-:W-:-:S04]  /*3d060*/  VIADD R88, R3, UR5 ;  /* 0x0000000503587c36 */ /* 0x000fc80008000000 */
[----:B------:R4:W-:Y:S04]  /*3d070*/  STL.64 [R1+0x208], R68 ;  /* 0x0002084401007387 */ /* 0x0009e80000100a00 */
[----:B------:R0:W-:Y:S01]  /*3d080*/  STL.64 [R1+0x280], R70 ;  /* 0x0002804601007387 */ /* 0x0001e20000100a00 */
[----:B----4-:R-:W-:-:S04]  /*3d090*/  IADD3 R68, P2, PT, R84, R2, RZ ;  /* 0x0000000254447210 */ /* 0x010fc80007f5e0ff */
[----:B------:R-:W-:Y:S01]  /*3d0a0*/  LEA.HI.X.SX32 R69, R84, R0, 0x1, P2 ;  /* 0x0000000054457211 */ /* 0x000fe200010f0eff */
[----:B------:R-:W-:Y:S01]  /*3d0b0*/  VIADD R84, R88, UR5 ;  /* 0x0000000558547c36 */ /* 0x000fe20008000000 */
[----:B0-----:R-:W-:-:S03]  /*3d0c0*/  IADD3 R70, P0, PT, R90, R2, RZ ;  /* 0x000000025a467210 */ /* 0x001fc60007f1e0ff */
[----:B------:R0:W-:Y:S01]  /*3d0d0*/  STL.64 [R1+0x2a0], R68 ;  /* 0x0002a04401007387 */ /* 0x0001e20000100a00 */
[----:B------:R-:W-:-:S05]  /*3d0e0*/  LEA.HI.X.SX32 R71, R90, R0, 0x1, P0 ;  /* 0x000000005a477211 */ /* 0x000fca00000f0eff */
[----:B------:R4:W-:Y:S01]  /*3d0f0*/  STL.64 [R1+0x2c0], R70 ;  /* 0x0002c04601007387 */ /* 0x0009e20000100a00 */
[----:B0-----:R-:W-:-:S04]  /*3d100*/  IADD3 R68, P2, PT, R87, R2, RZ ;  /* 0x0000000257447210 */ /* 0x001fc80007f5e0ff */
[----:B------:R-:W-:Y:S01]  /*3d110*/  LEA.HI.X.SX32 R69, R87, R0, 0x1, P2 ;  /* 0x0000000057457211 */ /* 0x000fe200010f0eff */
[----:B------:R-:W-:Y:S01]  /*3d120*/  VIADD R87, R84, UR5 ;  /* 0x0000000554577c36 */ /* 0x000fe20008000000 */
[----:B----4-:R-:W-:-:S03]  /*3d130*/  IADD3 R70, P0, PT, R82, R2, RZ ;  /* 0x0000000252467210 */ /* 0x010fc60007f1e0ff */
[----:B------:R0:W-:Y:S01]  /*3d140*/  STL.64 [R1+0x2d0], R68 ;  /* 0x0002d04401007387 */ /* 0x0001e20000100a00 */
[----:B------:R-:W-:Y:S01]  /*3d150*/  LEA.HI.X.SX32 R71, R82, R0, 0x1, P0 ;  /* 0x0000000052477211 */ /* 0x000fe200000f0eff */
[----:B------:R-:W-:-:S04]  /*3d160*/  VIADD R82, R87, UR5 ;  /* 0x0000000557527c36 */ /* 0x000fc80008000000 */
[----:B------:R4:W-:Y:S01]  /*3d170*/  STL.64 [R1+0x2f0], R70 ;  /* 0x0002f04601007387 */ /* 0x0009e20000100a00 */
[----:B0-----:R-:W-:-:S04]  /*3d180*/  IADD3 R68, P2, PT, R86, R2, RZ ;  /* 0x0000000256447210 */ /* 0x001fc80007f5e0ff */
[----:B------:R-:W-:Y:S01]  /*3d190*/  LEA.HI.X.SX32 R69, R86, R0, 0x1, P2 ;  /* 0x0000000056457211 */ /* 0x000fe200010f0eff */
[----:B------:R-:W-:Y:S01]  /*3d1a0*/  VIADD R86, R82, UR5 ;  /* 0x0000000552567c36 */ /* 0x000fe20008000000 */
[----:B----4-:R-:W-:-:S03]  /*3d1b0*/  IADD3 R70, P0, PT, R89, R2, RZ ;  /* 0x0000000259467210 */ /* 0x010fc60007f1e0ff */
[----:B------:R0:W-:Y:S01]  /*3d1c0*/  STL.64 [R1+0x310], R68 ;  /* 0x0003104401007387 */ /* 0x0001e20000100a00 */
[----:B------:R-:W-:-:S05]  /*3d1d0*/  LEA.HI.X.SX32 R71, R89, R0, 0x1, P0 ;  /* 0x0000000059477211 */ /* 0x000fca00000f0eff */
[----:B------:R4:W-:Y:S01]  /*3d1e0*/  STL.64 [R1+0x330], R70 ;  /* 0x0003304601007387 */ /* 0x0009e20000100a00 */
[----:B0-----:R-:W-:-:S04]  /*3d1f0*/  IADD3 R68, P2, PT, R83, R2, RZ ;  /* 0x0000000253447210 */ /* 0x001fc80007f5e0ff */
[----:B------:R-:W-:Y:S02]  /*3d200*/  LEA.HI.X.SX32 R69, R83, R0, 0x1, P2 ;  /* 0x0000000053457211 */ /* 0x000fe400010f0eff */
[----:B----4-:R-:W-:-:S03]  /*3d210*/  IADD3 R70, P0, PT, R85, R2, RZ ;  /* 0x0000000255467210 */ /* 0x010fc60007f1e0ff */
[----:B------:R0:W-:Y:S01]  /*3d220*/  STL.64 [R1+0x340], R68 ;  /* 0x0003404401007387 */ /* 0x0001e20000100a00 */
[----:B------:R-:W-:Y:S02]  /*3d230*/  LEA.HI.X.SX32 R71, R85, R0, 0x1, P0 ;  /* 0x0000000055477211 */ /* 0x000fe400000f0eff */
[----:B------:R-:W-:-:S03]  /*3d240*/  IADD3 R90, P0, PT, R3, R2, RZ ;  /* 0x00000002035a7210 */ /* 0x000fc60007f1e0ff */
[----:B------:R4:W-:Y:S01]  /*3d250*/  STL.64 [R1+0x348], R70 ;  /* 0x0003484601007387 */ /* 0x0009e20000100a00 */
[----:B0-----:R-:W-:-:S04]  /*3d260*/  IADD3 R68, P2, PT, R92, R2, RZ ;  /* 0x000000025c447210 */ /* 0x001fc80007f5e0ff */
[-C--:B------:R-:W-:Y:S01]  /*3d270*/  LEA.HI.X.SX32 R69, R92, R0.reuse, 0x1, P2 ;  /* 0x000000005c457211 */ /* 0x080fe200010f0eff */
[----:B----4-:R-:W4:Y:S01]  /*3d280*/  LDL.LU.64 R70, [R1+0x13b0] ;  /* 0x0013b00001467983 */ /* 0x010f220000300a00 */
[----:B------:R-:W-:Y:S02]  /*3d290*/  IMAD.MOV.U32 R92, RZ, RZ, R90 ;  /* 0x000000ffff5c7224 */ /* 0x000fe400078e005a */
[----:B------:R-:W-:Y:S01]  /*3d2a0*/  VIADD R83, R86, UR5 ;  /* 0x0000000556537c36 */ /* 0x000fe20008000000 */
[----:B------:R0:W-:Y:S01]  /*3d2b0*/  STL.64 [R1+0x338], R68 ;  /* 0x0003384401007387 */ /* 0x0001e20000100a00 */
[----:B------:R-:W-:Y:S02]  /*3d2c0*/  LEA.HI.X.SX32 R93, R3, R0, 0x1, P0 ;  /* 0x00000000035d7211 */ /* 0x000fe400000f0eff */
[----:B------:R-:W-:Y:S01]  /*3d2d0*/  IADD3 R92, P0, PT, R84, R2, RZ ;  /* 0x00000002545c7210 */ /* 0x000fe20007f1e0ff */
[----:B0-----:R-:W2:Y:S01]  /*3d2e0*/  LDL.LU.64 R68, [R1+0x13a8] ;  /* 0x0013a80001447983 */ /* 0x001ea20000300a00 */
[----:B------:R-:W-:-:S03]  /*3d2f0*/  VIADD R85, R83, UR5 ;  /* 0x0000000553557c36 */ /* 0x000fc60008000000 */
[----:B------:R0:W-:Y:S01]  /*3d300*/  STL [R1+0x328], R90 ;  /* 0x0003285a01007387 */ /* 0x0001e20000100800 */
[----:B------:R-:W-:-:S03]  /*3d310*/  VIADD R3, R85, UR5 ;  /* 0x0000000555037c36 */ /* 0x000fc60008000000 */
[----:B------:R1:W-:Y:S01]  /*3d320*/  STL [R1+0x32c], R93 ;  /* 0x00032c5d01007387 */ /* 0x0003e20000100800 */
[----:B0-----:R-:W-:-:S04]  /*3d330*/  IADD3 R90, P2, PT, R88, R2, RZ ;  /* 0x00000002585a7210 */ /* 0x001fc80007f5e0ff */
[-C--:B------:R-:W-:Y:S02]  /*3d340*/  LEA.HI.X.SX32 R91, R88, R0.reuse, 0x1, P2 ;  /* 0x00000000585b7211 */ /* 0x080fe400010f0eff */
[----:B-1----:R-:W-:Y:S01]  /*3d350*/  LEA.HI.X.SX32 R93, R84, R0, 0x1, P0 ;  /* 0x00000000545d7211 */ /* 0x002fe200000f0eff */
[----:B------:R-:W-:Y:S01]  /*3d360*/  VIADD R84, R3, UR5 ;  /* 0x0000000503547c36 */ /* 0x000fe20008000000 */
[C---:B------:R-:W-:Y:S01]  /*3d370*/  IADD3 R88, P0, PT, R82.reuse, R2, RZ ;  /* 0x0000000252587210 */ /* 0x040fe20007f1e0ff */
[----:B------:R0:W-:Y:S03]  /*3d380*/  STL.64 [R1+0x320], R90 ;  /* 0x0003205a01007387 */ /* 0x0001e60000100a00 */
[----:B------:R-:W-:Y:S01]  /*3d390*/  LEA.HI.X.SX32 R89, R82, R0, 0x1, P0 ;  /* 0x0000000052597211 */ /* 0x000fe200000f0eff */
[----:B------:R-:W-:Y:S01]  /*3d3a0*/  STL.64 [R1+0x318], R92 ;  /* 0x0003185c01007387 */ /* 0x000fe20000100a00 */
[----:B------:R-:W-:Y:S01]  /*3d3b0*/  VIADD R82, R84, UR5 ;  /* 0x0000000554527c36 */ /* 0x000fe20008000000 */
[----:B0-----:R-:W-:-:S04]  /*3d3c0*/  IADD3 R90, P2, PT, R87, R2, RZ ;  /* 0x00000002575a7210 */ /* 0x001fc80007f5e0ff */
[----:B------:R-:W-:-:S05]  /*3d3d0*/  LEA.HI.X.SX32 R91, R87, R0, 0x1, P2 ;  /* 0x00000000575b7211 */ /* 0x000fca00010f0eff */
[----:B------:R0:W-:Y:S04]  /*3d3e0*/  STL.64 [R1+0x308], R90 ;  /* 0x0003085a01007387 */ /* 0x0001e80000100a00 */
[----:B------:R1:W-:Y:S01]  /*3d3f0*/  STL.64 [R1+0x300], R88 ;  /* 0x0003005801007387 */ /* 0x0003e20000100a00 */
[CC--:B0-----:R-:W-:Y:S02]  /*3d400*/  IADD3 R90, P2, PT, R86.reuse, R2.reuse, RZ ;  /* 0x00000002565a7210 */ /* 0x0c1fe40007f5e0ff */
[C---:B-1----:R-:W-:Y:S02]  /*3d410*/  IADD3 R88, P0, PT, R83.reuse, R2, RZ ;  /* 0x0000000253587210 */ /* 0x042fe40007f1e0ff */
[-C--:B------:R-:W-:Y:S01]  /*3d420*/  LEA.HI.X.SX32 R91, R86, R0.reuse, 0x1, P2 ;  /* 0x00000000565b7211 */ /* 0x080fe200010f0eff */
[----:B------:R-:W-:Y:S01]  /*3d430*/  VIADD R86, R82, UR5 ;  /* 0x0000000552567c36 */ /* 0x000fe20008000000 */
[----:B------:R-:W-:-:S03]  /*3d440*/  LEA.HI.X.SX32 R89, R83, R0, 0x1, P0 ;  /* 0x0000000053597211 */ /* 0x000fc600000f0eff */
[----:B------:R0:W-:Y:S01]  /*3d450*/  STL.64 [R1+0x2f8], R90 ;  /* 0x0002f85a01007387 */ /* 0x0001e20000100a00 */
[----:B------:R-:W-:-:S03]  /*3d460*/  VIADD R83, R86, UR5 ;  /* 0x0000000556537c36 */ /* 0x000fc60008000000 */
[----:B------:R1:W-:Y:S01]  /*3d470*/  STL.64 [R1+0x2e8], R88 ;  /* 0x0002e85801007387 */ /* 0x0003e20000100a00 */
[-C--:B0-----:R-:W-:Y:S02]  /*3d480*/  IADD3 R90, P2, PT, R85, R2.reuse, RZ ;  /* 0x00000002555a7210 */ /* 0x081fe40007f5e0ff */
[----:B-1----:R-:W-:Y:S02]  /*3d490*/  IADD3 R88, P0, PT, R3, R2, RZ ;  /* 0x0000000203587210 */ /* 0x002fe40007f1e0ff */
[-C--:B------:R-:W-:Y:S02]  /*3d4a0*/  LEA.HI.X.SX32 R91, R85, R0.reuse, 0x1, P2 ;  /* 0x00000000555b7211 */ /* 0x080fe400010f0eff */
[----:B------:R-:W-:Y:S02]  /*3d4b0*/  LEA.HI.X.SX32 R89, R3, R0, 0x1, P0 ;  /* 0x0000000003597211 */ /* 0x000fe400000f0eff */
[-C--:B------:R-:W-:Y:S01]  /*3d4c0*/  IADD3 R92, P2, PT, R84, R2.reuse, RZ ;  /* 0x00000002545c7210 */ /* 0x080fe20007f5e0ff */
[----:B------:R-:W-:Y:S04]  /*3d4d0*/  STL.64 [R1+0x2e0], R90 ;  /* 0x0002e05a01007387 */ /* 0x000fe80000100a00 */
[----:B------:R0:W-:Y:S04]  /*3d4e0*/  STL.64 [R1+0x2d8], R88 ;  /* 0x0002d85801007387 */ /* 0x0001e80000100a00 */
[----:B0-----:R-:W2:Y:S04]  /*3d4f0*/  LDL.LU R89, [R1+0xf50] ;  /* 0x000f500001597983 */ /* 0x001ea80000300800 */
[----:B------:R-:W4:Y:S04]  /*3d500*/  LDL.LU R88, [R1+0xf4c] ;  /* 0x000f4c0001587983 */ /* 0x000f280000300800 */
[----:B------:R-:W5:Y:S01]  /*3d510*/  LDL.LU R85, [R1+0xf48] ;  /* 0x000f480001557983 */ /* 0x000f620000300800 */
[----:B------:R-:W-:Y:S01]  /*3d520*/  IADD3 R90, P0, PT, R82, R2, RZ ;  /* 0x00000002525a7210 */ /* 0x000fe20007f1e0ff */
[----:B------:R-:W-:Y:S01]  /*3d530*/  VIADD R3, R83, UR5 ;  /* 0x0000000553037c36 */ /* 0x000fe20008000000 */
[----:B------:R-:W-:-:S02]  /*3d540*/  LEA.HI.X.SX32 R93, R84, R0, 0x1, P2 ;  /* 0x00000000545d7211 */ /* 0x000fc400010f0eff */
[----:B------:R-:W-:Y:S01]  /*3d550*/  LEA.HI.X.SX32 R91, R82, R0, 0x1, P0 ;  /* 0x00000000525b7211 */ /* 0x000fe200000f0eff */
[----:B------:R-:W-:Y:S02]  /*3d560*/  VIADD R82, R3, UR5 ;  /* 0x0000000503527c36 */ /* 0x000fe40008000000 */
[----:B------:R0:W-:Y:S02]  /*3d570*/  STL.64 [R1+0x2c8], R92 ;  /* 0x0002c85c01007387 */ /* 0x0001e40000100a00 */
[----:B------:R-:W-:Y:S02]  /*3d580*/  VIADD R84, R82, UR5 ;  /* 0x0000000552547c36 */ /* 0x000fe40008000000 */
[----:B------:R1:W-:Y:S01]  /*3d590*/  STL.64 [R1+0x2b8], R90 ;  /* 0x0002b85a01007387 */ /* 0x0003e20000100a00 */
[-C--:B0-----:R-:W-:Y:S02]  /*3d5a0*/  IADD3 R92, P2, PT, R86, R2.reuse, RZ ;  /* 0x00000002565c7210 */ /* 0x081fe40007f5e0ff */
[----:B-1----:R-:W-:-:S02]  /*3d5b0*/  IADD3 R90, P0, PT, R83, R2, RZ ;  /* 0x00000002535a7210 */ /* 0x002fc40007f1e0ff */
[-C--:B------:R-:W-:Y:S02]  /*3d5c0*/  LEA.HI.X.SX32 R93, R86, R0.reuse, 0x1, P2 ;  /* 0x00000000565d7211 */ /* 0x080fe400010f0eff */
[----:B------:R-:W-:Y:S02]  /*3d5d0*/  LEA.HI.X.SX32 R91, R83, R0, 0x1, P0 ;  /* 0x00000000535b7211 */ /* 0x000fe400000f0eff */
[C---:B------:R-:W-:Y:S01]  /*3d5e0*/  IADD3 R86, P4, PT, R84.reuse, R2, RZ ;  /* 0x0000000254567210 */ /* 0x040fe20007f9e0ff */
[----:B------:R0:W-:Y:S01]  /*3d5f0*/  STL.64 [R1+0x2b0], R92 ;  /* 0x0002b05c01007387 */ /* 0x0001e20000100a00 */
[----:B---3--:R-:W-:Y:S02]  /*3d600*/  F2FP.SATFINITE.E5M2.F32.PACK_AB_MERGE_C R83, R7, R6, RZ ;  /* 0x000000060753723e */ /* 0x008fe400048060ff */
[----:B------:R-:W-:Y:S01]  /*3d610*/  LEA.HI.X.SX32 R87, R84, R0, 0x1, P4 ;  /* 0x0000000054577211 */ /* 0x000fe200020f0eff */
[----:B------:R1:W-:Y:S01]  /*3d620*/  STL.64 [R1+0x2a8], R90 ;  /* 0x0002a85a01007387 */ /* 0x0003e20000100a00 */
[----:B0-----:R-:W-:-:S02]  /*3d630*/  IADD3 R92, P2, PT, R3, R2, RZ ;  /* 0x00000002035c7210 */ /* 0x001fc40007f5e0ff */
[C---:B-1----:R-:W-:Y:S02]  /*3d640*/  IADD3 R90, P0, PT, R82.reuse, R2, RZ ;  /* 0x00000002525a7210 */ /* 0x042fe40007f1e0ff */
[-C--:B------:R-:W-:Y:S02]  /*3d650*/  LEA.HI.X.SX32 R93, R3, R0.reuse, 0x1, P2 ;  /* 0x00000000035d7211 */ /* 0x080fe400010f0eff */
[----:B------:R-:W-:Y:S02]  /*3d660*/  LEA.HI.X.SX32 R91, R82, R0, 0x1, P0 ;  /* 0x00000000525b7211 */ /* 0x000fe400000f0eff */
[----:B------:R-:W-:Y:S01]  /*3d670*/  F2FP.SATFINITE.E5M2.F32.PACK_AB_MERGE_C R3, R15, R14, RZ ;  /* 0x0000000e0f03723e */ /* 0x000fe200048060ff */
[----:B------:R-:W-:Y:S01]  /*3d680*/  STL.64 [R1+0x298], R92 ;  /* 0x0002985c01007387 */ /* 0x000fe20000100a00 */
[----:B------:R-:W-:Y:S02]  /*3d690*/  F2FP.SATFINITE.E5M2.F32.PACK_AB_MERGE_C R82, R5, R4, RZ ;  /* 0x000000040552723e */ /* 0x000fe400048060ff */
[----:B------:R-:W-:Y:S01]  /*3d6a0*/  F2FP.SATFINITE.E5M2.F32.PACK_AB_MERGE_C R5, R17, R16, RZ ;  /* 0x000000101105723e */ /* 0x000fe200048060ff */
[----:B------:R-:W-:Y:S01]  /*3d6b0*/  STL.64 [R1+0x290], R90 ;  /* 0x0002905a01007387 */ /* 0x000fe20000100a00 */
[----:B------:R-:W-:-:S03]  /*3d6c0*/  F2FP.SATFINITE.E5M2.F32.PACK_AB_MERGE_C R4, R19, R18, RZ ;  /* 0x000000121304723e */ /* 0x000fc600048060ff */
[----:B------:R0:W-:Y:S04]  /*3d6d0*/  STL.64 [R1+0x288], R86 ;  /* 0x0002885601007387 */ /* 0x0001e80000100a00 */
[----:B------:R1:W-:Y:S04]  /*3d6e0*/  STL [R1+0x354], R3 ;  /* 0x0003540301007387 */ /* 0x0003e80000100800 */
[----:B------:R3:W-:Y:S04]  /*3d6f0*/  STL [R1+0x358], R5 ;  /* 0x0003580501007387 */ /* 0x0007e80000100800 */
[----:B------:R3:W-:Y:S01]  /*3d700*/  STL [R1+0x35c], R4 ;  /* 0x00035c0401007387 */ /* 0x0007e20000100800 */
[----:B0-----:R-:W-:-:S02]  /*3d710*/  F2FP.SATFINITE.E5M2.F32.PACK_AB_MERGE_C R86, R11, R10, RZ ;  /* 0x0000000a0b56723e */ /* 0x001fc400048060ff */
[----:B-1----:R-:W-:Y:S02]  /*3d720*/  F2FP.SATFINITE.E5M2.F32.PACK_AB_MERGE_C R3, R21, R20, RZ ;  /* 0x000000141503723e */ /* 0x002fe400048060ff */
[----:B------:R-:W-:Y:S02]  /*3d730*/  F2FP.SATFINITE.E5M2.F32.PACK_AB_MERGE_C R87, R13, R12, RZ ;  /* 0x0000000c0d57723e */ /* 0x000fe400048060ff */
[----:B---3--:R-:W-:Y:S01]  /*3d740*/  F2FP.SATFINITE.E5M2.F32.PACK_AB_MERGE_C R5, R23, R22, RZ ;  /* 0x000000161705723e */ /* 0x008fe200048060ff */
[----:B------:R0:W-:Y:S01]  /*3d750*/  STL [R1+0x360], R3 ;  /* 0x0003600301007387 */ /* 0x0001e20000100800 */
[----:B------:R-:W-:-:S03]  /*3d760*/  F2FP.SATFINITE.E5M2.F32.PACK_AB_MERGE_C R4, R25, R24, RZ ;  /* 0x000000181904723e */ /* 0x000fc600048060ff */
[----:B------:R1:W-:Y:S04]  /*3d770*/  STL [R1+0x364], R5 ;  /* 0x0003640501007387 */ /* 0x0003e80000100800 */
[----:B------:R3:W-:Y:S01]  /*3d780*/  STL [R1+0x368], R4 ;  /* 0x0003680401007387 */ /* 0x0007e20000100800 */
[----:B0-----:R-:W-:Y:S02]  /*3d790*/  F2FP.SATFINITE.E5M2.F32.PACK_AB_MERGE_C R3, R27, R26, RZ ;  /* 0x0000001a1b03723e */ /* 0x001fe400048060ff */
[----:B-1----:R-:W-:-:S03]  /*3d7a0*/  F2FP.SATFINITE.E5M2.F32.PACK_AB_MERGE_C R5, R29, R28, RZ ;  /* 0x0000001c1d05723e */ /* 0x002fc600048060ff */
[----:B------:R0:W-:Y:S01]  /*3d7b0*/  STL [R1+0x36c], R3 ;  /* 0x00036c0301007387 */ /* 0x0001e20000100800 */
[----:B---3--:R-:W-:-:S03]  /*3d7c0*/  F2FP.SATFINITE.E5M2.F32.PACK_AB_MERGE_C R4, R31, R30, RZ ;  /* 0x0000001e1f04723e */ /* 0x008fc600048060ff */
        /* <DEDUP_REMOVED lines=18> */
[----:B------:R1:W-:Y:S01]  /*3d8f0*/  STL [R1+0x394], R5 ;  /* 0x0003940501007387 */ /* 0x0003e20000100800 */
[----:B0-----:R-:W-:Y:S02]  /*3d900*/  F2FP.SATFINITE.E5M2.F32.PACK_AB_MERGE_C R3, R49, R48, RZ ;  /* 0x000000303103723e */ /* 0x001fe400048060ff */
[----:B-1----:R-:W-:-:S03]  /*3d910*/  F2FP.SATFINITE.E5M2.F32.PACK_AB_MERGE_C R5, R53, R52, RZ ;  /* 0x000000343505723e */ /* 0x002fc600048060ff */
[----:B------:R0:W-:Y:S04]  /*3d920*/  STL [R1+0x398], R3 ;  /* 0x0003980301007387 */ /* 0x0001e80000100800 */
[----:B------:R1:W-:Y:S04]  /*3d930*/  STL [R1+0x39c], R4 ;  /* 0x00039c0401007387 */ /* 0x0003e80000100800 */
[----:B------:R3:W-:Y:S01]  /*3d940*/  STL [R1+0x3a0], R5 ;  /* 0x0003a00501007387 */ /* 0x0007e20000100800 */
[----:B0-----:R-:W-:Y:S02]  /*3d950*/  F2FP.SATFINITE.E5M2.F32.PACK_AB_MERGE_C R3, R55, R54, RZ ;  /* 0x000000363703723e */ /* 0x001fe400048060ff */
[----:B-1----:R-:W-:-:S03]  /*3d960*/  F2FP.SATFINITE.E5M2.F32.PACK_AB_MERGE_C R4, R57, R56, RZ ;  /* 0x000000383904723e */ /* 0x002fc600048060ff */
[----:B------:R0:W-:Y:S01]  /*3d970*/  STL [R1+0x3a4], R3 ;  /* 0x0003a40301007387 */ /* 0x0001e20000100800 */
[----:B---3--:R-:W-:-:S03]  /*3d980*/  F2FP.SATFINITE.E5M2.F32.PACK_AB_MERGE_C R5, R59, R58, RZ ;  /* 0x0000003a3b05723e */ /* 0x008fc600048060ff */
[----:B------:R1:W-:Y:S04]  /*3d990*/  STL [R1+0x3a8], R4 ;  /* 0x0003a80401007387 */ /* 0x0003e80000100800 */
[----:B------:R-:W-:Y:S01]  /*3d9a0*/  STL [R1+0x3ac], R5 ;  /* 0x0003ac0501007387 */ /* 0x000fe20000100800 */
[----:B0-----:R-:W-:Y:S02]  /*3d9b0*/  F2FP.SATFINITE.E5M2.F32.PACK_AB_MERGE_C R3, R61, R60, RZ ;  /* 0x0000003c3d03723e */ /* 0x001fe400048060ff */
[----:B-1----:R-:W-:-:S03]  /*3d9c0*/  F2FP.SATFINITE.E5M2.F32.PACK_AB_MERGE_C R4, R63, R62, RZ ;  /* 0x0000003e3f04723e */ /* 0x002fc600048060ff */
[----:B------:R0:W-:Y:S04]  /*3d9d0*/  STL [R1+0x3b0], R3 ;  /* 0x0003b00301007387 */ /* 0x0001e80000100800 */
[----:B------:R1:W-:Y:S01]  /*3d9e0*/  STL [R1+0x3b4], R4 ;  /* 0x0003b40401007387 */ /* 0x0003e20000100800 */
[----:B0-----:R-:W-:Y:S02]  /*3d9f0*/  F2FP.SATFINITE.E5M2.F32.PACK_AB_MERGE_C R3, R67, R66, RZ ;  /* 0x000000424303723e */ /* 0x001fe400048060ff */
[----:B--2---:R-:W-:Y:S02]  /*3da00*/  ISETP.LT.AND P2, PT, R89, UR16, !P1 ;  /* 0x0000001059007c0c */ /* 0x004fe4000cf41270 */
[----:B----4-:R-:W-:Y:S02]  /*3da10*/  ISETP.LT.AND P0, PT, R88, UR17, !P1 ;  /* 0x0000001158007c0c */ /* 0x010fe4000cf01270 */
[----:B------:R-:W-:-:S02]  /*3da20*/  F2FP.SATFINITE.E5M2.F32.PACK_AB_MERGE_C R88, R65, R64, RZ ;  /* 0x000000404158723e */ /* 0x000fc400048060ff */
[----:B-----5:R-:W-:Y:S02]  /*3da30*/  ISETP.LT.AND P4, PT, R85, UR14, !P1 ;  /* 0x0000000e55007c0c */ /* 0x020fe4000cf81270 */
[----:B------:R-:W-:Y:S01]  /*3da40*/  F2FP.SATFINITE.E5M2.F32.PACK_AB_MERGE_C R85, R9, R8, RZ ;  /* 0x000000080955723e */ /* 0x000fe200048060ff */
[----:B------:R-:W-:Y:S01]  /*3da50*/  STL [R1+0x3bc], R88 ;  /* 0x0003bc5801007387 */ /* 0x000fe20000100800 */
[----:B-1----:R-:W0:Y:S03]  /*3da60*/  LDTM.x64 R4, tmem[UR10+0x40] ;  /* 0x0000400a000479ee */ /* 0x002e260008340000 */
[----:B0-----:R-:W-:Y:S04]  /*3da70*/  STL.64 [R1+0x100], R4 ;  /* 0x0001000401007387 */ /* 0x001fe80000100a00 */
[----:B------:R0:W-:Y:S04]  /*3da80*/  STL [R1+0x3b8], R3 ;  /* 0x0003b80301007387 */ /* 0x0001e80000100800 */
[----:B------:R-:W-:Y:S04]  /*3da90*/  STL.64 [R1+0x108], R6 ;  /* 0x0001080601007387 */ /* 0x000fe80000100a00 */
        /* <DEDUP_REMOVED lines=29> */
[----:B------:R1:W-:Y:S04]  /*3dc70*/  STL.64 [R1+0x1f8], R66 ;  /* 0x0001f84201007387 */ /* 0x0003e80000100a00 */
[----:B0-----:R-:W2:Y:S04]  /*3dc80*/  LDL.LU R3, [R1+0xe0c] ;  /* 0x000e0c0001037983 */ /* 0x001ea80000300800 */
[----:B------:R-:W3:Y:S01]  /*3dc90*/  LDL.LU R89, [R1+0xf54] ;  /* 0x000f540001597983 */ /* 0x000ee20000300800 */
[----:B-1----:R-:W0:Y:S03]  /*3dca0*/  LDTM.x64 R4, tmem[UR10+0x80] ;  /* 0x0000800a000479ee */ /* 0x002e260008340000 */
[----:B0-----:R-:W-:Y:S04]  /*3dcb0*/  STL.64 [R1], R4 ;  /* 0x0000000401007387 */ /* 0x001fe80000100a00 */
        /* <DEDUP_REMOVED lines=31> */
[----:B------:R-:W4:Y:S01]  /*3deb0*/  LDL.LU R88, [R1+0xf58] ;  /* 0x000f580001587983 */ /* 0x000f220000300800 */
[----:B0-----:R-:W0:Y:S01]  /*3dec0*/  LDTM.x64 R4, tmem[UR10+0xc0] ;  /* 0x0000c00a000479ee */ /* 0x001e220008340000 */
[----:B------:R-:W-:Y:S01]  /*3ded0*/  NOP ;  /* 0x0000000000007918 */ /* 0x000fe20000000000 */
[----:B------:R-:W1:Y:S01]  /*3dee0*/  LDCU UR10, c[0x0][0x39c] ;  /* 0x00007380ff0a77ac */ /* 0x000e620008000800 */
[----:B0-----:R0:W-:Y:S04]  /*3def0*/  STL.64 [R1+0x13a0], R14 ;  /* 0x0013a00e01007387 */ /* 0x0011e80000100a00 */
[----:B------:R5:W-:Y:S04]  /*3df00*/  STL.64 [R1+0x1398], R16 ;  /* 0x0013981001007387 */ /* 0x000be80000100a00 */
[----:B------:R-:W-:Y:S04]  /*3df10*/  STL.64 [R1+0x1390], R18 ;  /* 0x0013901201007387 */ /* 0x000fe80000100a00 */
[----:B------:R-:W-:Y:S04]  /*3df20*/  STL.64 [R1+0x1388], R20 ;  /* 0x0013881401007387 */ /* 0x000fe80000100a00 */
[----:B------:R-:W-:Y:S04]  /*3df30*/  STL [R1+0x1380], R23 ;  /* 0x0013801701007387 */ /* 0x000fe80000100800 */
[----:B------:R-:W-:Y:S04]  /*3df40*/  STL.64 [R1+0x1378], R24 ;  /* 0x0013781801007387 */ /* 0x000fe80000100a00 */
[----:B------:R-:W-:Y:S04]  /*3df50*/  STL.64 [R1+0x1370], R26 ;  /* 0x0013701a01007387 */ /* 0x000fe80000100a00 */
[----:B------:R-:W-:Y:S04]  /*3df60*/  STL.64 [R1+0x1368], R28 ;  /* 0x0013681c01007387 */ /* 0x000fe80000100a00 */
[----:B------:R-:W-:Y:S04]  /*3df70*/  STL [R1+0x1360], R44 ;  /* 0x0013602c01007387 */ /* 0x000fe80000100800 */
[----:B------:R-:W-:Y:S04]  /*3df80*/  STL.64 [R1+0x1358], R30 ;  /* 0x0013581e01007387 */ /* 0x000fe80000100a00 */
[----:B------:R-:W-:Y:S04]  /*3df90*/  STL.64 [R1+0x1350], R32 ;  /* 0x0013502001007387 */ /* 0x000fe80000100a00 */
[----:B------:R-:W-:Y:S04]  /*3dfa0*/  STL.64 [R1+0x1348], R34 ;  /* 0x0013482201007387 */ /* 0x000fe80000100a00 */
[----:B------:R-:W-:Y:S04]  /*3dfb0*/  STL.64 [R1+0x1340], R36 ;  /* 0x0013402401007387 */ /* 0x000fe80000100a00 */
[----:B------:R-:W-:Y:S04]  /*3dfc0*/  STL.64 [R1+0x1338], R38 ;  /* 0x0013382601007387 */ /* 0x000fe80000100a00 */
[----:B------:R-:W-:Y:S04]  /*3dfd0*/  STL.64 [R1+0x1330], R40 ;  /* 0x0013302801007387 */ /* 0x000fe80000100a00 */
[----:B------:R-:W-:Y:S04]  /*3dfe0*/  STL.64 [R1+0x1328], R42 ;  /* 0x0013282a01007387 */ /* 0x000fe80000100a00 */
[----:B------:R-:W-:Y:S04]  /*3dff0*/  STL [R1+0x1320], R45 ;  /* 0x0013202d01007387 */ /* 0x000fe80000100800 */
[----:B------:R-:W-:Y:S04]  /*3e000*/  STL.64 [R1+0x1318], R46 ;  /* 0x0013182e01007387 */ /* 0x000fe80000100a00 */
[----:B------:R-:W-:Y:S04]  /*3e010*/  STL.64 [R1+0x1310], R48 ;  /* 0x0013103001007387 */ /* 0x000fe80000100a00 */
[----:B------:R-:W-:Y:S04]  /*3e020*/  STL [R1+0x1308], R54 ;  /* 0x0013083601007387 */ /* 0x000fe80000100800 */
[----:B------:R-:W-:Y:S04]  /*3e030*/  STL.64 [R1+0x1300], R50 ;  /* 0x0013003201007387 */ /* 0x000fe80000100a00 */
[----:B------:R-:W-:Y:S04]  /*3e040*/  STL.64 [R1+0x12f8], R52 ;  /* 0x0012f83401007387 */ /* 0x000fe80000100a00 */
[----:B------:R-:W-:Y:S04]  /*3e050*/  STL [R1+0x12f4], R55 ;  /* 0x0012f43701007387 */ /* 0x000fe80000100800 */
[----:B------:R-:W-:Y:S04]  /*3e060*/  STL [R1+0x12f0], R58 ;  /* 0x0012f03a01007387 */ /* 0x000fe80000100800 */
[----:B------:R-:W-:Y:S04]  /*3e070*/  STL.64 [R1+0x12e8], R56 ;  /* 0x0012e83801007387 */ /* 0x000fe80000100a00 */
[----:B------:R-:W-:Y:S04]  /*3e080*/  STL [R1+0x12e0], R59 ;  /* 0x0012e03b01007387 */ /* 0x000fe80000100800 */
[----:B------:R-:W-:Y:S04]  /*3e090*/  STL.64 [R1+0x12d8], R60 ;  /* 0x0012d83c01007387 */ /* 0x000fe80000100a00 */
[----:B------:R-:W-:Y:S04]  /*3e0a0*/  STL [R1+0x12d4], R62 ;  /* 0x0012d43e01007387 */ /* 0x000fe80000100800 */
[----:B------:R-:W-:Y:S04]  /*3e0b0*/  STL [R1+0x12d0], R63 ;  /* 0x0012d03f01007387 */ /* 0x000fe80000100800 */
[----:B------:R-:W-:Y:S04]  /*3e0c0*/  STL.64 [R1+0x12c8], R64 ;  /* 0x0012c84001007387 */ /* 0x000fe80000100a00 */
[----:B------:R-:W-:Y:S04]  /*3e0d0*/  STL [R1+0x12c0], R66 ;  /* 0x0012c04201007387 */ /* 0x000fe80000100800 */
[----:B------:R-:W-:Y:S04]  /*3e0e0*/  STL [R1+0x12bc], R67 ;  /* 0x0012bc4301007387 */ /* 0x000fe80000100800 */
[----:B0-----:R-:W4:Y:S04]  /*3e0f0*/  LDL.LU R14, [R1+0xf5c] ;  /* 0x000f5c00010e7983 */ /* 0x001f280000300800 */
[----:B------:R-:W4:Y:S04]  /*3e100*/  LDL.LU R15, [R1+0xf60] ;  /* 0x000f6000010f7983 */ /* 0x000f280000300800 */
[----:B------:R0:W-:Y:S01]  /*3e110*/  @P3 STG.E.U8 desc[UR18][R68.64], R82 ;  /* 0x0000005244003986 */ /* 0x0001e2000c101112 */
[----:B--2---:R-:W-:Y:S01]  /*3e120*/  ISETP.LT.AND P3, PT, R3, UR4, !P1 ;  /* 0x0000000403007c0c */ /* 0x004fe2000cf61270 */
[----:B------:R-:W3:Y:S02]  /*3e130*/  LDCU UR4, c[0x0][0x39c] ;  /* 0x00007380ff0477ac */ /* 0x000ee40008000800 */
[----:B-----5:R-:W2:Y:S01]  /*3e140*/  LDL.LU R16, [R1+0xf64] ;  /* 0x000f640001107983 */ /* 0x020ea20000300800 */
[----:B0-----:R-:W-:-:S04]  /*3e150*/  PRMT R68, R82, 0x9910, RZ ;  /* 0x0000991052447816 */ /* 0x001fc800000000ff */
[----:B------:R-:W-:-:S05]  /*3e160*/  SHF.R.S32.HI R68, RZ, 0x8, R68 ;  /* 0x00000008ff447819 */ /* 0x000fca0000011444 */
[----:B------:R0:W-:Y:S01]  /*3e170*/  @P5 STG.E.U8 desc[UR18][R70.64], R68 ;  /* 0x0000004446005986 */ /* 0x0001e2000c101112 */
[----:B---3--:R-:W-:Y:S01]  /*3e180*/  ISETP.LT.AND P5, PT, R89, UR4, !P1 ;  /* 0x0000000459007c0c */ /* 0x008fe2000cfa1270 */
[----:B------:R-:W4:Y:S02]  /*3e190*/  LDCU UR4, c[0x0][0x39c] ;  /* 0x00007380ff0477ac */ /* 0x000f240008000800 */
[----:B------:R-:W-:Y:S01]  /*3e1a0*/  @P2 STG.E.U8 desc[UR18][R72.64], R83 ;  /* 0x0000005348002986 */ /* 0x000fe2000c101112 */
[----:B0-----:R-:W-:-:S04]  /*3e1b0*/  PRMT R68, R83, 0x9910, RZ ;  /* 0x0000991053447816 */ /* 0x001fc800000000ff */
[----:B------:R-:W-:-:S05]  /*3e1c0*/  SHF.R.S32.HI R68, RZ, 0x8, R68 ;  /* 0x00000008ff447819 */ /* 0x000fca0000011444 */
[----:B------:R0:W-:Y:S01]  /*3e1d0*/  @P0 STG.E.U8 desc[UR18][R74.64], R68 ;  /* 0x000000444a000986 */ /* 0x0001e2000c101112 */
[----:B----4-:R-:W-:Y:S01]  /*3e1e0*/  ISETP.LT.AND P2, PT, R88, UR4, !P1 ;  /* 0x0000000458007c0c */ /* 0x010fe2000cf41270 */
[----:B------:R-:W3:Y:S02]  /*3e1f0*/  LDCU UR4, c[0x0][0x39c] ;  /* 0x00007380ff0477ac */ /* 0x000ee40008000800 */
[----:B---3--:R-:W-:Y:S01]  /*3e200*/  ISETP.LT.AND P0, PT, R14, UR4, !P1 ;  /* 0x000000040e007c0c */ /* 0x008fe2000cf01270 */
[----:B------:R-:W3:Y:S01]  /*3e210*/  LDCU UR4, c[0x0][0x39c] ;  /* 0x00007380ff0477ac */ /* 0x000ee20008000800 */
[----:B------:R-:W4:Y:S04]  /*3e220*/  LDL.LU R14, [R1+0xf68] ;  /* 0x000f6800010e7983 */ /* 0x000f280000300800 */
[----:B------:R-:W-:Y:S04]  /*3e230*/  @P4 STG.E.U8 desc[UR18][R76.64], R85 ;  /* 0x000000554c004986 */ /* 0x000fe8000c101112 */
[----:B------:R-:W5:Y:S01]  /*3e240*/  LDL.LU.64 R88, [R1+0x200] ;  /* 0x0002000001587983 */ /* 0x000f620000300a00 */
[----:B---3--:R-:W-:Y:S01]  /*3e250*/  ISETP.LT.AND P4, PT, R15, UR4, !P1 ;  /* 0x000000040f007c0c */ /* 0x008fe2000cf81270 */
[----:B------:R-:W2:Y:S02]  /*3e260*/  LDCU UR4, c[0x0][0x39c] ;  /* 0x00007380ff0477ac */ /* 0x000ea40008000800 */
[----:B------:R-:W3:Y:S01]  /*3e270*/  LDL.LU R15, [R1+0xf6c] ;  /* 0x000f6c00010f7983 */ /* 0x000ee20000300800 */
[----:B0-----:R-:W-:-:S03]  /*3e280*/  PRMT R68, R85, 0x9910, RZ ;  /* 0x0000991055447816 */ /* 0x001fc600000000ff */
[----:B------:R-:W3:Y:S01]  /*3e290*/  LDL.LU.64 R92, [R1+0x208] ;  /* 0x00020800015c7983 */ /* 0x000ee20000300a00 */
[----:B------:R-:W-:-:S03]  /*3e2a0*/  SHF.R.S32.HI R68, RZ, 0x8, R68 ;  /* 0x00000008ff447819 */ /* 0x000fc60000011444 */
[----:B------:R-:W3:Y:S04]  /*3e2b0*/  LDL.LU R17, [R1+0xf70] ;  /* 0x000f700001117983 */ /* 0x000ee80000300800 */
[----:B------:R0:W-:Y:S04]  /*3e2c0*/  @P3 STG.E.U8 desc[UR18][R78.64], R68 ;  /* 0x000000444e003986 */ /* 0x0001e8000c101112 */
[----:B------:R-:W3:Y:S01]  /*3e2d0*/  LDL.LU.64 R90, [R1+0x280] ;  /* 0x00028000015a7983 */ /* 0x000ee20000300a00 */
[----:B--2---:R-:W-:Y:S01]  /*3e2e0*/  ISETP.LT.AND P3, PT, R16, UR4, !P1 ;  /* 0x0000000410007c0c */ /* 0x004fe2000cf61270 */
[----:B------:R-:W4:Y:S02]  /*3e2f0*/  LDCU UR4, c[0x0][0x39c] ;  /* 0x00007380ff0477ac */ /* 0x000f240008000800 */
[----:B------:R-:W-:Y:S01]  /*3e300*/  @P5 STG.E.U8 desc[UR18][R80.64], R86 ;  /* 0x0000005650005986 */ /* 0x000fe2000c101112 */
[----:B0-----:R-:W-:-:S04]  /*3e310*/  PRMT R68, R86, 0x9910, RZ ;  /* 0x0000991056447816 */ /* 0x001fc800000000ff */
[----:B------:R-:W-:Y:S02]  /*3e320*/  SHF.R.S32.HI R68, RZ, 0x8, R68 ;  /* 0x00000008ff447819 */ /* 0x000fe40000011444 */
[----:B----4-:R-:W-:Y:S01]  /*3e330*/  ISETP.LT.AND P5, PT, R14, UR4, !P1 ;  /* 0x000000040e007c0c */ /* 0x010fe2000cfa1270 */
[----:B------:R-:W3:Y:S01]  /*3e340*/  LDCU UR4, c[0x0][0x39c] ;  /* 0x00007380ff0477ac */ /* 0x000ee20008000800 */
[----:B------:R-:W2:Y:S04]  /*3e350*/  LDL.LU R14, [R1+0xf74] ;  /* 0x000f7400010e7983 */ /* 0x000ea80000300800 */
[----:B-----5:R0:W-:Y:S01]  /*3e360*/  @P2 STG.E.U8 desc[UR18][R88.64], R68 ;  /* 0x0000004458002986 */ /* 0x0201e2000c101112 */
[----:B---3--:R-:W-:-:S03]  /*3e370*/  ISETP.LT.AND P2, PT, R15, UR4, !P1 ;  /* 0x000000040f007c0c */ /* 0x008fc6000cf41270 */
[----:B0-----:R-:W3:Y:S01]  /*3e380*/  LDL.LU.64 R88, [R1+0x2a0] ;  /* 0x0002a00001587983 */ /* 0x001ee20000300a00 */
[----:B------:R-:W0:Y:S03]  /*3e390*/  LDCU UR4, c[0x0][0x39c] ;  /* 0x00007380ff0477ac */ /* 0x000e260008000800 */
[----:B------:R-:W4:Y:S04]  /*3e3a0*/  LDL.LU R16, [R1+0xf78] ;  /* 0x000f780001107983 */ /* 0x000f280000300800 */
[----:B------:R-:W3:Y:S04]  /*3e3b0*/  LDL.LU R15, [R1+0x354] ;  /* 0x00035400010f7983 */ /* 0x000ee80000300800 */
[----:B------:R-:W-:Y:S04]  /*3e3c0*/  @P0 STG.E.U8 desc[UR18][R92.64], R87 ;  /* 0x000000575c000986 */ /* 0x000fe8000c101112 */
[----:B------:R-:W5:Y:S01]  /*3e3d0*/  LDL.LU.64 R18, [R1+0x2c0] ;  /* 0x0002c00001127983 */ /* 0x000f620000300a00 */
[----:B0-----:R-:W-:Y:S01]  /*3e3e0*/  ISETP.LT.AND P0, PT, R17, UR4, !P1 ;  /* 0x0000000411007c0c */ /* 0x001fe2000cf01270 */
[----:B------:R-:W2:Y:S02]  /*3e3f0*/  LDCU UR4, c[0x0][0x39c] ;  /* 0x00007380ff0477ac */ /* 0x000ea40008000800 */
[----:B------:R-:W5:Y:S01]  /*3e400*/  LDL.LU R17, [R1+0xf7c] ;  /* 0x000f7c0001117983 */ /* 0x000f620000300800 */
[----:B------:R-:W-:-:S03]  /*3e410*/  PRMT R68, R87, 0x9910, RZ ;  /* 0x0000991057447816 */ /* 0x000fc600000000ff */
[----:B------:R-:W5:Y:S01]  /*3e420*/  LDL.LU.64 R24, [R1+0x2d0] ;  /* 0x0002d00001187983 */ /* 0x000f620000300a00 */
[----:B------:R-:W-:-:S03]  /*3e430*/  SHF.R.S32.HI R68, RZ, 0x8, R68 ;  /* 0x00000008ff447819 */ /* 0x000fc60000011444 */
[----:B------:R-:W5:Y:S04]  /*3e440*/  LDL.LU R23, [R1+0xf80] ;  /* 0x000f800001177983 */ /* 0x000f680000300800 */
[----:B------:R0:W-:Y:S01]  /*3e450*/  @P4 STG.E.U8 desc[UR18][R90.64], R68 ;  /* 0x000000445a004986 */ /* 0x0001e2000c101112 */
[----:B--2---:R-:W-:Y:S01]  /*3e460*/  ISETP.LT.AND P4, PT, R14, UR4, !P1 ;  /* 0x000000040e007c0c */ /* 0x004fe2000cf81270 */
[----:B------:R-:W4:Y:S02]  /*3e470*/  LDCU UR4, c[0x0][0x39c] ;  /* 0x00007380ff0477ac */ /* 0x000f240008000800 */
[----:B------:R-:W2:Y:S04]  /*3e480*/  LDL.LU R14, [R1+0x358] ;  /* 0x00035800010e7983 */ /* 0x000ea80000300800 */
[----:B------:R-:W2:Y:S04]  /*3e490*/  LDL.LU.64 R20, [R1+0x2f0] ;  /* 0x0002f00001147983 */ /* 0x000ea80000300a00 */
[----:B---3--:R3:W-:Y:S01]  /*3e4a0*/  @P3 STG.E.U8 desc[UR18][R88.64], R15 ;  /* 0x0000000f58003986 */ /* 0x0087e2000c101112 */
[----:B----4-:R-:W-:Y:S01]  /*3e4b0*/  ISETP.LT.AND P3, PT, R16, UR4, !P1 ;  /* 0x0000000410007c0c */ /* 0x010fe2000cf61270 */
[----:B------:R-:W4:Y:S02]  /*3e4c0*/  LDCU UR4, c[0x0][0x39c] ;  /* 0x00007380ff0477ac */ /* 0x000f240008000800 */
[----:B------:R-:W2:Y:S01]  /*3e4d0*/  LDL.LU R16, [R1+0xf88] ;  /* 0x000f880001107983 */ /* 0x000ea20000300800 */
[----:B0-----:R-:W-:-:S04]  /*3e4e0*/  PRMT R68, R15, 0x9910, RZ ;  /* 0x000099100f447816 */ /* 0x001fc800000000ff */
[----:B------:R-:W-:Y:S01]  /*3e4f0*/  SHF.R.S32.HI R68, RZ, 0x8, R68 ;  /* 0x00000008ff447819 */ /* 0x000fe20000011444 */
[----:B---3--:R-:W3:Y:S04]  /*3e500*/  LDL.LU R15, [R1+0x35c] ;  /* 0x00035c00010f7983 */ /* 0x008ee80000300800 */
[----:B-----5:R0:W-:Y:S01]  /*3e510*/  @P5 STG.E.U8 desc[UR18][R18.64], R68 ;  /* 0x0000004412005986 */ /* 0x0201e2000c101112 */
[----:B----4-:R-:W-:Y:S01]  /*3e520*/  ISETP.LT.AND P5, PT, R17, UR4, !P1 ;  /* 0x0000000411007c0c */ /* 0x010fe2000cfa1270 */
[----:B------:R-:W4:Y:S02]  /*3e530*/  LDCU UR4, c[0x0][0x39c] ;  /* 0x00007380ff0477ac */ /* 0x000f240008000800 */
[----:B0-----:R-:W5:Y:S04]  /*3e540*/  LDL.LU.64 R18, [R1+0x310] ;  /* 0x0003100001127983 */ /* 0x001f680000300a00 */
[----:B------:R-:W5:Y:S04]  /*3e550*/  LDL.LU R17, [R1+0xf8c] ;  /* 0x000f8c0001117983 */ /* 0x000f680000300800 */
[----:B------:R-:W5:Y:S04]  /*3e560*/  LDL.LU.64 R26, [R1+0x330] ;  /* 0x00033000011a7983 */ /* 0x000f680000300a00 */
[----:B--2---:R0:W-:Y:S01]  /*3e570*/  @P2 STG.E.U8 desc[UR18][R24.64], R14 ;  /* 0x0000000e18002986 */ /* 0x0041e2000c101112 */
[----:B------:R-:W-:-:S03]  /*3e580*/  PRMT R68, R14, 0x9910, RZ ;  /* 0x000099100e447816 */ /* 0x000fc600000000ff */
[----:B0-----:R-:W2:Y:S01]  /*3e590*/  LDL.LU R14, [R1+0xf90] ;  /* 0x000f9000010e7983 */ /* 0x001ea20000300800 */
[----:B----4-:R-:W-:Y:S01]  /*3e5a0*/  ISETP.LT.AND P2, PT, R23, UR4, !P1 ;  /* 0x0000000417007c0c */ /* 0x010fe2000cf41270 */
[----:B------:R-:W0:Y:S01]  /*3e5b0*/  LDCU UR4, c[0x0][0x39c] ;  /* 0x00007380ff0477ac */ /* 0x000e220008000800 */
[----:B------:R-:W-:Y:S01]  /*3e5c0*/  SHF.R.S32.HI R68, RZ, 0x8, R68 ;  /* 0x00000008ff447819 */ /* 0x000fe20000011444 */
[----:B------:R-:W4:Y:S04]  /*3e5d0*/  LDL.LU.64 R24, [R1+0x340] ;  /* 0x0003400001187983 */ /* 0x000f280000300a00 */
[----:B------:R0:W-:Y:S02]  /*3e5e0*/  @P0 STG.E.U8 desc[UR18][R20.64], R68 ;  /* 0x0000004414000986 */ /* 0x0001e4000c101112 */
[----:B0-----:R-:W-:-:S02]  /*3e5f0*/  ISETP.LT.AND P0, PT, R16, UR4, !P1 ;  /* 0x0000000410007c0c */ /* 0x001fc4000cf01270 */
[----:B------:R-:W4:Y:S01]  /*3e600*/  LDL.LU R21, [R1+0x360] ;  /* 0x0003600001157983 */ /* 0x000f220000300800 */
[----:B------:R-:W0:Y:S03]  /*3e610*/  LDCU UR4, c[0x0][0x39c] ;  /* 0x00007380ff0477ac */ /* 0x000e260008000800 */
[----:B------:R-:W4:Y:S04]  /*3e620*/  LDL.LU R16, [R1+0xf94] ;  /* 0x000f940001107983 */ /* 0x000f280000300800 */
[----:B------:R-:W4:Y:S01]  /*3e630*/  LDL.LU R20, [R1+0x350] ;  /* 0x0003500001147983 */ /* 0x000f220000300800 */
[----:B------:R-:W-:Y:S01]  /*3e640*/  VIADD R3, R84, UR5 ;  /* 0x0000000554037c36 */ /* 0x000fe20008000000 */
[----:B---3--:R-:W-:-:S02]  /*3e650*/  PRMT R68, R15, 0x9910, RZ ;  /* 0x000099100f447816 */ /* 0x008fc400000000ff */
[----:B------:R-:W3:Y:S04]  /*3e660*/  LDL.LU.64 R54, [R1+0x348] ;  /* 0x0003480001367983 */ /* 0x000ee80000300a00 */
[----:B-----5:R5:W-:Y:S01]  /*3e670*/  @P4 STG.E.U8 desc[UR18][R18.64], R15 ;  /* 0x0000000f12004986 */ /* 0x020be2000c101112 */
[----:B0-----:R-:W-:Y:S01]  /*3e680*/  ISETP.LT.AND P4, PT, R17, UR4, !P1 ;  /* 0x0000000411007c0c */ /* 0x001fe2000cf81270 */
[----:B------:R-:W2:Y:S01]  /*3e690*/  LDCU UR4, c[0x0][0x39c] ;  /* 0x00007380ff0477ac */ /* 0x000ea20008000800 */
[C---:B------:R-:W-:Y:S01]  /*3e6a0*/  IADD3 R28, P6, PT, R3.reuse, R2, RZ ;  /* 0x00000002031c7210 */ /* 0x040fe20007fde0ff */
[----:B------:R-:W3:Y:S01]  /*3e6b0*/  LDL.LU R17, [R1+0x364] ;  /* 0x0003640001117983 */ /* 0x000ee20000300800 */
[----:B------:R-:W-:Y:S02]  /*3e6c0*/  SHF.R.S32.HI R68, RZ, 0x8, R68 ;  /* 0x00000008ff447819 */ /* 0x000fe40000011444 */
[C---:B------:R-:W-:Y:S01]  /*3e6d0*/  LEA.HI.X.SX32 R29, R3.reuse, R0, 0x1, P6 ;  /* 0x00000000031d7211 */ /* 0x040fe200030f0eff */
[----:B------:R-:W-:Y:S01]  /*3e6e0*/  VIADD R3, R3, UR5 ;  /* 0x0000000503037c36 */ /* 0x000fe20008000000 */
[----:B-----5:R-:W5:Y:S04]  /*3e6f0*/  LDL.LU.64 R18, [R1+0x338] ;  /* 0x0003380001127983 */ /* 0x020f680000300a00 */
[----:B------:R0:W-:Y:S01]  /*3e700*/  @P3 STG.E.U8 desc[UR18][R26.64], R68 ;  /* 0x000000441a003986 */ /* 0x0001e2000c101112 */
[----:B------:R-:W-:-:S03]  /*3e710*/  IADD3 R30, P6, PT, R3, R2, RZ ;  /* 0x00000002031e7210 */ /* 0x000fc60007fde0ff */
[----:B------:R-:W3:Y:S04]  /*3e720*/  LDL.LU.64 R44, [R1+0x328] ;  /* 0x00032800012c7983 */ /* 0x000ee80000300a00 */
[----:B------:R-:W3:Y:S01]  /*3e730*/  LDL.LU R15, [R1+0x368] ;  /* 0x00036800010f7983 */ /* 0x000ee20000300800 */
[C---:B------:R-:W-:Y:S01]  /*3e740*/  LEA.HI.X.SX32 R31, R3.reuse, R0, 0x1, P6 ;  /* 0x00000000031f7211 */ /* 0x040fe200030f0eff */
[----:B------:R-:W-:-:S05]  /*3e750*/  VIADD R3, R3, UR5 ;  /* 0x0000000503037c36 */ /* 0x000fca0008000000 */
[----:B------:R-:W-:-:S04]  /*3e760*/  IADD3 R32, P6, PT, R3, R2, RZ ;  /* 0x0000000203207210 */ /* 0x000fc80007fde0ff */
        /* <DEDUP_REMOVED lines=31> */
[----:B------:R-:W-:Y:S01]  /*3e960*/  VIADD R3, R3, UR5 ;  /* 0x0000000503037c36 */ /* 0x000fe20008000000 */
[----:B--2---:R-:W-:Y:S01]  /*3e970*/  ISETP.LT.AND P3, PT, R14, UR4, !P1 ;  /* 0x000000040e007c0c */ /* 0x004fe2000cf61270 */
[----:B------:R-:W2:Y:S01]  /*3e980*/  LDCU UR4, c[0x0][0x39c] ;  /* 0x00007380ff0477ac */ /* 0x000ea20008000800 */
[----:B------:R-:W5:Y:S02]  /*3e990*/  LDL.LU R14, [R1+0xf9c] ;  /* 0x000f9c00010e7983 */ /* 0x000f640000300800 */
[C---:B------:R-:W-:Y:S02]  /*3e9a0*/  IADD3 R56, P6, PT, R3.reuse, R2, RZ ;  /* 0x0000000203387210 */ /* 0x040fe40007fde0ff */
[----:B0-----:R-:W5:Y:S02]  /*3e9b0*/  LDL.LU.64 R26, [R1+0x320] ;  /* 0x00032000011a7983 */ /* 0x001f640000300a00 */
        /* <DEDUP_REMOVED lines=26> */
[----:B----4-:R0:W-:Y:S04]  /*3eb60*/  @P5 STG.E.U8 desc[UR18][R24.64], R21 ;  /* 0x0000001518005986 */ /* 0x0101e8000c101112 */
[C---:B------:R-:W-:Y:S02]  /*3eb70*/  IADD3 R80, P6, PT, R3.reuse, R2, RZ ;  /* 0x0000000203507210 */ /* 0x040fe40007fde0ff */
[----:B--2---:R-:W-:Y:S01]  /*3eb80*/  ISETP.LT.AND P5, PT, R16, UR4, !P1 ;  /* 0x0000000410007c0c */ /* 0x004fe2000cfa1270 */
[----:B------:R-:W5:Y:S01]  /*3eb90*/  LDCU UR4, c[0x0][0x39c] ;  /* 0x00007380ff0477ac */ /* 0x000f620008000800 */
[C---:B------:R-:W-:Y:S01]  /*3eba0*/  LEA.HI.X.SX32 R81, R3.reuse, R0, 0x1, P6 ;  /* 0x0000000003517211 */ /* 0x040fe200030f0eff */
[----:B------:R-:W-:Y:S01]  /*3ebb0*/  VIADD R3, R3, UR5 ;  /* 0x0000000503037c36 */ /* 0x000fe20008000000 */
[----:B------:R-:W2:Y:S04]  /*3ebc0*/  LDL.LU R16, [R1+0xf98] ;  /* 0x000f980001107983 */ /* 0x000ea80000300800 */
[C---:B------:R-:W-:Y:S01]  /*3ebd0*/  IADD3 R78, P6, PT, R3.reuse, R2, RZ ;  /* 0x00000002034e7210 */ /* 0x040fe20007fde0ff */
[----:B------:R-:W4:Y:S03]  /*3ebe0*/  LDL.LU.64 R58, [R1+0x318] ;  /* 0x00031800013a7983 */ /* 0x000f260000300a00 */
        /* <DEDUP_REMOVED lines=15> */
[----:B------:R-:W-:Y:S02]  /*3ece0*/  LEA.HI.X.SX32 R69, R3, R0, 0x1, P6 ;  /* 0x0000000003457211 */ /* 0x000fe400030f0eff */
[----:B------:R-:W-:Y:S02]  /*3ecf0*/  ISETP.NE.AND P6, PT, R20, RZ, PT ;  /* 0x000000ff1400720c */ /* 0x000fe40003fc5270 */
[----:B------:R-:W-:Y:S02]  /*3ed00*/  PRMT R20, R21, 0x9910, RZ ;  /* 0x0000991015147816 */ /* 0x000fe400000000ff */
[----:B0-----:R-:W4:Y:S02]  /*3ed10*/  LDL.LU R21, [R1+0x36c] ;  /* 0x00036c0001157983 */ /* 0x001f240000300800 */
[----:B------:R-:W-:Y:S02]  /*3ed20*/  SHF.R.S32.HI R23, RZ, 0x8, R20 ;  /* 0x00000008ff177819 */ /* 0x000fe40000011414 */
[----:B------:R-:W4:Y:S04]  /*3ed30*/  LDL.LU R20, [R1+0xfa4] ;  /* 0x000fa40001147983 */ /* 0x000f280000300800 */
[----:B---3--:R0:W-:Y:S04]  /*3ed40*/  @P2 STG.E.U8 desc[UR18][R54.64], R23 ;  /* 0x0000001736002986 */ /* 0x0081e8000c101112 */
[----:B------:R-:W3:Y:S01]  /*3ed50*/  LDL.LU.64 R24, [R1+0x308] ;  /* 0x0003080001187983 */ /* 0x000ee20000300a00 */
[----:B-----5:R-:W-:Y:S01]  /*3ed60*/  ISETP.LT.AND P2, PT, R14, UR4, !P1 ;  /* 0x000000040e007c0c */ /* 0x020fe2000cf41270 */
[----:B------:R-:W2:Y:S02]  /*3ed70*/  LDCU UR4, c[0x0][0x39c] ;  /* 0x00007380ff0477ac */ /* 0x000ea40008000800 */
[----:B------:R-:W5:Y:S04]  /*3ed80*/  LDL.LU R14, [R1+0xfa0] ;  /* 0x000fa000010e7983 */ /* 0x000f680000300800 */
[----:B------:R1:W-:Y:S04]  /*3ed90*/  @P0 STG.E.U8 desc[UR18][R18.64], R17 ;  /* 0x0000001112000986 */ /* 0x0003e8000c101112 */
[----:B0-----:R-:W3:Y:S01]  /*3eda0*/  LDL.LU.64 R54, [R1+0x300] ;  /* 0x0003000001367983 */ /* 0x001ee20000300a00 */
[----:B--2---:R-:W-:Y:S01]  /*3edb0*/  ISETP.LT.AND P0, PT, R16, UR4, !P1 ;  /* 0x0000000410007c0c */ /* 0x004fe2000cf01270 */
[----:B------:R-:W4:Y:S01]  /*3edc0*/  LDCU UR4, c[0x0][0x39c] ;  /* 0x00007380ff0477ac */ /* 0x000f220008000800 */
[----:B------:R-:W-:-:S02]  /*3edd0*/  PRMT R16, R17, 0x9910, RZ ;  /* 0x0000991011107816 */ /* 0x000fc400000000ff */
[----:B-1----:R-:W2:Y:S02]  /*3ede0*/  LDL.LU R17, [R1+0x370] ;  /* 0x0003700001117983 */ /* 0x002ea40000300800 */
[----:B------:R-:W-:Y:S02]  /*3edf0*/  SHF.R.S32.HI R23, RZ, 0x8, R16 ;  /* 0x00000008ff177819 */ /* 0x000fe40000011410 */
[----:B------:R-:W2:Y:S04]  /*3ee00*/  LDL.LU R16, [R1+0xfac] ;  /* 0x000fac0001107983 */ /* 0x000ea80000300800 */
[----:B------:R0:W-:Y:S04]  /*3ee10*/  @P4 STG.E.U8 desc[UR18][R44.64], R23 ;  /* 0x000000172c004986 */ /* 0x0001e8000c101112 */
[----:B------:R-:W2:Y:S04]  /*3ee20*/  LDL.LU.64 R18, [R1+0x2f8] ;  /* 0x0002f80001127983 */ /* 0x000ea80000300a00 */
[----:B0-----:R-:W2:Y:S04]  /*3ee30*/  LDL.LU R23, [R1+0xfa8] ;  /* 0x000fa80001177983 */ /* 0x001ea80000300800 */
[----:B------:R0:W-:Y:S01]  /*3ee40*/  @P3 STG.E.U8 desc[UR18][R26.64], R15 ;  /* 0x0000000f1a003986 */ /* 0x0001e2000c101112 */
[----:B----4-:R-:W-:Y:S01]  /*3ee50*/  ISETP.LT.AND P4, PT, R20, UR4, !P1 ;  /* 0x0000000414007c0c */ /* 0x010fe2000cf81270 */
[----:B------:R-:W5:Y:S01]  /*3ee60*/  LDCU UR4, c[0x0][0x39c] ;  /* 0x00007380ff0477ac */ /* 0x000f620008000800 */
[----:B------:R-:W-:-:S05]  /*3ee70*/  PRMT R20, R15, 0x9910, RZ ;  /* 0x000099100f147816 */ /* 0x000fca00000000ff */
[----:B0-----:R-:W-:Y:S01]  /*3ee80*/  IMAD.MOV.U32 R26, RZ, RZ, R20 ;  /* 0x000000ffff1a7224 */ /* 0x001fe200078e0014 */
[----:B-----5:R-:W-:Y:S01]  /*3ee90*/  ISETP.LT.AND P3, PT, R14, UR4, !P1 ;  /* 0x000000040e007c0c */ /* 0x020fe2000cf61270 */
[----:B------:R-:W2:Y:S01]  /*3eea0*/  LDCU UR4, c[0x0][0x39c] ;  /* 0x00007380ff0477ac */ /* 0x000ea20008000800 */
[----:B------:R-:W4:Y:S04]  /*3eeb0*/  LDL.LU.64 R14, [R1+0x2e8] ;  /* 0x0002e800010e7983 */ /* 0x000f280000300a00 */
[----:B------:R-:W5:Y:S04]  /*3eec0*/  LDL.LU R44, [R1+0x374] ;  /* 0x00037400012c7983 */ /* 0x000f680000300800 */
[----:B------:R-:W4:Y:S01]  /*3eed0*/  LDL.LU R20, [R1+0xfb4] ;  /* 0x000fb40001147983 */ /* 0x000f220000300800 */
[----:B------:R-:W-:-:S03]  /*3eee0*/  SHF.R.S32.HI R26, RZ, 0x8, R26 ;  /* 0x00000008ff1a7819 */ /* 0x000fc6000001141a */
[----:B------:R-:W5:Y:S04]  /*3eef0*/  LDL.LU.64 R62, [R1+0x2e0] ;  /* 0x0002e000013e7983 */ /* 0x000f680000300a00 */
[----:B------:R-:W-:Y:S04]  /*3ef00*/  @P5 STG.E.U8 desc[UR18][R58.64], R26 ;  /* 0x0000001a3a005986 */ /* 0x000fe8000c101112 */
[----:B---3--:R0:W-:Y:S02]  /*3ef10*/  @P2 STG.E.U8 desc[UR18][R24.64], R21 ;  /* 0x0000001518002986 */ /* 0x0081e4000c101112 */
[----:B0-----:R-:W-:-:S04]  /*3ef20*/  PRMT R21, R21, 0x9910, RZ ;  /* 0x0000991015157816 */ /* 0x001fc800000000ff */
[----:B------:R-:W-:Y:S02]  /*3ef30*/  SHF.R.S32.HI R26, RZ, 0x8, R21 ;  /* 0x00000008ff1a7819 */ /* 0x000fe40000011415 */
[----:B--2---:R-:W-:Y:S01]  /*3ef40*/  ISETP.LT.AND P5, PT, R16, UR4, !P1 ;  /* 0x0000000410007c0c */ /* 0x004fe2000cfa1270 */
[----:B------:R-:W0:Y:S01]  /*3ef50*/  LDCU UR4, c[0x0][0x39c] ;  /* 0x00007380ff0477ac */ /* 0x000e220008000800 */
[----:B------:R-:W2:Y:S04]  /*3ef60*/  LDL.LU R16, [R1+0xfb0] ;  /* 0x000fb00001107983 */ /* 0x000ea80000300800 */
[----:B------:R-:W3:Y:S01]  /*3ef70*/  LDL.LU.64 R58, [R1+0x2d8] ;  /* 0x0002d800013a7983 */ /* 0x000ee20000300a00 */
[----:B0-----:R-:W-:Y:S01]  /*3ef80*/  ISETP.LT.AND P2, PT, R23, UR4, !P1 ;  /* 0x0000000417007c0c */ /* 0x001fe2000cf41270 */
[----:B------:R-:W4:Y:S02]  /*3ef90*/  LDCU UR4, c[0x0][0x39c] ;  /* 0x00007380ff0477ac */ /* 0x000f240008000800 */
[----:B------:R-:W3:Y:S04]  /*3efa0*/  LDL.LU R23, [R1+0x378] ;  /* 0x0003780001177983 */ /* 0x000ee80000300800 */
[----:B------:R-:W3:Y:S04]  /*3efb0*/  LDL.LU R21, [R1+0xfbc] ;  /* 0x000fbc0001157983 */ /* 0x000ee80000300800 */
[----:B------:R-:W-:Y:S04]  /*3efc0*/  @P0 STG.E.U8 desc[UR18][R54.64], R26 ;  /* 0x0000001a36000986 */ /* 0x000fe8000c101112 */
[----:B------:R-:W3:Y:S01]  /*3efd0*/  LDL.LU.64 R24, [R1+0x2c8] ;  /* 0x0002c80001187983 */ /* 0x000ee20000300a00 */
[----:B----4-:R-:W-:Y:S01]  /*3efe0*/  ISETP.LT.AND P0, PT, R20, UR4, !P1 ;  /* 0x0000000414007c0c */ /* 0x010fe2000cf01270 */
[----:B------:R-:W2:Y:S02]  /*3eff0*/  LDCU UR4, c[0x0][0x39c] ;  /* 0x00007380ff0477ac */ /* 0x000ea40008000800 */
[----:B------:R-:W4:Y:S04]  /*3f000*/  LDL.LU R20, [R1+0xfb8] ;  /* 0x000fb80001147983 */ /* 0x000f280000300800 */
[----:B------:R0:W-:Y:S01]  /*3f010*/  @P4 STG.E.U8 desc[UR18][R18.64], R17 ;  /* 0x0000001112004986 */ /* 0x0001e2000c101112 */
[----:B--2---:R-:W-:Y:S01]  /*3f020*/  ISETP.LT.AND P4, PT, R16, UR4, !P1 ;  /* 0x0000000410007c0c */ /* 0x004fe2000cf81270 */
[----:B------:R-:W3:Y:S01]  /*3f030*/  LDCU UR4, c[0x0][0x39c] ;  /* 0x00007380ff0477ac */ /* 0x000ee20008000800 */
[----:B------:R-:W-:-:S05]  /*3f040*/  PRMT R16, R17, 0x9910, RZ ;  /* 0x0000991011107816 */ /* 0x000fca00000000ff */
[----:B0-----:R-:W-:Y:S02]  /*3f050*/  IMAD.MOV.U32 R18, RZ, RZ, R16 ;  /* 0x000000ffff127224 */ /* 0x001fe400078e0010 */
[----:B------:R-:W2:Y:S04]  /*3f060*/  LDL.LU.64 R16, [R1+0x2b8] ;  /* 0x0002b80001107983 */ /* 0x000ea80000300a00 */
[----:B------:R-:W2:Y:S04]  /*3f070*/  LDL.LU R54, [R1+0x37c] ;  /* 0x00037c0001367983 */ /* 0x000ea80000300800 */
[----:B------:R-:W2:Y:S01]  /*3f080*/  LDL.LU R27, [R1+0xfd4] ;  /* 0x000fd400011b7983 */ /* 0x000ea20000300800 */
[----:B------:R-:W-:-:S03]  /*3f090*/  SHF.R.S32.HI R26, RZ, 0x8, R18 ;  /* 0x00000008ff1a7819 */ /* 0x000fc60000011412 */
[----:B------:R-:W2:Y:S04]  /*3f0a0*/  LDL.LU.64 R18, [R1+0x2b0] ;  /* 0x0002b00001127983 */ /* 0x000ea80000300a00 */
[----:B------:R0:W-:Y:S04]  /*3f0b0*/  @P3 STG.E.U8 desc[UR18][R14.64], R26 ;  /* 0x0000001a0e003986 */ /* 0x0001e8000c101112 */
[----:B0-----:R-:W2:Y:S04]  /*3f0c0*/  LDL.LU.64 R14, [R1+0x13a0] ;  /* 0x0013a000010e7983 */ /* 0x001ea80000300a00 */
[----:B------:R-:W2:Y:S01]  /*3f0d0*/  LDL.LU R26, [R1+0xfd0] ;  /* 0x000fd000011a7983 */ /* 0x000ea20000300800 */
[----:B---3--:R-:W-:Y:S01]  /*3f0e0*/  ISETP.LT.AND P3, PT, R21, UR4, !P1 ;  /* 0x0000000415007c0c */ /* 0x008fe2000cf61270 */
[----:B------:R-:W4:Y:S02]  /*3f0f0*/  LDCU UR4, c[0x0][0x39c] ;  /* 0x00007380ff0477ac */ /* 0x000f240008000800 */
[----:B-----5:R0:W-:Y:S02]  /*3f100*/  @P5 STG.E.U8 desc[UR18][R62.64], R44 ;  /* 0x0000002c3e005986 */ /* 0x0201e4000c101112 */
[----:B0-----:R-:W-:-:S04]  /*3f110*/  PRMT R44, R44, 0x9910, RZ ;  /* 0x000099102c2c7816 */ /* 0x001fc800000000ff */
[----:B------:R-:W-:-:S05]  /*3f120*/  SHF.R.S32.HI R44, RZ, 0x8, R44 ;  /* 0x00000008ff2c7819 */ /* 0x000fca000001142c */
[----:B------:R0:W-:Y:S01]  /*3f130*/  @P2 STG.E.U8 desc[UR18][R58.64], R44 ;  /* 0x0000002c3a002986 */ /* 0x0001e2000c101112 */
[----:B----4-:R-:W-:Y:S01]  /*3f140*/  ISETP.LT.AND P5, PT, R20, UR4, !P1 ;  /* 0x0000000414007c0c */ /* 0x010fe2000cfa1270 */
[----:B------:R-:W2:Y:S02]  /*3f150*/  LDCU UR4, c[0x0][0x39c] ;  /* 0x00007380ff0477ac */ /* 0x000ea40008000800 */
[----:B------:R-:W3:Y:S04]  /*3f160*/  LDL.LU.64 R20, [R1+0x2a8] ;  /* 0x0002a80001147983 */ /* 0x000ee80000300a00 */
[----:B------:R-:W4:Y:S04]  /*3f170*/  LDL.LU R45, [R1+0x380] ;  /* 0x00038000012d7983 */ /* 0x000f280000300800 */
[----:B------:R-:W4:Y:S04]  /*3f180*/  LDL.LU.64 R62, [R1+0x298] ;  /* 0x00029800013e7983 */ /* 0x000f280000300a00 */
[----:B------:R-:W5:Y:S04]  /*3f190*/  LDL.LU R55, [R1+0x1024] ;  /* 0x0010240001377983 */ /* 0x000f680000300800 */
[----:B0-----:R-:W3:Y:S01]  /*3f1a0*/  LDL.LU R58, [R1+0xfe4] ;  /* 0x000fe400013a7983 */ /* 0x001ee20000300800 */
[----:B------:R-:W-:-:S03]  /*3f1b0*/  PRMT R59, R23, 0x9910, RZ ;  /* 0x00009910173b7816 */ /* 0x000fc600000000ff */
[----:B------:R0:W-:Y:S04]  /*3f1c0*/  @P0 STG.E.U8 desc[UR18][R24.64], R23 ;  /* 0x0000001718000986 */ /* 0x0001e8000c101112 */
[----:B0-----:R-:W4:Y:S04]  /*3f1d0*/  LDL.LU.64 R24, [R1+0x290] ;  /* 0x0002900001187983 */ /* 0x001f280000300a00 */
[----:B------:R-:W4:Y:S01]  /*3f1e0*/  LDL.LU R44, [R1+0x384] ;  /* 0x00038400012c7983 */ /* 0x000f220000300800 */
[----:B------:R-:W-:Y:S02]  /*3f1f0*/  SHF.R.S32.HI R59, RZ, 0x8, R59 ;  /* 0x00000008ff3b7819 */ /* 0x000fe4000001143b */
[----:B--2---:R-:W-:Y:S01]  /*3f200*/  ISETP.LT.AND P2, PT, R27, UR4, !P1 ;  /* 0x000000041b007c0c */ /* 0x004fe2000cf41270 */
[----:B------:R-:W0:Y:S02]  /*3f210*/  LDCU UR4, c[0x0][0x39c] ;  /* 0x00007380ff0477ac */ /* 0x000e240008000800 */
[----:B------:R1:W-:Y:S01]  /*3f220*/  @P4 STG.E.U8 desc[UR18][R16.64], R59 ;  /* 0x0000003b10004986 */ /* 0x0003e2000c101112 */
[----:B0-----:R-:W-:Y:S01]  /*3f230*/  ISETP.LT.AND P0, PT, R26, UR4, !P1 ;  /* 0x000000041a007c0c */ /* 0x001fe2000cf01270 */
[----:B------:R-:W5:Y:S02]  /*3f240*/  LDCU UR4, c[0x0][0x39c] ;  /* 0x00007380ff0477ac */ /* 0x000f640008000800 */
[----:B------:R-:W2:Y:S04]  /*3f250*/  LDL.LU.64 R26, [R1+0x288] ;  /* 0x00028800011a7983 */ /* 0x000ea80000300a00 */
[----:B------:R-:W2:Y:S04]  /*3f260*/  LDL.LU R23, [R1+0x1074] ;  /* 0x0010740001177983 */ /* 0x000ea80000300800 */
[----:B-1----:R-:W2:Y:S04]  /*3f270*/  LDL.LU.64 R16, [R1+0x1398] ;  /* 0x0013980001107983 */ /* 0x002ea80000300a00 */
[----:B------:R-:W2:Y:S04]  /*3f280*/  LDL.LU R59, [R1+0x1048] ;  /* 0x00104800013b7983 */ /* 0x000ea80000300800 */
[----:B------:R0:W-:Y:S04]  /*3f290*/  @P3 STG.E.U8 desc[UR18][R18.64], R54 ;  /* 0x0000003612003986 */ /* 0x0001e8000c101112 */
[----:B0-----:R-:W2:Y:S01]  /*3f2a0*/  LDL.LU.64 R18, [R1+0x1390] ;  /* 0x0013900001127983 */ /* 0x001ea20000300a00 */
[----:B------:R-:W-:-:S04]  /*3f2b0*/  PRMT R54, R54, 0x9910, RZ ;  /* 0x0000991036367816 */ /* 0x000fc800000000ff */
[----:B------:R-:W-:Y:S02]  /*3f2c0*/  SHF.R.S32.HI R54, RZ, 0x8, R54 ;  /* 0x00000008ff367819 */ /* 0x000fe40000011436 */
[----:B-----5:R-:W-:Y:S01]  /*3f2d0*/  ISETP.LT.AND P4, PT, R55, UR4, !P1 ;  /* 0x0000000437007c0c */ /* 0x020fe2000cf81270 */
[----:B------:R-:W3:Y:S01]  /*3f2e0*/  LDCU UR4, c[0x0][0x39c] ;  /* 0x00007380ff0477ac */ /* 0x000ee20008000800 */
[----:B------:R-:W5:Y:S01]  /*3f2f0*/  LDL.LU R55, [R1+0x388] ;  /* 0x0003880001377983 */ /* 0x000f620000300800 */
[----:B---3--:R-:W-:-:S03]  /*3f300*/  ISETP.LT.AND P3, PT, R58, UR4, !P1 ;  /* 0x000000043a007c0c */ /* 0x008fc6000cf61270 */
[----:B------:R0:W-:Y:S01]  /*3f310*/  @P5 STG.E.U8 desc[UR18][R20.64], R54 ;  /* 0x0000003614005986 */ /* 0x0001e2000c101112 */
[----:B------:R-:W2:Y:S03]  /*3f320*/  LDCU UR4, c[0x0][0x39c] ;  /* 0x00007380ff0477ac */ /* 0x000ea60008000800 */
[----:B------:R-:W3:Y:S04]  /*3f330*/  LDL.LU R58, [R1+0x108c] ;  /* 0x00108c00013a7983 */ /* 0x000ee80000300800 */
[----:B0-----:R-:W5:Y:S04]  /*3f340*/  LDL.LU.64 R20, [R1+0x1388] ;  /* 0x0013880001147983 */ /* 0x001f680000300a00 */
[----:B------:R-:W5:Y:S04]  /*3f350*/  LDL.LU R54, [R1+0x1084] ;  /* 0x0010840001367983 */ /* 0x000f680000300800 */
[----:B----4-:R0:W-:Y:S02]  /*3f360*/  @P2 STG.E.U8 desc[UR18][R62.64], R45 ;  /* 0x0000002d3e002986 */ /* 0x0101e4000c101112 */
[----:B0-----:R-:W-:-:S04]  /*3f370*/  PRMT R45, R45, 0x9910, RZ ;  /* 0x000099102d2d7816 */ /* 0x001fc800000000ff */
[----:B------:R-:W-:Y:S02]  /*3f380*/  SHF.R.S32.HI R63, RZ, 0x8, R45 ;  /* 0x00000008ff3f7819 */ /* 0x000fe4000001142d */
[----:B--2---:R-:W-:Y:S01]  /*3f390*/  ISETP.LT.AND P5, PT, R23, UR4, !P1 ;  /* 0x0000000417007c0c */ /* 0x004fe2000cfa1270 */
[----:B------:R-:W0:Y:S01]  /*3f3a0*/  LDCU UR4, c[0x0][0x39c] ;  /* 0x00007380ff0477ac */ /* 0x000e220008000800 */
[----:B------:R-:W2:Y:S04]  /*3f3b0*/  LDL.LU R23, [R1+0x1380] ;  /* 0x0013800001177983 */ /* 0x000ea80000300800 */
[----:B------:R-:W4:Y:S01]  /*3f3c0*/  LDL.LU R62, [R1+0x38c] ;  /* 0x00038c00013e7983 */ /* 0x000f220000300800 */
[----:B0-----:R-:W-:Y:S01]  /*3f3d0*/  ISETP.LT.AND P2, PT, R59, UR4, !P1 ;  /* 0x000000043b007c0c */ /* 0x001fe2000cf41270 */
[----:B------:R-:W3:Y:S02]  /*3f3e0*/  LDCU UR4, c[0x0][0x39c] ;  /* 0x00007380ff0477ac */ /* 0x000ee40008000800 */
[----:B------:R-:W2:Y:S04]  /*3f3f0*/  LDL.LU R59, [R1+0x10e0] ;  /* 0x0010e000013b7983 */ /* 0x000ea80000300800 */
[----:B------:R-:W4:Y:S04]  /*3f400*/  LDL.LU R45, [R1+0x10d8] ;  /* 0x0010d800012d7983 */ /* 0x000f280000300800 */
[----:B------:R0:W-:Y:S04]  /*3f410*/  @P0 STG.E.U8 desc[UR18][R24.64], R63 ;  /* 0x0000003f18000986 */ /* 0x0001e8000c101112 */
[----:B------:R1:W-:Y:S04]  /*3f420*/  @P4 STG.E.U8 desc[UR18][R26.64], R44 ;  /* 0x0000002c1a004986 */ /* 0x0003e8000c101112 */
[----:B0-----:R-:W4:Y:S04]  /*3f430*/  LDL.LU.64 R24, [R1+0x1378] ;  /* 0x0013780001187983 */ /* 0x001f280000300a00 */
[----:B-1----:R-:W4:Y:S01]  /*3f440*/  LDL.LU.64 R26, [R1+0x1370] ;  /* 0x00137000011a7983 */ /* 0x002f220000300a00 */
[----:B---3--:R-:W-:Y:S01]  /*3f450*/  ISETP.LT.AND P0, PT, R58, UR4, !P1 ;  /* 0x000000043a007c0c */ /* 0x008fe2000cf01270 */
[----:B------:R-:W5:Y:S02]  /*3f460*/  LDCU UR4, c[0x0][0x39c] ;  /* 0x00007380ff0477ac */ /* 0x000f640008000800 */
[----:B------:R-:W3:Y:S04]  /*3f470*/  LDL.LU R58, [R1+0x390] ;  /* 0x00039000013a7983 */ /* 0x000ee80000300800 */
[----:B------:R-:W3:Y:S01]  /*3f480*/  LDL.LU R63, [R1+0x1128] ;  /* 0x00112800013f7983 */ /* 0x000ee20000300800 */
[----:B-----5:R-:W-:Y:S01]  /*3f490*/  ISETP.LT.AND P4, PT, R54, UR4, !P1 ;  /* 0x0000000436007c0c */ /* 0x020fe2000cf81270 */
[----:B------:R-:W2:Y:S02]  /*3f4a0*/  LDCU UR4, c[0x0][0x39c] ;  /* 0x00007380ff0477ac */ /* 0x000ea40008000800 */
[----:B------:R-:W5:Y:S01]  /*3f4b0*/  LDL.LU R54, [R1+0x1124] ;  /* 0x0011240001367983 */ /* 0x000f620000300800 */
[----:B------:R-:W-:-:S04]  /*3f4c0*/  PRMT R44, R44, 0x9910, RZ ;  /* 0x000099102c2c7816 */ /* 0x000fc800000000ff */
[----:B------:R-:W-:-:S05]  /*3f4d0*/  SHF.R.S32.HI R44, RZ, 0x8, R44 ;  /* 0x00000008ff2c7819 */ /* 0x000fca000001142c */
[----:B------:R0:W-:Y:S04]  /*3f4e0*/  @P3 STG.E.U8 desc[UR18][R28.64], R44 ;  /* 0x0000002c1c003986 */ /* 0x0001e8000c101112 */
[----:B------:R1:W-:Y:S04]  /*3f4f0*/  @P5 STG.E.U8 desc[UR18][R30.64], R55 ;  /* 0x000000371e005986 */ /* 0x0003e8000c101112 */
[----:B0-----:R-:W5:Y:S04]  /*3f500*/  LDL.LU.64 R28, [R1+0x1368] ;  /* 0x00136800011c7983 */ /* 0x001f680000300a00 */
[----:B------:R-:W5:Y:S04]  /*3f510*/  LDL.LU R44, [R1+0x1360] ;  /* 0x00136000012c7983 */ /* 0x000f680000300800 */
[----:B-1----:R-:W5:Y:S01]  /*3f520*/  LDL.LU.64 R30, [R1+0x1358] ;  /* 0x00135800011e7983 */ /* 0x002f620000300a00 */
[----:B--2---:R-:W-:Y:S01]  /*3f530*/  ISETP.LT.AND P3, PT, R59, UR4, !P1 ;  /* 0x000000043b007c0c */ /* 0x004fe2000cf61270 */
[----:B------:R-:W4:Y:S01]  /*3f540*/  LDCU UR4, c[0x0][0x39c] ;  /* 0x00007380ff0477ac */ /* 0x000f220008000800 */
[----:B------:R-:W-:-:S02]  /*3f550*/  PRMT R59, R55, 0x9910, RZ ;  /* 0x00009910373b7816 */ /* 0x000fc400000000ff */
[----:B----4-:R-:W-:Y:S01]  /*3f560*/  ISETP.LT.AND P5, PT, R45, UR4, !P1 ;  /* 0x000000042d007c0c */ /* 0x010fe2000cfa1270 */
[----:B------:R-:W3:Y:S01]  /*3f570*/  LDCU UR4, c[0x0][0x39c] ;  /* 0x00007380ff0477ac */ /* 0x000ee20008000800 */
[----:B------:R-:W2:Y:S04]  /*3f580*/  LDL.LU R45, [R1+0x394] ;  /* 0x00039400012d7983 */ /* 0x000ea80000300800 */
[----:B------:R-:W4:Y:S01]  /*3f590*/  LDL.LU R55, [R1+0x1104] ;  /* 0x0011040001377983 */ /* 0x000f220000300800 */
[----:B------:R-:W-:-:S05]  /*3f5a0*/  SHF.R.S32.HI R59, RZ, 0x8, R59 ;  /* 0x00000008ff3b7819 */ /* 0x000fca000001143b */
[----:B------:R0:W-:Y:S04]  /*3f5b0*/  @P2 STG.E.U8 desc[UR18][R32.64], R59 ;  /* 0x0000003b20002986 */ /* 0x0001e8000c101112 */
[----:B0-----:R-:W2:Y:S04]  /*3f5c0*/  LDL.LU.64 R32, [R1+0x1350] ;  /* 0x0013500001207983 */ /* 0x001ea80000300a00 */
[----:B------:R-:W2:Y:S04]  /*3f5d0*/  LDL.LU R59, [R1+0x1100] ;  /* 0x00110000013b7983 */ /* 0x000ea80000300800 */
[----:B------:R0:W-:Y:S04]  /*3f5e0*/  @P0 STG.E.U8 desc[UR18][R34.64], R62 ;  /* 0x0000003e22000986 */ /* 0x0001e8000c101112 */
[----:B0-----:R-:W2:Y:S01]  /*3f5f0*/  LDL.LU.64 R34, [R1+0x1348] ;  /* 0x0013480001227983 */ /* 0x001ea20000300a00 */
[----:B---3--:R-:W-:Y:S01]  /*3f600*/  ISETP.LT.AND P2, PT, R63, UR4, !P1 ;  /* 0x000000043f007c0c */ /* 0x008fe2000cf41270 */
[----:B------:R-:W5:Y:S01]  /*3f610*/  LDCU UR4, c[0x0][0x39c] ;  /* 0x00007380ff0477ac */ /* 0x000f620008000800 */
[----:B------:R-:W-:-:S02]  /*3f620*/  PRMT R63, R62, 0x9910, RZ ;  /* 0x000099103e3f7816 */ /* 0x000fc400000000ff */
[----:B-----5:R-:W-:Y:S01]  /*3f630*/  ISETP.LT.AND P0, PT, R54, UR4, !P1 ;  /* 0x0000000436007c0c */ /* 0x020fe2000cf01270 */
[----:B------:R-:W4:Y:S01]  /*3f640*/  LDCU UR4, c[0x0][0x39c] ;  /* 0x00007380ff0477ac */ /* 0x000f220008000800 */
[----:B------:R-:W3:Y:S04]  /*3f650*/  LDL.LU R54, [R1+0x398] ;  /* 0x0003980001367983 */ /* 0x000ee80000300800 */
[----:B------:R-:W5:Y:S01]  /*3f660*/  LDL.LU R62, [R1+0x10d4] ;  /* 0x0010d400013e7983 */ /* 0x000f620000300800 */
[----:B------:R-:W-:-:S05]  /*3f670*/  SHF.R.S32.HI R63, RZ, 0x8, R63 ;  /* 0x00000008ff3f7819 */ /* 0x000fca000001143f */
[----:B------:R0:W-:Y:S04]  /*3f680*/  @P4 STG.E.U8 desc[UR18][R36.64], R63 ;  /* 0x0000003f24004986 */ /* 0x0001e8000c101112 */
[----:B0-----:R-:W3:Y:S04]  /*3f690*/  LDL.LU.64 R36, [R1+0x1340] ;  /* 0x0013400001247983 */ /* 0x001ee80000300a00 */
[----:B------:R-:W3:Y:S04]  /*3f6a0*/  LDL.LU R63, [R1+0x10d0] ;  /* 0x0010d000013f7983 */ /* 0x000ee80000300800 */
[----:B------:R0:W-:Y:S04]  /*3f6b0*/  @P3 STG.E.U8 desc[UR18][R38.64], R58 ;  /* 0x0000003a26003986 */ /* 0x0001e8000c101112 */
[----:B0-----:R-:W3:Y:S01]  /*3f6c0*/  LDL.LU.64 R38, [R1+0x1338] ;  /* 0x0013380001267983 */ /* 0x001ee20000300a00 */
[----:B------:R-:W-:-:S04]  /*3f6d0*/  PRMT R58, R58, 0x9910, RZ ;  /* 0x000099103a3a7816 */ /* 0x000fc800000000ff */
[----:B------:R-:W-:-:S05]  /*3f6e0*/  SHF.R.S32.HI R58, RZ, 0x8, R58 ;  /* 0x00000008ff3a7819 */ /* 0x000fca000001143a */
[----:B------:R0:W-:Y:S01]  /*3f6f0*/  @P5 STG.E.U8 desc[UR18][R40.64], R58 ;  /* 0x0000003a28005986 */ /* 0x0001e2000c101112 */
[----:B----4-:R-:W-:Y:S01]  /*3f700*/  ISETP.LT.AND P4, PT, R55, UR4, !P1 ;  /* 0x0000000437007c0c */ /* 0x010fe2000cf81270 */
[----:B------:R-:W2:Y:S02]  /*3f710*/  LDCU UR4, c[0x0][0x39c] ;  /* 0x00007380ff0477ac */ /* 0x000ea40008000800 */
[----:B------:R-:W4:Y:S01]  /*3f720*/  LDL.LU R55, [R1+0x39c] ;  /* 0x00039c0001377983 */ /* 0x000f220000300800 */
[----:B--2---:R-:W-:Y:S01]  /*3f730*/  ISETP.LT.AND P3, PT, R59, UR4, !P1 ;  /* 0x000000043b007c0c */ /* 0x004fe2000cf61270 */
[----:B------:R-:W5:Y:S02]  /*3f740*/  LDCU UR4, c[0x0][0x39c] ;  /* 0x00007380ff0477ac */ /* 0x000f640008000800 */
[----:B------:R-:W2:Y:S04]  /*3f750*/  LDL.LU R59, [R1+0x10f0] ;  /* 0x0010f000013b7983 */ /* 0x000ea80000300800 */
[----:B0-----:R-:W4:Y:S04]  /*3f760*/  LDL.LU.64 R40, [R1+0x1330] ;  /* 0x0013300001287983 */ /* 0x001f280000300a00 */
[----:B------:R-:W4:Y:S04]  /*3f770*/  LDL.LU R58, [R1+0x10b8] ;  /* 0x0010b800013a7983 */ /* 0x000f280000300800 */
[----:B------:R0:W-:Y:S01]  /*3f780*/  @P2 STG.E.U8 desc[UR18][R66.64], R45 ;  /* 0x0000002d42002986 */ /* 0x0001e2000c101112 */
[----:B-----5:R-:W-:Y:S01]  /*3f790*/  ISETP.LT.AND P5, PT, R62, UR4, !P1 ;  /* 0x000000043e007c0c */ /* 0x020fe2000cfa1270 */
[----:B------:R-:W3:Y:S02]  /*3f7a0*/  LDCU UR4, c[0x0][0x39c] ;  /* 0x00007380ff0477ac */ /* 0x000ee40008000800 */
[----:B------:R-:W5:Y:S01]  /*3f7b0*/  LDL.LU R62, [R1+0x3a0] ;  /* 0x0003a000013e7983 */ /* 0x000f620000300800 */
[----:B---3--:R-:W-:Y:S01]  /*3f7c0*/  ISETP.LT.AND P2, PT, R63, UR4, !P1 ;  /* 0x000000043f007c0c */ /* 0x008fe2000cf41270 */
[----:B------:R-:W2:Y:S02]  /*3f7d0*/  LDCU UR4, c[0x0][0x39c] ;  /* 0x00007380ff0477ac */ /* 0x000ea40008000800 */
[----:B------:R-:W3:Y:S04]  /*3f7e0*/  LDL.LU R63, [R1+0x10c0] ;  /* 0x0010c000013f7983 */ /* 0x000ee80000300800 */
[----:B0-----:R-:W5:Y:S01]  /*3f7f0*/  LDL.LU R67, [R1+0x1080] ;  /* 0x0010800001437983 */ /* 0x001f620000300800 */
[----:B------:R-:W-:-:S03]  /*3f800*/  PRMT R45, R45, 0x9910, RZ ;  /* 0x000099102d2d7816 */ /* 0x000fc600000000ff */
[----:B------:R-:W5:Y:S01]  /*3f810*/  LDL.LU R66, [R1+0x3a4] ;  /* 0x0003a40001427983 */ /* 0x000f620000300800 */
[----:B------:R-:W-:-:S05]  /*3f820*/  SHF.R.S32.HI R45, RZ, 0x8, R45 ;  /* 0x00000008ff2d7819 */ /* 0x000fca000001142d */
[----:B------:R0:W-:Y:S04]  /*3f830*/  @P0 STG.E.U8 desc[UR18][R42.64], R45 ;  /* 0x0000002d2a000986 */ /* 0x0001e8000c101112 */
[----:B------:R1:W-:Y:S04]  /*3f840*/  @P4 STG.E.U8 desc[UR18][R46.64], R54 ;  /* 0x000000362e004986 */ /* 0x0003e8000c101112 */
[----:B0-----:R-:W5:Y:S04]  /*3f850*/  LDL.LU.64 R42, [R1+0x1328] ;  /* 0x00132800012a7983 */ /* 0x001f680000300a00 */
[----:B------:R-:W5:Y:S04]  /*3f860*/  LDL.LU R45, [R1+0x1320] ;  /* 0x00132000012d7983 */ /* 0x000f680000300800 */
[----:B-1----:R-:W5:Y:S01]  /*3f870*/  LDL.LU.64 R46, [R1+0x1318] ;  /* 0x00131800012e7983 */ /* 0x002f620000300a00 */
[----:B------:R-:W-:-:S04]  /*3f880*/  PRMT R54, R54, 0x9910, RZ ;  /* 0x0000991036367816 */ /* 0x000fc800000000ff */
[----:B------:R-:W-:-:S05]  /*3f890*/  SHF.R.S32.HI R54, RZ, 0x8, R54 ;  /* 0x00000008ff367819 */ /* 0x000fca0000011436 */
[----:B------:R0:W-:Y:S01]  /*3f8a0*/  @P3 STG.E.U8 desc[UR18][R48.64], R54 ;  /* 0x0000003630003986 */ /* 0x0001e2000c101112 */
[----:B--2---:R-:W-:Y:S01]  /*3f8b0*/  ISETP.LT.AND P0, PT, R59, UR4, !P1 ;  /* 0x000000043b007c0c */ /* 0x004fe2000cf01270 */
[----:B------:R-:W4:Y:S02]  /*3f8c0*/  LDCU UR4, c[0x0][0x39c] ;  /* 0x00007380ff0477ac */ /* 0x000f240008000800 */
[----:B----4-:R-:W-:Y:S01]  /*3f8d0*/  ISETP.LT.AND P4, PT, R58, UR4, !P1 ;  /* 0x000000043a007c0c */ /* 0x010fe2000cf81270 */
[----:B------:R-:W3:Y:S01]  /*3f8e0*/  LDCU UR4, c[0x0][0x39c] ;  /* 0x00007380ff0477ac */ /* 0x000ee20008000800 */
[----:B------:R-:W2:Y:S04]  /*3f8f0*/  LDL.LU R58, [R1+0x1098] ;  /* 0x00109800013a7983 */ /* 0x000ea80000300800 */
[----:B------:R-:W4:Y:S04]  /*3f900*/  LDL.LU R59, [R1+0x1094] ;  /* 0x00109400013b7983 */ /* 0x000f280000300800 */
[----:B0-----:R-:W4:Y:S04]  /*3f910*/  LDL.LU.64 R48, [R1+0x1310] ;  /* 0x0013100001307983 */ /* 0x001f280000300a00 */
[----:B------:R-:W4:Y:S04]  /*3f920*/  LDL.LU R54, [R1+0x1308] ;  /* 0x0013080001367983 */ /* 0x000f280000300800 */
[----:B------:R0:W-:Y:S04]  /*3f930*/  @P5 STG.E.U8 desc[UR18][R50.64], R55 ;  /* 0x0000003732005986 */ /* 0x0001e8000c101112 */
[----:B0-----:R-:W4:Y:S01]  /*3f940*/  LDL.LU.64 R50, [R1+0x1300] ;  /* 0x0013000001327983 */ /* 0x001f220000300a00 */
[----:B---3--:R-:W-:Y:S01]  /*3f950*/  ISETP.LT.AND P3, PT, R63, UR4, !P1 ;  /* 0x000000043f007c0c */ /* 0x008fe2000cf61270 */
[----:B------:R-:W5:Y:S02]  /*3f960*/  LDCU UR4, c[0x0][0x39c] ;  /* 0x00007380ff0477ac */ /* 0x000f640008000800 */
        /* <DEDUP_REMOVED lines=8> */
[----:B0-----:R-:W5:Y:S01]  /*3f9f0*/  LDL.LU.64 R52, [R1+0x12f8] ;  /* 0x0012f80001347983 */ /* 0x001f620000300a00 */
[----:B-1----:R-:W-:-:S03]  /*3fa00*/  PRMT R62, R62, 0x9910, RZ ;  /* 0x000099103e3e7816 */ /* 0x002fc600000000ff */
[----:B------:R-:W5:Y:S01]  /*3fa10*/  LDL.LU R55, [R1+0x12f4] ;  /* 0x0012f40001377983 */ /* 0x000f620000300800 */
[----:B------:R-:W-:-:S05]  /*3fa20*/  SHF.R.S32.HI R62, RZ, 0x8, R62 ;  /* 0x00000008ff3e7819 */ /* 0x000fca000001143e */
[----:B------:R-:W-:Y:S04]  /*3fa30*/  @P4 STG.E.U8 desc[UR18][R60.64], R62 ;  /* 0x0000003e3c004986 */ /* 0x000fe8000c101112 */
[----:B------:R0:W-:Y:S02]  /*3fa40*/  @P3 STG.E.U8 desc[UR18][R64.64], R66 ;  /* 0x0000004240003986 */ /* 0x0001e4000c101112 */
[----:B0-----:R-:W-:-:S04]  /*3fa50*/  PRMT R66, R66, 0x9910, RZ ;  /* 0x0000991042427816 */ /* 0x001fc800000000ff */
[----:B------:R-:W-:Y:S02]  /*3fa60*/  SHF.R.S32.HI R66, RZ, 0x8, R66 ;  /* 0x00000008ff427819 */ /* 0x000fe40000011442 */
[----:B--2---:R-:W-:Y:S01]  /*3fa70*/  ISETP.LT.AND P2, PT, R58, UR4, !P1 ;  /* 0x000000043a007c0c */ /* 0x004fe2000cf41270 */
[----:B------:R-:W4:Y:S01]  /*3fa80*/  LDCU UR4, c[0x0][0x39c] ;  /* 0x00007380ff0477ac */ /* 0x000f220008000800 */
[----:B------:R-:W2:Y:S04]  /*3fa90*/  LDL.LU R58, [R1+0x12f0] ;  /* 0x0012f000013a7983 */ /* 0x000ea80000300800 */
[----:B------:R-:W2:Y:S01]  /*3faa0*/  LDL.LU.64 R56, [R1+0x12e8] ;  /* 0x0012e80001387983 */ /* 0x000ea20000300a00 */
[----:B----4-:R-:W-:Y:S01]  /*3fab0*/  ISETP.LT.AND P0, PT, R59, UR4, !P1 ;  /* 0x000000043b007c0c */ /* 0x010fe2000cf01270 */
[----:B------:R-:W3:Y:S02]  /*3fac0*/  LDCU UR4, c[0x0][0x39c] ;  /* 0x00007380ff0477ac */ /* 0x000ee40008000800 */
[----:B------:R-:W4:Y:S04]  /*3fad0*/  LDL.LU R59, [R1+0x12e0] ;  /* 0x0012e000013b7983 */ /* 0x000f280000300800 */
[----:B------:R-:W2:Y:S04]  /*3fae0*/  LDL.LU.64 R60, [R1+0x12d8] ;  /* 0x0012d800013c7983 */ /* 0x000ea80000300a00 */
[----:B------:R-:W2:Y:S04]  /*3faf0*/  LDL.LU R62, [R1+0x12d4] ;  /* 0x0012d400013e7983 */ /* 0x000ea80000300800 */
[----:B------:R0:W-:Y:S01]  /*3fb00*/  @P5 STG.E.U8 desc[UR18][R92.64], R66 ;  /* 0x000000425c005986 */ /* 0x0001e2000c101112 */
[----:B---3--:R-:W-:Y:S01]  /*3fb10*/  ISETP.LT.AND P4, PT, R63, UR4, !P1 ;  /* 0x000000043f007c0c */ /* 0x008fe2000cf81270 */
[----:B------:R-:W5:Y:S02]  /*3fb20*/  LDCU UR4, c[0x0][0x39c] ;  /* 0x00007380ff0477ac */ /* 0x000f640008000800 */
[----:B------:R-:W3:Y:S04]  /*3fb30*/  LDL.LU R63, [R1+0x12d0] ;  /* 0x0012d000013f7983 */ /* 0x000ee80000300800 */
[----:B------:R-:W2:Y:S01]  /*3fb40*/  LDL.LU.64 R64, [R1+0x12c8] ;  /* 0x0012c80001407983 */ /* 0x000ea20000300a00 */
[----:B-----5:R-:W-:Y:S01]  /*3fb50*/  ISETP.LT.AND P3, PT, R67, UR4, !P1 ;  /* 0x0000000443007c0c */ /* 0x020fe2000cf61270 */
[----:B------:R-:W1:Y:S02]  /*3fb60*/  LDCU UR4, c[0x0][0x39c] ;  /* 0x00007380ff0477ac */ /* 0x000e640008000800 */
[----:B------:R-:W5:Y:S04]  /*3fb70*/  LDL.LU R67, [R1+0x1054] ;  /* 0x0010540001437983 */ /* 0x000f680000300800 */
[----:B0-----:R-:W2:Y:S04]  /*3fb80*/  LDL.LU R66, [R1+0x12c0] ;  /* 0x0012c00001427983 */ /* 0x001ea80000300800 */
[----:B------:R-:W1:Y:S04]  /*3fb90*/  LDL.LU R92, [R1+0x1044] ;  /* 0x00104400015c7983 */ /* 0x000e680000300800 */
[----:B------:R-:W2:Y:S01]  /*3fba0*/  LDL.LU R93, [R1+0x3a8] ;  /* 0x0003a800015d7983 */ /* 0x000ea20000300800 */
[----:B-1----:R-:W-:Y:S01]  /*3fbb0*/  ISETP.LT.AND P5, PT, R92, UR4, !P1 ;  /* 0x000000045c007c0c */ /* 0x002fe2000cfa1270 */
[----:B------:R-:W0:Y:S02]  /*3fbc0*/  LDCU UR4, c[0x0][0x39c] ;  /* 0x00007380ff0477ac */ /* 0x000e240008000800 */
[----:B------:R-:W3:Y:S04]  /*3fbd0*/  LDL.LU R92, [R1+0x100c] ;  /* 0x00100c00015c7983 */ /* 0x000ee80000300800 */
[----:B--2---:R1:W-:Y:S04]  /*3fbe0*/  @P2 STG.E.U8 desc[UR18][R90.64], R93 ;  /* 0x0000005d5a002986 */ /* 0x0043e8000c101112 */
[----:B-1----:R-:W0:Y:S01]  /*3fbf0*/  LDL.LU R91, [R1+0x103c] ;  /* 0x00103c00015b7983 */ /* 0x002e220000300800 */
[----:B------:R-:W-:-:S04]  /*3fc00*/  PRMT R90, R93, 0x9910, RZ ;  /* 0x000099105d5a7816 */ /* 0x000fc800000000ff */
[----:B------:R-:W-:-:S05]  /*3fc10*/  SHF.R.S32.HI R90, RZ, 0x8, R90 ;  /* 0x00000008ff5a7819 */ /* 0x000fca000001145a */
[----:B------:R1:W-:Y:S01]  /*3fc20*/  @P0 STG.E.U8 desc[UR18][R88.64], R90 ;  /* 0x0000005a58000986 */ /* 0x0003e2000c101112 */
[----:B0-----:R-:W-:Y:S01]  /*3fc30*/  ISETP.LT.AND P2, PT, R91, UR4, !P1 ;  /* 0x000000045b007c0c */ /* 0x001fe2000cf41270 */
[----:B------:R-:W5:Y:S02]  /*3fc40*/  LDCU UR4, c[0x0][0x39c] ;  /* 0x00007380ff0477ac */ /* 0x000f640008000800 */
[----:B------:R-:W2:Y:S04]  /*3fc50*/  LDL.LU R91, [R1+0x3b4] ;  /* 0x0003b400015b7983 */ /* 0x000ea80000300800 */
[----:B------:R-:W2:Y:S04]  /*3fc60*/  LDL.LU R93, [R1+0x1014] ;  /* 0x00101400015d7983 */ /* 0x000ea80000300800 */
[----:B-1----:R-:W2:Y:S04]  /*3fc70*/  LDL.LU R90, [R1+0x3ac] ;  /* 0x0003ac00015a7983 */ /* 0x002ea80000300800 */
[----:B------:R-:W4:Y:S04]  /*3fc80*/  LDL.LU R88, [R1+0xfe0] ;  /* 0x000fe00001587983 */ /* 0x000f280000300800 */
[----:B------:R-:W4:Y:S01]  /*3fc90*/  LDL.LU R89, [R1+0x3b0] ;  /* 0x0003b00001597983 */ /* 0x000f220000300800 */
[----:B-----5:R-:W-:Y:S01]  /*3fca0*/  ISETP.LT.AND P0, PT, R67, UR4, !P1 ;  /* 0x0000000443007c0c */ /* 0x020fe2000cf01270 */
[----:B------:R-:W3:Y:S02]  /*3fcb0*/  LDCU UR4, c[0x0][0x39c] ;  /* 0x00007380ff0477ac */ /* 0x000ee40008000800 */
[----:B------:R-:W5:Y:S04]  /*3fcc0*/  LDL.LU R67, [R1+0x12bc] ;  /* 0x0012bc0001437983 */ /* 0x000f680000300800 */
[----:B--2---:R0:W-:Y:S01]  /*3fcd0*/  @P4 STG.E.U8 desc[UR18][R86.64], R90 ;  /* 0x0000005a56004986 */ /* 0x0041e2000c101112 */
[----:B---3--:R-:W-:Y:S01]  /*3fce0*/  ISETP.LT.AND P4, PT, R92, UR4, !P1 ;  /* 0x000000045c007c0c */ /* 0x008fe2000cf81270 */
[----:B------:R-:W1:Y:S02]  /*3fcf0*/  LDCU UR4, c[0x0][0x39c] ;  /* 0x00007380ff0477ac */ /* 0x000e640008000800 */
[----:B------:R-:W2:Y:S04]  /*3fd00*/  LDL.LU R92, [R1+0x3bc] ;  /* 0x0003bc00015c7983 */ /* 0x000ea80000300800 */
[----:B0-----:R-:W3:Y:S01]  /*3fd10*/  LDL.LU R87, [R1+0xffc] ;  /* 0x000ffc0001577983 */ /* 0x001ee20000300800 */
[----:B------:R-:W-:-:S04]  /*3fd20*/  PRMT R86, R90, 0x9910, RZ ;  /* 0x000099105a567816 */ /* 0x000fc800000000ff */
[----:B------:R-:W-:-:S05]  /*3fd30*/  SHF.R.S32.HI R86, RZ, 0x8, R86 ;  /* 0x00000008ff567819 */ /* 0x000fca0000011456 */
[----:B------:R0:W-:Y:S04]  /*3fd40*/  @P3 STG.E.U8 desc[UR18][R84.64], R86 ;  /* 0x0000005654003986 */ /* 0x0001e8000c101112 */
[----:B0-----:R-:W5:Y:S01]  /*3fd50*/  LDL.LU R85, [R1+0xff8] ;  /* 0x000ff80001557983 */ /* 0x001f620000300800 */
[----:B-1----:R-:W-:Y:S01]  /*3fd60*/  ISETP.LT.AND P3, PT, R93, UR4, !P1 ;  /* 0x000000045d007c0c */ /* 0x002fe2000cf61270 */
[----:B------:R-:W0:Y:S02]  /*3fd70*/  LDCU UR4, c[0x0][0x39c] ;  /* 0x00007380ff0477ac */ /* 0x000e240008000800 */
[----:B----4-:R1:W-:Y:S04]  /*3fd80*/  @P5 STG.E.U8 desc[UR18][R82.64], R89 ;  /* 0x0000005952005986 */ /* 0x0103e8000c101112 */
[----:B------:R-:W4:Y:S01]  /*3fd90*/  LDL.LU R93, [R1+0x3b8] ;  /* 0x0003b800015d7983 */ /* 0x000f220000300800 */
[----:B0-----:R-:W-:Y:S01]  /*3fda0*/  ISETP.LT.AND P5, PT, R88, UR4, !P1 ;  /* 0x0000000458007c0c */ /* 0x001fe2000cfa1270 */
[----:B------:R-:W3:Y:S01]  /*3fdb0*/  LDCU UR4, c[0x0][0x39c] ;  /* 0x00007380ff0477ac */ /* 0x000ee20008000800 */
[----:B-1----:R-:W-:-:S02]  /*3fdc0*/  PRMT R82, R89, 0x9910, RZ ;  /* 0x0000991059527816 */ /* 0x002fc400000000ff */
[----:B------:R-:W4:Y:S02]  /*3fdd0*/  LDL.LU R89, [R1+0xfd8] ;  /* 0x000fd80001597983 */ /* 0x000f240000300800 */
[----:B------:R-:W-:Y:S02]  /*3fde0*/  SHF.R.S32.HI R82, RZ, 0x8, R82 ;  /* 0x00000008ff527819 */ /* 0x000fe40000011452 */
[----:B------:R-:W4:Y:S04]  /*3fdf0*/  LDL.LU R86, [R1+0xfdc] ;  /* 0x000fdc0001567983 */ /* 0x000f280000300800 */
[----:B------:R-:W-:Y:S04]  /*3fe00*/  @P2 STG.E.U8 desc[UR18][R80.64], R82 ;  /* 0x0000005250002986 */ /* 0x000fe8000c101112 */
[----:B------:R-:W4:Y:S04]  /*3fe10*/  LDL.LU R84, [R1+0xfc4] ;  /* 0x000fc40001547983 */ /* 0x000f280000300800 */
[----:B------:R0:W-:Y:S04]  /*3fe20*/  @P0 STG.E.U8 desc[UR18][R78.64], R91 ;  /* 0x0000005b4e000986 */ /* 0x0001e8000c101112 */
[----:B------:R-:W4:Y:S01]  /*3fe30*/  LDL.LU R83, [R1+0xfc0] ;  /* 0x000fc00001537983 */ /* 0x000f220000300800 */
[----:B0-----:R-:W-:-:S04]  /*3fe40*/  PRMT R78, R91, 0x9910, RZ ;  /* 0x000099105b4e7816 */ /* 0x001fc800000000ff */
[----:B------:R-:W-:-:S05]  /*3fe50*/  SHF.R.S32.HI R78, RZ, 0x8, R78 ;  /* 0x00000008ff4e7819 */ /* 0x000fca000001144e */
[----:B------:R0:W-:Y:S01]  /*3fe60*/  @P4 STG.E.U8 desc[UR18][R76.64], R78 ;  /* 0x0000004e4c004986 */ /* 0x0001e2000c101112 */
[----:B---3--:R-:W-:Y:S01]  /*3fe70*/  ISETP.LT.AND P2, PT, R87, UR4, !P1 ;  /* 0x0000000457007c0c */ /* 0x008fe2000cf41270 */
[----:B------:R-:W5:Y:S01]  /*3fe80*/  LDCU UR4, c[0x0][0x39c] ;  /* 0x00007380ff0477ac */ /* 0x000f620008000800 */
[----:B--2---:R-:W-:-:S04]  /*3fe90*/  PRMT R79, R92, 0x9910, RZ ;  /* 0x000099105c4f7816 */ /* 0x004fc800000000ff */
[----:B0-----:R-:W-:Y:S02]  /*3fea0*/  SHF.R.S32.HI R76, RZ, 0x8, R79 ;  /* 0x00000008ff4c7819 */ /* 0x001fe4000001144f */
[----:B-----5:R-:W-:Y:S01]  /*3feb0*/  ISETP.LT.AND P0, PT, R85, UR4, !P1 ;  /* 0x0000000455007c0c */ /* 0x020fe2000cf01270 */
[----:B------:R-:W-:Y:S01]  /*3fec0*/  @P3 STG.E.U8 desc[UR18][R74.64], R92 ;  /* 0x0000005c4a003986 */ /* 0x000fe2000c101112 */
[----:B------:R-:W0:Y:S03]  /*3fed0*/  LDCU UR4, c[0x0][0x39c] ;  /* 0x00007380ff0477ac */ /* 0x000e260008000800 */
[----:B------:R-:W2:Y:S04]  /*3fee0*/  LDL.LU R85, [R1+0x100] ;  /* 0x0001000001557983 */ /* 0x000ea80000300800 */
[----:B------:R-:W2:Y:S04]  /*3fef0*/  LDL.LU R87, [R1+0x104] ;  /* 0x0001040001577983 */ /* 0x000ea80000300800 */
[----:B------:R-:W3:Y:S04]  /*3ff00*/  LDL.LU R90, [R1+0x108] ;  /* 0x00010800015a7983 */ /* 0x000ee80000300800 */
[----:B------:R-:W3:Y:S04]  /*3ff10*/  LDL.LU R88, [R1+0x10c] ;  /* 0x00010c0001587983 */ /* 0x000ee80000300800 */
[----:B------:R-:W5:Y:S04]  /*3ff20*/  LDL.LU R79, [R1+0x1020] ;  /* 0x00102000014f7983 */ /* 0x000f680000300800 */
[----:B------:R1:W-:Y:S04]  /*3ff30*/  @P5 STG.E.U8 desc[UR18][R72.64], R76 ;  /* 0x0000004c48005986 */ /* 0x0003e8000c101112 */
[----:B------:R-:W3:Y:S04]  /*3ff40*/  LDL.LU R77, [R1+0xff0] ;  /* 0x000ff000014d7983 */ /* 0x000ee80000300800 */
[----:B-1----:R-:W5:Y:S04]  /*3ff50*/  LDL.LU R76, [R1+0xff4] ;  /* 0x000ff400014c7983 */ /* 0x002f680000300800 */
[----:B------:R-:W5:Y:S01]  /*3ff60*/  LDL.LU R75, [R1+0xfcc] ;  /* 0x000fcc00014b7983 */ /* 0x000f620000300800 */
[----:B----4-:R-:W-:-:S05]  /*3ff70*/  PRMT R74, R93, 0x9910, RZ ;  /* 0x000099105d4a7816 */ /* 0x010fca00000000ff */
[----:B------:R-:W-:Y:S01]  /*3ff80*/  IMAD.MOV.U32 R72, RZ, RZ, R74 ;  /* 0x000000ffff487224 */ /* 0x000fe200078e004a */
[----:B------:R1:W-:Y:S01]  /*3ff90*/  @P2 STG.E.U8 desc[UR18][R70.64], R93 ;  /* 0x0000005d46002986 */ /* 0x0003e2000c101112 */
[----:B0-----:R-:W-:Y:S01]  /*3ffa0*/  ISETP.LT.AND P4, PT, R89, UR4, !P1 ;  /* 0x0000000459007c0c */ /* 0x001fe2000cf81270 */
[----:B------:R-:W0:Y:S01]  /*3ffb0*/  LDCU UR4, c[0x0][0x39c] ;  /* 0x00007380ff0477ac */ /* 0x000e220008000800 */
[----:B------:R-:W-:Y:S01]  /*3ffc0*/  ISETP.LT.AND P3, PT, R86, UR6, !P1 ;  /* 0x0000000656007c0c */ /* 0x000fe2000cf61270 */
[----:B------:R-:W4:Y:S01]  /*3ffd0*/  LDL.LU R89, [R1+0x110] ;  /* 0x0001100001597983 */ /* 0x000f220000300800 */
[----:B------:R-:W-:Y:S01]  /*3ffe0*/  ISETP.LT.AND P5, PT, R84, UR7, !P1 ;  /* 0x0000000754007c0c */ /* 0x000fe2000cfa1270 */
[----:B------:R-:W3:Y:S02]  /*3fff0*/  LDCU UR6, c[0x0][0x39c] ;  /* 0x00007380ff0677ac */ /* 0x000ee40008000800 */
[----:B------:R-:W4:Y:S01]  /*40000*/  LDL.LU R91, [R1+0x114] ;  /* 0x00011400015b7983 */ /* 0x000f220000300800 */
[----:B------:R-:W5:Y:S01]  /*40010*/  LDCU UR7, c[0x0][0x39c] ;  /* 0x00007380ff0777ac */ /* 0x000f620008000800 */
[----:B-1----:R-:W-:Y:S01]  /*40020*/  SHF.R.S32.HI R70, RZ, 0x8, R72 ;  /* 0x00000008ff467819 */ /* 0x002fe20000011448 */
[----:B------:R-:W-:Y:S01]  /*40030*/  VIADD R71, R3, UR5 ;  /* 0x0000000503477c36 */ /* 0x000fe20008000000 */
[----:B------:R-:W4:Y:S04]  /*40040*/  LDL.LU R78, [R1+0xfc8] ;  /* 0x000fc800014e7983 */ /* 0x000f280000300800 */
[----:B------:R1:W-:Y:S01]  /*40050*/  @P0 STG.E.U8 desc[UR18][R68.64], R70 ;  /* 0x0000004644000986 */ /* 0x0003e2000c101112 */
[----:B------:R-:W-:Y:S01]  /*40060*/  VIADD R3, R71, UR5 ;  /* 0x0000000547037c36 */ /* 0x000fe20008000000 */
[----:B------:R-:W-:Y:S01]  /*40070*/  ISETP.LT.AND P2, PT, R83, UR9, !P1 ;  /* 0x0000000953007c0c */ /* 0x000fe2000cf41270 */
[----:B------:R-:W0:Y:S01]  /*40080*/  LDCU UR9, c[0x0][0x39c] ;  /* 0x00007380ff0977ac */ /* 0x000e220008000800 */
[----:B------:R-:W4:Y:S04]  /*40090*/  LDL.LU R92, [R1+0x118] ;  /* 0x00011800015c7983 */ /* 0x000f280000300800 */
[----:B------:R-:W4:Y:S01]  /*400a0*/  LDL.LU R93, [R1+0x11c] ;  /* 0x00011c00015d7983 */ /* 0x000f220000300800 */
[----:B-1----:R-:W-:-:S04]  /*400b0*/  IADD3 R70, P0, PT, R71, R2, RZ ;  /* 0x0000000247467210 */ /* 0x002fc80007f1e0ff */
[----:B------:R-:W-:Y:S02]  /*400c0*/  LEA.HI.X.SX32 R71, R71, R0, 0x1, P0 ;  /* 0x0000000047477211 */ /* 0x000fe400000f0eff */
[----:B------:R-:W-:-:S04]  /*400d0*/  IADD3 R68, P0, PT, R3, R2, RZ ;  /* 0x0000000203447210 */ /* 0x000fc80007f1e0ff */
[----:B------:R-:W-:Y:S02]  /*400e0*/  LEA.HI.X.SX32 R69, R3, R0, 0x1, P0 ;  /* 0x0000000003457211 */ /* 0x000fe400000f0eff */
[----:B--2---:R-:W-:-:S04]  /*400f0*/  F2FP.SATFINITE.E5M2.F32.PACK_AB_MERGE_C R74, R87, R85, RZ ;  /* 0x00000055574a723e */ /* 0x004fc800048060ff */
[----:B------:R-:W-:Y:S01]  /*40100*/  PRMT R72, R74, 0x9910, RZ ;  /* 0x000099104a487816 */ /* 0x000fe200000000ff */
[----:B------:R1:W-:Y:S03]  /*40110*/  @P4 STG.E.U8 desc[UR18][R70.64], R74 ;  /* 0x0000004a46004986 */ /* 0x0003e6000c101112 */
[----:B------:R-:W-:Y:S01]  /*40120*/  SHF.R.S32.HI R72, RZ, 0x8, R72 ;  /* 0x00000008ff487819 */ /* 0x000fe20000011448 */
[----:B-1----:R-:W-:-:S04]  /*40130*/  VIADD R71, R3, UR5 ;  /* 0x0000000503477c36 */ /* 0x002fc80008000000 */
[----:B------:R-:W-:Y:S01]  /*40140*/  VIADD R3, R71, UR5 ;  /* 0x0000000547037c36 */ /* 0x000fe20008000000 */
[----:B------:R1:W-:Y:S01]  /*40150*/  @P3 STG.E.U8 desc[UR18][R68.64], R72 ;  /* 0x0000004844003986 */ /* 0x0003e2000c101112 */
[----:B---3--:R-:W-:Y:S01]  /*40160*/  ISETP.LT.AND P3, PT, R77, UR6, !P1 ;  /* 0x000000064d007c0c */ /* 0x008fe2000cf61270 */
[----:B------:R-:W2:Y:S01]  /*40170*/  LDCU UR6, c[0x0][0x39c] ;  /* 0x00007380ff0677ac */ /* 0x000ea20008000800 */
[----:B------:R-:W-:Y:S01]  /*40180*/  F2FP.SATFINITE.E5M2.F32.PACK_AB_MERGE_C R73, R88, R90, RZ ;  /* 0x0000005a5849723e */ /* 0x000fe200048060ff */
[----:B------:R-:W3:Y:S01]  /*40190*/  LDL.LU R77, [R1+0x1008] ;  /* 0x00100800014d7983 */ /* 0x000ee20000300800 */
[----:B-1----:R-:W-:-:S04]  /*401a0*/  IADD3 R68, P4, PT, R3, R2, RZ ;  /* 0x0000000203447210 */ /* 0x002fc80007f9e0ff */
[----:B------:R-:W-:Y:S02]  /*401b0*/  LEA.HI.X.SX32 R69, R3, R0, 0x1, P4 ;  /* 0x0000000003457211 */ /* 0x000fe400020f0eff */
[----:B-----5:R-:W-:Y:S02]  /*401c0*/  ISETP.LT.AND P4, PT, R76, UR7, !P1 ;  /* 0x000000074c007c0c */ /* 0x020fe4000cf81270 */
[----:B------:R-:W-:Y:S01]  /*401d0*/  IADD3 R70, P0, PT, R71, R2, RZ ;  /* 0x0000000247467210 */ /* 0x000fe20007f1e0ff */
[----:B------:R-:W2:Y:S01]  /*401e0*/  LDL.LU R76, [R1+0xfec] ;  /* 0x000fec00014c7983 */ /* 0x000ea20000300800 */
[----:B------:R-:W-:Y:S01]  /*401f0*/  PRMT R72, R73, 0x9910, RZ ;  /* 0x0000991049487816 */ /* 0x000fe200000000ff */
[----:B------:R-:W-:Y:S01]  /*40200*/  VIADD R3, R3, UR5 ;  /* 0x0000000503037c36 */ /* 0x000fe20008000000 */
[----:B------:R-:W-:Y:S01]  /*40210*/  LEA.HI.X.SX32 R71, R71, R0, 0x1, P0 ;  /* 0x0000000047477211 */ /* 0x000fe200000f0eff */
[----:B------:R-:W1:Y:S01]  /*40220*/  LDCU UR7, c[0x0][0x39c] ;  /* 0x00007380ff0777ac */ /* 0x000e620008000800 */
[----:B------:R-:W-:-:S03]  /*40230*/  SHF.R.S32.HI R72, RZ, 0x8, R72 ;  /* 0x00000008ff487819 */ /* 0x000fc60000011448 */
[----:B------:R-:W-:Y:S04]  /*40240*/  @P5 STG.E.U8 desc[UR18][R70.64], R73 ;  /* 0x0000004946005986 */ /* 0x000fe8000c101112 */
[----:B------:R5:W-:Y:S01]  /*40250*/  @P2 STG.E.U8 desc[UR18][R68.64], R72 ;  /* 0x0000004844002986 */ /* 0x000be2000c101112 */
[----:B0-----:R-:W-:Y:S01]  /*40260*/  ISETP.LT.AND P2, PT, R75, UR9, !P1 ;  /* 0x000000094b007c0c */ /* 0x001fe2000cf41270 */
[----:B------:R-:W0:Y:S02]  /*40270*/  LDCU UR9, c[0x0][0x39c] ;  /* 0x00007380ff0977ac */ /* 0x000e240008000800 */
[----:B------:R-:W1:Y:S01]  /*40280*/  LDL.LU R75, [R1+0xfe8] ;  /* 0x000fe800014b7983 */ /* 0x000e620000300800 */
[----:B------:R-:W-:Y:S01]  /*40290*/  ISETP.LT.AND P0, PT, R79, UR4, !P1 ;  /* 0x000000044f007c0c */ /* 0x000fe2000cf01270 */
[----:B------:R-:W3:Y:S02]  /*402a0*/  LDCU UR4, c[0x0][0x39c] ;  /* 0x00007380ff0477ac */ /* 0x000ee40008000800 */
[----:B------:R-:W2:Y:S01]  /*402b0*/  LDL.LU R85, [R1+0x120] ;  /* 0x0001200001557983 */ /* 0x000ea20000300800 */
[----:B-----5:R-:W-:-:S03]  /*402c0*/  IADD3 R68, P5, PT, R3, R2, RZ ;  /* 0x0000000203447210 */ /* 0x020fc60007fbe0ff */
[----:B------:R-:W5:Y:S01]  /*402d0*/  LDL.LU R87, [R1+0x124] ;  /* 0x0001240001577983 */ /* 0x000f620000300800 */
[----:B----4-:R-:W-:Y:S02]  /*402e0*/  F2FP.SATFINITE.E5M2.F32.PACK_AB_MERGE_C R70, R91, R89, RZ ;  /* 0x000000595b46723e */ /* 0x010fe400048060ff */
[C---:B------:R-:W-:Y:S01]  /*402f0*/  LEA.HI.X.SX32 R69, R3.reuse, R0, 0x1, P5 ;  /* 0x0000000003457211 */ /* 0x040fe200028f0eff */
[----:B------:R-:W-:Y:S01]  /*40300*/  VIADD R3, R3, UR5 ;  /* 0x0000000503037c36 */ /* 0x000fe20008000000 */
[----:B------:R-:W4:Y:S03]  /*40310*/  LDL.LU R90, [R1+0x128] ;  /* 0x00012800015a7983 */ /* 0x000f260000300800 */
[----:B------:R-:W-:Y:S01]  /*40320*/  VIADD R71, R3, UR5 ;  /* 0x0000000503477c36 */ /* 0x000fe20008000000 */
[----:B------:R0:W-:Y:S01]  /*40330*/  @P0 STG.E.U8 desc[UR18][R68.64], R70 ;  /* 0x0000004644000986 */ /* 0x0001e2000c101112 */
[----:B------:R-:W-:-:S02]  /*40340*/  PRMT R72, R70, 0x9910, RZ ;  /* 0x0000991046487816 */ /* 0x000fc400000000ff */
[----:B------:R-:W-:Y:S01]  /*40350*/  F2FP.SATFINITE.E5M2.F32.PACK_AB_MERGE_C R73, R93, R92, RZ ;  /* 0x0000005c5d49723e */ /* 0x000fe200048060ff */
[----:B------:R-:W4:Y:S01]  /*40360*/  LDL.LU R88, [R1+0x12c] ;  /* 0x00012c0001587983 */ /* 0x000f220000300800 */
[----:B0-----:R-:W-:-:S03]  /*40370*/  IADD3 R68, P0, PT, R3, R2, RZ ;  /* 0x0000000203447210 */ /* 0x001fc60007f1e0ff */
[----:B------:R-:W4:Y:S01]  /*40380*/  LDL.LU R79, [R1+0x102c] ;  /* 0x00102c00014f7983 */ /* 0x000f220000300800 */
[----:B------:R-:W-:Y:S02]  /*40390*/  LEA.HI.X.SX32 R69, R3, R0, 0x1, P0 ;  /* 0x0000000003457211 */ /* 0x000fe400000f0eff */
[C---:B------:R-:W-:Y:S01]  /*403a0*/  IADD3 R70, P0, PT, R71.reuse, R2, RZ ;  /* 0x0000000247467210 */ /* 0x040fe20007f1e0ff */
[C---:B------:R-:W-:Y:S01]  /*403b0*/  VIADD R3, R71.reuse, UR5 ;  /* 0x0000000547037c36 */ /* 0x040fe20008000000 */
[----:B------:R-:W-:Y:S02]  /*403c0*/  SHF.R.S32.HI R72, RZ, 0x8, R72 ;  /* 0x00000008ff487819 */ /* 0x000fe40000011448 */
[----:B------:R-:W-:-:S03]  /*403d0*/  LEA.HI.X.SX32 R71, R71, R0, 0x1, P0 ;  /* 0x0000000047477211 */ /* 0x000fc600000f0eff */
[----:B------:R0:W-:Y:S04]  /*403e0*/  @P3 STG.E.U8 desc[UR18][R68.64], R72 ;  /* 0x0000004844003986 */ /* 0x0001e8000c101112 */
[----:B------:R3:W-:Y:S01]  /*403f0*/  @P4 STG.E.U8 desc[UR18][R70.64], R73 ;  /* 0x0000004946004986 */ /* 0x0007e2000c101112 */
[----:B0-----:R-:W-:-:S04]  /*40400*/  IADD3 R68, P3, PT, R3, R2, RZ ;  /* 0x0000000203447210 */ /* 0x001fc80007f7e0ff */
[----:B------:R-:W-:Y:S02]  /*40410*/  LEA.HI.X.SX32 R69, R3, R0, 0x1, P3 ;  /* 0x0000000003457211 */ /* 0x000fe400018f0eff */
[----:B---3--:R-:W-:Y:S02]  /*40420*/  ISETP.LT.AND P0, PT, R77, UR4, !P1 ;  /* 0x000000044d007c0c */ /* 0x008fe4000cf01270 */
[----:B------:R-:W-:Y:S01]  /*40430*/  PRMT R74, R73, 0x9910, RZ ;  /* 0x00009910494a7816 */ /* 0x000fe200000000ff */
[----:B------:R-:W3:Y:S01]  /*40440*/  LDL.LU R77, [R1+0x101c] ;  /* 0x00101c00014d7983 */ /* 0x000ee20000300800 */
[----:B------:R-:W-:Y:S01]  /*40450*/  VIADD R71, R3, UR5 ;  /* 0x0000000503477c36 */ /* 0x000fe20008000000 */
[----:B------:R-:W-:Y:S01]  /*40460*/  ISETP.LT.AND P5, PT, R78, UR10, !P1 ;  /* 0x0000000a4e007c0c */ /* 0x000fe2000cfa1270 */
[----:B------:R-:W0:Y:S01]  /*40470*/  LDCU UR4, c[0x0][0x39c] ;  /* 0x00007380ff0477ac */ /* 0x000e220008000800 */
[----:B--2---:R-:W-:Y:S02]  /*40480*/  ISETP.LT.AND P4, PT, R76, UR6, !P1 ;  /* 0x000000064c007c0c */ /* 0x004fe4000cf81270 */
[----:B-1----:R-:W-:Y:S01]  /*40490*/  ISETP.LT.AND P3, PT, R75, UR7, !P1 ;  /* 0x000000074b007c0c */ /* 0x002fe2000cf61270 */
[----:B------:R-:W2:Y:S01]  /*404a0*/  LDL.LU R76, [R1+0x1034] ;  /* 0x00103400014c7983 */ /* 0x000ea20000300800 */
[----:B------:R-:W-:Y:S01]  /*404b0*/  IMAD.MOV.U32 R72, RZ, RZ, R74 ;  /* 0x000000ffff487224 */ /* 0x000fe200078e004a */
[----:B------:R-:W3:Y:S02]  /*404c0*/  LDCU UR6, c[0x0][0x39c] ;  /* 0x00007380ff0677ac */ /* 0x000ee40008000800 */
[----:B------:R-:W2:Y:S02]  /*404d0*/  LDL.LU R75, [R1+0x1004] ;  /* 0x00100400014b7983 */ /* 0x000ea40000300800 */
[----:B------:R-:W-:Y:S01]  /*404e0*/  SHF.R.S32.HI R70, RZ, 0x8, R72 ;  /* 0x00000008ff467819 */ /* 0x000fe20000011448 */
[----:B------:R-:W-:Y:S01]  /*404f0*/  VIADD R3, R71, UR5 ;  /* 0x0000000547037c36 */ /* 0x000fe20008000000 */
[----:B-----5:R-:W-:Y:S01]  /*40500*/  F2FP.SATFINITE.E5M2.F32.PACK_AB_MERGE_C R74, R87, R85, RZ ;  /* 0x00000055574a723e */ /* 0x020fe200048060ff */
[----:B------:R-:W5:Y:S01]  /*40510*/  LDL.LU R89, [R1+0x130] ;  /* 0x0001300001597983 */ /* 0x000f620000300800 */
[----:B------:R-:W2:Y:S03]  /*40520*/  LDCU UR7, c[0x0][0x39c] ;  /* 0x00007380ff0777ac */ /* 0x000ea60008000800 */
[----:B------:R1:W-:Y:S01]  /*40530*/  @P2 STG.E.U8 desc[UR18][R68.64], R70 ;  /* 0x0000004644002986 */ /* 0x0003e2000c101112 */
[----:B------:R-:W-:Y:S01]  /*40540*/  PRMT R72, R74, 0x9910, RZ ;  /* 0x000099104a487816 */ /* 0x000fe200000000ff */
[----:B------:R-:W0:Y:S02]  /*40550*/  LDCU UR10, c[0x0][0x39c] ;  /* 0x00007380ff0a77ac */ /* 0x000e240008000800 */
[----:B------:R-:W5:Y:S01]  /*40560*/  LDL.LU R91, [R1+0x134] ;  /* 0x00013400015b7983 */ /* 0x000f620000300800 */
[----:B-1----:R-:W-:-:S03]  /*40570*/  IADD3 R70, P2, PT, R71, R2, RZ ;  /* 0x0000000247467210 */ /* 0x002fc60007f5e0ff */
[----:B------:R-:W5:Y:S01]  /*40580*/  LDL.LU R78, [R1+0x1000] ;  /* 0x00100000014e7983 */ /* 0x000f620000300800 */
[----:B------:R-:W-:-:S03]  /*40590*/  LEA.HI.X.SX32 R71, R71, R0, 0x1, P2 ;  /* 0x0000000047477211 */ /* 0x000fc600010f0eff */
[----:B------:R-:W5:Y:S01]  /*405a0*/  LDL.LU R92, [R1+0x138] ;  /* 0x00013800015c7983 */ /* 0x000f620000300800 */
[C---:B------:R-:W-:Y:S02]  /*405b0*/  IADD3 R68, P2, PT, R3.reuse, R2, RZ ;  /* 0x0000000203447210 */ /* 0x040fe40007f5e0ff */
[----:B------:R-:W-:Y:S01]  /*405c0*/  SHF.R.S32.HI R72, RZ, 0x8, R72 ;  /* 0x00000008ff487819 */ /* 0x000fe20000011448 */
[----:B------:R1:W-:Y:S01]  /*405d0*/  @P5 STG.E.U8 desc[UR18][R70.64], R74 ;  /* 0x0000004a46005986 */ /* 0x0003e2000c101112 */
[C---:B------:R-:W-:Y:S02]  /*405e0*/  LEA.HI.X.SX32 R69, R3.reuse, R0, 0x1, P2 ;  /* 0x0000000003457211 */ /* 0x040fe400010f0eff */
[----:B----4-:R-:W-:Y:S01]  /*405f0*/  F2FP.SATFINITE.E5M2.F32.PACK_AB_MERGE_C R73, R88, R90, RZ ;  /* 0x0000005a5849723e */ /* 0x010fe200048060ff */
[----:B------:R-:W4:Y:S04]  /*40600*/  LDL.LU R93, [R1+0x13c] ;  /* 0x00013c00015d7983 */ /* 0x000f280000300800 */
[----:B------:R0:W-:Y:S01]  /*40610*/  @P0 STG.E.U8 desc[UR18][R68.64], R72 ;  /* 0x0000004844000986 */ /* 0x0001e2000c101112 */
[----:B-1----:R-:W-:-:S05]  /*40620*/  VIADD R71, R3, UR5 ;  /* 0x0000000503477c36 */ /* 0x002fca0008000000 */
[C---:B------:R-:W-:Y:S01]  /*40630*/  IADD3 R70, P0, PT, R71.reuse, R2, RZ ;  /* 0x0000000247467210 */ /* 0x040fe20007f1e0ff */
[----:B------:R-:W-:-:S03]  /*40640*/  VIADD R3, R71, UR5 ;  /* 0x0000000547037c36 */ /* 0x000fc60008000000 */
[----:B------:R-:W-:-:S05]  /*40650*/  LEA.HI.X.SX32 R71, R71, R0, 0x1, P0 ;  /* 0x0000000047477211 */ /* 0x000fca00000f0eff */
[----:B------:R-:W-:Y:S01]  /*40660*/  @P4 STG.E.U8 desc[UR18][R70.64], R73 ;  /* 0x0000004946004986 */ /* 0x000fe2000c101112 */
[----:B0-----:R-:W-:Y:S02]  /*40670*/  PRMT R72, R73, 0x9910, RZ ;  /* 0x0000991049487816 */ /* 0x001fe400000000ff */
[C---:B------:R-:W-:Y:S02]  /*40680*/  IADD3 R68, P5, PT, R3.reuse, R2, RZ ;  /* 0x0000000203447210 */ /* 0x040fe40007fbe0ff */
[----:B------:R-:W-:Y:S02]  /*40690*/  SHF.R.S32.HI R72, RZ, 0x8, R72 ;  /* 0x00000008ff487819 */ /* 0x000fe40000011448 */
[----:B------:R-:W-:-:S05]  /*406a0*/  LEA.HI.X.SX32 R69, R3, R0, 0x1, P5 ;  /* 0x0000000003457211 */ /* 0x000fca00028f0eff */
[----:B------:R0:W-:Y:S01]  /*406b0*/  @P3 STG.E.U8 desc[UR18][R68.64], R72 ;  /* 0x0000004844003986 */ /* 0x0001e2000c101112 */
[----:B---3--:R-:W-:Y:S02]  /*406c0*/  ISETP.LT.AND P2, PT, R77, UR6, !P1 ;  /* 0x000000064d007c0c */ /* 0x008fe4000cf41270 */
[----:B--2---:R-:W-:Y:S01]  /*406d0*/  ISETP.LT.AND P4, PT, R76, UR7, !P1 ;  /* 0x000000074c007c0c */ /* 0x004fe2000cf81270 */
[----:B------:R-:W2:Y:S01]  /*406e0*/  LDL.LU R77, [R1+0x1010] ;  /* 0x00101000014d7983 */ /* 0x000ea20000300800 */
[----:B------:R-:W-:Y:S01]  /*406f0*/  VIADD R3, R3, UR5 ;  /* 0x0000000503037c36 */ /* 0x000fe20008000000 */
[----:B------:R-:W-:Y:S01]  /*40700*/  ISETP.LT.AND P0, PT, R79, UR4, !P1 ;  /* 0x000000044f007c0c */ /* 0x000fe2000cf01270 */
[----:B------:R-:W2:Y:S01]  /*40710*/  LDCU UR4, c[0x0][0x39c] ;  /* 0x00007380ff0477ac */ /* 0x000ea20008000800 */
[----:B------:R-:W3:Y:S01]  /*40720*/  LDL.LU R76, [R1+0x1018] ;  /* 0x00101800014c7983 */ /* 0x000ee20000300800 */
[----:B------:R-:W-:Y:S02]  /*40730*/  ISETP.LT.AND P3, PT, R75, UR9, !P1 ;  /* 0x000000094b007c0c */ /* 0x000fe4000cf61270 */
[C---:B0-----:R-:W-:Y:S01]  /*40740*/  IADD3 R68, P5, PT, R3.reuse, R2, RZ ;  /* 0x0000000203447210 */ /* 0x041fe20007fbe0ff */
[----:B------:R-:W3:Y:S01]  /*40750*/  LDL.LU R75, [R1+0x1028] ;  /* 0x00102800014b7983 */ /* 0x000ee20000300800 */
[----:B------:R-:W3:Y:S03]  /*40760*/  LDCU UR6, c[0x0][0x39c] ;  /* 0x00007380ff0677ac */ /* 0x000ee60008000800 */
[----:B------:R-:W3:Y:S01]  /*40770*/  LDL.LU R85, [R1+0x140] ;  /* 0x0001400001557983 */ /* 0x000ee20000300800 */
[----:B------:R-:W-:Y:S01]  /*40780*/  LEA.HI.X.SX32 R69, R3, R0, 0x1, P5 ;  /* 0x0000000003457211 */ /* 0x000fe200028f0eff */
[----:B------:R-:W0:Y:S02]  /*40790*/  LDCU UR7, c[0x0][0x39c] ;  /* 0x00007380ff0777ac */ /* 0x000e240008000800 */
[----:B------:R-:W3:Y:S01]  /*407a0*/  LDL.LU R87, [R1+0x144] ;  /* 0x0001440001577983 */ /* 0x000ee20000300800 */
[----:B-----5:R-:W-:Y:S01]  /*407b0*/  F2FP.SATFINITE.E5M2.F32.PACK_AB_MERGE_C R70, R91, R89, RZ ;  /* 0x000000595b46723e */ /* 0x020fe200048060ff */
[----:B------:R-:W-:Y:S01]  /*407c0*/  VIADD R3, R3, UR5 ;  /* 0x0000000503037c36 */ /* 0x000fe20008000000 */
[----:B------:R-:W1:Y:S01]  /*407d0*/  LDCU UR9, c[0x0][0x39c] ;  /* 0x00007380ff0977ac */ /* 0x000e620008000800 */
[----:B------:R-:W5:Y:S02]  /*407e0*/  LDL.LU R90, [R1+0x148] ;  /* 0x00014800015a7983 */ /* 0x000f640000300800 */
[----:B------:R-:W-:-:S02]  /*407f0*/  VIADD R71, R3, UR5 ;  /* 0x0000000503477c36 */ /* 0x000fc40008000000 */
[----:B------:R0:W-:Y:S01]  /*40800*/  @P0 STG.E.U8 desc[UR18][R68.64], R70 ;  /* 0x0000004644000986 */ /* 0x0001e2000c101112 */
[----:B------:R-:W-:-:S03]  /*40810*/  PRMT R72, R70, 0x9910, RZ ;  /* 0x0000991046487816 */ /* 0x000fc600000000ff */
[----:B------:R-:W5:Y:S01]  /*40820*/  LDL.LU R88, [R1+0x14c] ;  /* 0x00014c0001587983 */ /* 0x000f620000300800 */
[----:B0-----:R-:W-:-:S03]  /*40830*/  IADD3 R68, P0, PT, R3, R2, RZ ;  /* 0x0000000203447210 */ /* 0x001fc60007f1e0ff */
[----:B------:R-:W5:Y:S01]  /*40840*/  LDL.LU R79, [R1+0x1068] ;  /* 0x00106800014f7983 */ /* 0x000f620000300800 */
[----:B------:R-:W-:Y:S02]  /*40850*/  LEA.HI.X.SX32 R69, R3, R0, 0x1, P0 ;  /* 0x0000000003457211 */ /* 0x000fe400000f0eff */
[C---:B------:R-:W-:Y:S01]  /*40860*/  IADD3 R70, P0, PT, R71.reuse, R2, RZ ;  /* 0x0000000247467210 */ /* 0x040fe20007f1e0ff */
[----:B------:R-:W-:Y:S01]  /*40870*/  VIADD R3, R71, UR5 ;  /* 0x0000000547037c36 */ /* 0x000fe20008000000 */
[----:B------:R-:W-:Y:S02]  /*40880*/  SHF.R.S32.HI R72, RZ, 0x8, R72 ;  /* 0x00000008ff487819 */ /* 0x000fe40000011448 */
[----:B----4-:R-:W-:Y:S02]  /*40890*/  F2FP.SATFINITE.E5M2.F32.PACK_AB_MERGE_C R73, R93, R92, RZ ;  /* 0x0000005c5d49723e */ /* 0x010fe400048060ff */
[----:B------:R-:W-:Y:S01]  /*408a0*/  LEA.HI.X.SX32 R71, R71, R0, 0x1, P0 ;  /* 0x0000000047477211 */ /* 0x000fe200000f0eff */
[----:B------:R0:W-:Y:S04]  /*408b0*/  @P2 STG.E.U8 desc[UR18][R68.64], R72 ;  /* 0x0000004844002986 */ /* 0x0001e8000c101112 */
[----:B------:R4:W-:Y:S01]  /*408c0*/  @P4 STG.E.U8 desc[UR18][R70.64], R73 ;  /* 0x0000004946004986 */ /* 0x0009e2000c101112 */
[----:B0-----:R-:W-:-:S04]  /*408d0*/  IADD3 R68, P2, PT, R3, R2, RZ ;  /* 0x0000000203447210 */ /* 0x001fc80007f5e0ff */
[----:B------:R-:W-:Y:S02]  /*408e0*/  LEA.HI.X.SX32 R69, R3, R0, 0x1, P2 ;  /* 0x0000000003457211 */ /* 0x000fe400010f0eff */
[----:B--2---:R-:W-:Y:S02]  /*408f0*/  ISETP.LT.AND P0, PT, R77, UR4, !P1 ;  /* 0x000000044d007c0c */ /* 0x004fe4000cf01270 */
[----:B------:R-:W-:Y:S01]  /*40900*/  PRMT R74, R73, 0x9910, RZ ;  /* 0x00009910494a7816 */ /* 0x000fe200000000ff */
[----:B------:R-:W2:Y:S01]  /*40910*/  LDL.LU R77, [R1+0x1060] ;  /* 0x00106000014d7983 */ /* 0x000ea20000300800 */
[----:B---3--:R-:W-:Y:S01]  /*40920*/  ISETP.LT.AND P4, PT, R76, UR6, !P1 ;  /* 0x000000064c007c0c */ /* 0x008fe2000cf81270 */
[----:B----4-:R-:W-:Y:S01]  /*40930*/  VIADD R71, R3, UR5 ;  /* 0x0000000503477c36 */ /* 0x010fe20008000000 */
[----:B------:R-:W-:Y:S01]  /*40940*/  ISETP.LT.AND P5, PT, R78, UR10, !P1 ;  /* 0x0000000a4e007c0c */ /* 0x000fe2000cfa1270 */
[----:B------:R-:W3:Y:S01]  /*40950*/  LDL.LU R76, [R1+0x1038] ;  /* 0x00103800014c7983 */ /* 0x000ee20000300800 */
[----:B------:R-:W-:Y:S01]  /*40960*/  ISETP.LT.AND P2, PT, R75, UR7, !P1 ;  /* 0x000000074b007c0c */ /* 0x000fe2000cf41270 */
[----:B------:R-:W-:Y:S01]  /*40970*/  IMAD.MOV.U32 R72, RZ, RZ, R74 ;  /* 0x000000ffff487224 */ /* 0x000fe200078e004a */
[----:B------:R-:W2:Y:S01]  /*40980*/  LDCU UR6, c[0x0][0x39c] ;  /* 0x00007380ff0677ac */ /* 0x000ea20008000800 */
[----:B------:R-:W1:Y:S03]  /*40990*/  LDL.LU R75, [R1+0x1040] ;  /* 0x00104000014b7983 */ /* 0x000e660000300800 */
[----:B------:R-:W-:Y:S01]  /*409a0*/  SHF.R.S32.HI R70, RZ, 0x8, R72 ;  /* 0x00000008ff467819 */ /* 0x000fe20000011448 */
[----:B------:R-:W-:Y:S01]  /*409b0*/  VIADD R3, R71, UR5 ;  /* 0x0000000547037c36 */ /* 0x000fe20008000000 */
[----:B------:R-:W-:Y:S01]  /*409c0*/  F2FP.SATFINITE.E5M2.F32.PACK_AB_MERGE_C R74, R87, R85, RZ ;  /* 0x00000055574a723e */ /* 0x000fe200048060ff */
[----:B------:R-:W4:Y:S01]  /*409d0*/  LDL.LU R89, [R1+0x150] ;  /* 0x0001500001597983 */ /* 0x000f220000300800 */
[----:B------:R-:W3:Y:S03]  /*409e0*/  LDCU UR7, c[0x0][0x39c] ;  /* 0x00007380ff0777ac */ /* 0x000ee60008000800 */
[----:B------:R0:W-:Y:S01]  /*409f0*/  @P3 STG.E.U8 desc[UR18][R68.64], R70 ;  /* 0x0000004644003986 */ /* 0x0001e2000c101112 */
[----:B------:R-:W-:Y:S01]  /*40a00*/  PRMT R72, R74, 0x9910, RZ ;  /* 0x000099104a487816 */ /* 0x000fe200000000ff */
[----:B------:R-:W2:Y:S02]  /*40a10*/  LDCU UR4, c[0x0][0x39c] ;  /* 0x00007380ff0477ac */ /* 0x000ea40008000800 */
[----:B------:R-:W4:Y:S01]  /*40a20*/  LDL.LU R91, [R1+0x154] ;  /* 0x00015400015b7983 */ /* 0x000f220000300800 */
[----:B------:R-:W1:Y:S01]  /*40a30*/  LDCU UR10, c[0x0][0x39c] ;  /* 0x00007380ff0a77ac */ /* 0x000e620008000800 */
[----:B0-----:R-:W-:-:S02]  /*40a40*/  IADD3 R70, P3, PT, R71, R2, RZ ;  /* 0x0000000247467210 */ /* 0x001fc40007f7e0ff */
[----:B------:R-:W4:Y:S02]  /*40a50*/  LDL.LU R78, [R1+0x104c] ;  /* 0x00104c00014e7983 */ /* 0x000f240000300800 */
[----:B------:R-:W-:Y:S02]  /*40a60*/  LEA.HI.X.SX32 R71, R71, R0, 0x1, P3 ;  /* 0x0000000047477211 */ /* 0x000fe400018f0eff */
[----:B------:R-:W4:Y:S01]  /*40a70*/  LDL.LU R92, [R1+0x158] ;  /* 0x00015800015c7983 */ /* 0x000f220000300800 */
[C---:B------:R-:W-:Y:S02]  /*40a80*/  IADD3 R68, P3, PT, R3.reuse, R2, RZ ;  /* 0x0000000203447210 */ /* 0x040fe40007f7e0ff */
[----:B------:R-:W-:Y:S01]  /*40a90*/  SHF.R.S32.HI R72, RZ, 0x8, R72 ;  /* 0x00000008ff487819 */ /* 0x000fe20000011448 */
[----:B------:R0:W-:Y:S01]  /*40aa0*/  @P5 STG.E.U8 desc[UR18][R70.64], R74 ;  /* 0x0000004a46005986 */ /* 0x0001e2000c101112 */
[C---:B------:R-:W-:Y:S02]  /*40ab0*/  LEA.HI.X.SX32 R69, R3.reuse, R0, 0x1, P3 ;  /* 0x0000000003457211 */ /* 0x040fe400018f0eff */
[----:B-----5:R-:W-:Y:S01]  /*40ac0*/  F2FP.SATFINITE.E5M2.F32.PACK_AB_MERGE_C R73, R88, R90, RZ ;  /* 0x0000005a5849723e */ /* 0x020fe200048060ff */
[----:B------:R-:W5:Y:S04]  /*40ad0*/  LDL.LU R93, [R1+0x15c] ;  /* 0x00015c00015d7983 */ /* 0x000f680000300800 */
[----:B------:R0:W-:Y:S02]  /*40ae0*/  @P0 STG.E.U8 desc[UR18][R68.64], R72 ;  /* 0x0000004844000986 */ /* 0x0001e4000c101112 */
[----:B0-----:R-:W-:-:S05]  /*40af0*/  VIADD R71, R3, UR5 ;  /* 0x0000000503477c36 */ /* 0x001fca0008000000 */
[C---:B------:R-:W-:Y:S01]  /*40b00*/  IADD3 R70, P0, PT, R71.reuse, R2, RZ ;  /* 0x0000000247467210 */ /* 0x040fe20007f1e0ff */
[----:B------:R-:W-:-:S03]  /*40b10*/  VIADD R3, R71, UR5 ;  /* 0x0000000547037c36 */ /* 0x000fc60008000000 */
[----:B------:R-:W-:-:S05]  /*40b20*/  LEA.HI.X.SX32 R71, R71, R0, 0x1, P0 ;  /* 0x0000000047477211 */ /* 0x000fca00000f0eff */
[----:B------:R-:W-:Y:S01]  /*40b30*/  @P4 STG.E.U8 desc[UR18][R70.64], R73 ;  /* 0x0000004946004986 */ /* 0x000fe2000c101112 */
[----:B------:R-:W-:Y:S02]  /*40b40*/  PRMT R72, R73, 0x9910, RZ ;  /* 0x0000991049487816 */ /* 0x000fe400000000ff */
[C---:B------:R-:W-:Y:S02]  /*40b50*/  IADD3 R68, P5, PT, R3.reuse, R2, RZ ;  /* 0x0000000203447210 */ /* 0x040fe40007fbe0ff */
[----:B------:R-:W-:Y:S02]  /*40b60*/  SHF.R.S32.HI R72, RZ, 0x8, R72 ;  /* 0x00000008ff487819 */ /* 0x000fe40000011448 */
[----:B------:R-:W-:-:S05]  /*40b70*/  LEA.HI.X.SX32 R69, R3, R0, 0x1, P5 ;  /* 0x0000000003457211 */ /* 0x000fca00028f0eff */
[----:B------:R0:W-:Y:S01]  /*40b80*/  @P2 STG.E.U8 desc[UR18][R68.64], R72 ;  /* 0x0000004844002986 */ /* 0x0001e2000c101112 */
[----:B--2---:R-:W-:Y:S02]  /*40b90*/  ISETP.LT.AND P3, PT, R77, UR6, !P1 ;  /* 0x000000064d007c0c */ /* 0x004fe4000cf61270 */
[----:B---3--:R-:W-:Y:S01]  /*40ba0*/  ISETP.LT.AND P4, PT, R76, UR7, !P1 ;  /* 0x000000074c007c0c */ /* 0x008fe2000cf81270 */
[----:B------:R-:W2:Y:S01]  /*40bb0*/  LDL.LU R77, [R1+0x1058] ;  /* 0x00105800014d7983 */ /* 0x000ea20000300800 */
[----:B------:R-:W-:Y:S01]  /*40bc0*/  VIADD R3, R3, UR5 ;  /* 0x0000000503037c36 */ /* 0x000fe20008000000 */
[----:B------:R-:W-:Y:S01]  /*40bd0*/  ISETP.LT.AND P0, PT, R79, UR4, !P1 ;  /* 0x000000044f007c0c */ /* 0x000fe2000cf01270 */
[----:B------:R-:W2:Y:S01]  /*40be0*/  LDCU UR4, c[0x0][0x39c] ;  /* 0x00007380ff0477ac */ /* 0x000ea20008000800 */
[----:B------:R-:W3:Y:S01]  /*40bf0*/  LDL.LU R76, [R1+0x105c] ;  /* 0x00105c00014c7983 */ /* 0x000ee20000300800 */
[----:B-1----:R-:W-:Y:S02]  /*40c00*/  ISETP.LT.AND P2, PT, R75, UR9, !P1 ;  /* 0x000000094b007c0c */ /* 0x002fe4000cf41270 */
[C---:B0-----:R-:W-:Y:S01]  /*40c10*/  IADD3 R68, P5, PT, R3.reuse, R2, RZ ;  /* 0x0000000203447210 */ /* 0x041fe20007fbe0ff */
[----:B------:R-:W3:Y:S01]  /*40c20*/  LDL.LU R75, [R1+0x1030] ;  /* 0x00103000014b7983 */ /* 0x000ee20000300800 */
[----:B------:R-:W3:Y:S03]  /*40c30*/  LDCU UR6, c[0x0][0x39c] ;  /* 0x00007380ff0677ac */ /* 0x000ee60008000800 */
[----:B------:R-:W3:Y:S01]  /*40c40*/  LDL.LU R85, [R1+0x160] ;  /* 0x0001600001557983 */ /* 0x000ee20000300800 */
[----:B------:R-:W-:Y:S01]  /*40c50*/  LEA.HI.X.SX32 R69, R3, R0, 0x1, P5 ;  /* 0x0000000003457211 */ /* 0x000fe200028f0eff */
[----:B------:R-:W0:Y:S02]  /*40c60*/  LDCU UR7, c[0x0][0x39c] ;  /* 0x00007380ff0777ac */ /* 0x000e240008000800 */
[----:B------:R-:W3:Y:S01]  /*40c70*/  LDL.LU R87, [R1+0x164] ;  /* 0x0001640001577983 */ /* 0x000ee20000300800 */
[----:B----4-:R-:W-:Y:S01]  /*40c80*/  F2FP.SATFINITE.E5M2.F32.PACK_AB_MERGE_C R70, R91, R89, RZ ;  /* 0x000000595b46723e */ /* 0x010fe200048060ff */
[----:B------:R-:W-:Y:S01]  /*40c90*/  VIADD R3, R3, UR5 ;  /* 0x0000000503037c36 */ /* 0x000fe20008000000 */
[----:B------:R-:W1:Y:S01]  /*40ca0*/  LDCU UR9, c[0x0][0x39c] ;  /* 0x00007380ff0977ac */ /* 0x000e620008000800 */
[----:B------:R-:W4:Y:S02]  /*40cb0*/  LDL.LU R90, [R1+0x168] ;  /* 0x00016800015a7983 */ /* 0x000f240000300800 */
[----:B------:R-:W-:-:S02]  /*40cc0*/  VIADD R71, R3, UR5 ;  /* 0x0000000503477c36 */ /* 0x000fc40008000000 */
[----:B------:R0:W-:Y:S01]  /*40cd0*/  @P0 STG.E.U8 desc[UR18][R68.64], R70 ;  /* 0x0000004644000986 */ /* 0x0001e2000c101112 */
[----:B------:R-:W-:-:S03]  /*40ce0*/  PRMT R72, R70, 0x9910, RZ ;  /* 0x0000991046487816 */ /* 0x000fc600000000ff */
[----:B------:R-:W4:Y:S01]  /*40cf0*/  LDL.LU R88, [R1+0x16c] ;  /* 0x00016c0001587983 */ /* 0x000f220000300800 */
[----:B0-----:R-:W-:-:S03]  /*40d00*/  IADD3 R68, P0, PT, R3, R2, RZ ;  /* 0x0000000203447210 */ /* 0x001fc60007f1e0ff */
[----:B------:R-:W4:Y:S01]  /*40d10*/  LDL.LU R79, [R1+0x10a4] ;  /* 0x0010a400014f7983 */ /* 0x000f220000300800 */
[----:B------:R-:W-:Y:S02]  /*40d20*/  LEA.HI.X.SX32 R69, R3, R0, 0x1, P0 ;  /* 0x0000000003457211 */ /* 0x000fe400000f0eff */
[C---:B------:R-:W-:Y:S01]  /*40d30*/  IADD3 R70, P0, PT, R71.reuse, R2, RZ ;  /* 0x0000000247467210 */ /* 0x040fe20007f1e0ff */
[----:B------:R-:W-:Y:S01]  /*40d40*/  VIADD R3, R71, UR5 ;  /* 0x0000000547037c36 */ /* 0x000fe20008000000 */
[----:B------:R-:W-:Y:S02]  /*40d50*/  SHF.R.S32.HI R72, RZ, 0x8, R72 ;  /* 0x00000008ff487819 */ /* 0x000fe40000011448 */
[----:B-----5:R-:W-:Y:S02]  /*40d60*/  F2FP.SATFINITE.E5M2.F32.PACK_AB_MERGE_C R73, R93, R92, RZ ;  /* 0x0000005c5d49723e */ /* 0x020fe400048060ff */
        /* <DEDUP_REMOVED lines=9> */
[----:B-----5:R-:W-:Y:S01]  /*40e00*/  VIADD R71, R3, UR5 ;  /* 0x0000000503477c36 */ /* 0x020fe20008000000 */
        /* <DEDUP_REMOVED lines=9> */
[----:B------:R-:W5:Y:S01]  /*40ea0*/  LDL.LU R89, [R1+0x170] ;  /* 0x0001700001597983 */ /* 0x000f620000300800 */
[----:B------:R-:W3:Y:S03]  /*40eb0*/  LDCU UR7, c[0x0][0x39c] ;  /* 0x00007380ff0777ac */ /* 0x000ee60008000800 */
[----:B------:R0:W-:Y:S01]  /*40ec0*/  @P2 STG.E.U8 desc[UR18][R68.64], R70 ;  /* 0x0000004644002986 */ /* 0x0001e2000c101112 */
[----:B------:R-:W-:Y:S01]  /*40ed0*/  PRMT R72, R74, 0x9910, RZ ;  /* 0x000099104a487816 */ /* 0x000fe200000000ff */
[----:B------:R-:W2:Y:S02]  /*40ee0*/  LDCU UR4, c[0x0][0x39c] ;  /* 0x00007380ff0477ac */ /* 0x000ea40008000800 */
[----:B------:R-:W5:Y:S01]  /*40ef0*/  LDL.LU R91, [R1+0x174] ;  /* 0x00017400015b7983 */ /* 0x000f620000300800 */
[----:B------:R-:W1:Y:S01]  /*40f00*/  LDCU UR10, c[0x0][0x39c] ;  /* 0x00007380ff0a77ac */ /* 0x000e620008000800 */
[----:B0-----:R-:W-:-:S02]  /*40f10*/  IADD3 R70, P2, PT, R71, R2, RZ ;  /* 0x0000000247467210 */ /* 0x001fc40007f5e0ff */
[----:B------:R-:W5:Y:S02]  /*40f20*/  LDL.LU R78, [R1+0x1050] ;  /* 0x00105000014e7983 */ /* 0x000f640000300800 */
[----:B------:R-:W-:Y:S02]  /*40f30*/  LEA.HI.X.SX32 R71, R71, R0, 0x1, P2 ;  /* 0x0000000047477211 */ /* 0x000fe400010f0eff */
[----:B------:R-:W5:Y:S01]  /*40f40*/  LDL.LU R92, [R1+0x178] ;  /* 0x00017800015c7983 */ /* 0x000f620000300800 */
[C---:B------:R-:W-:Y:S02]  /*40f50*/  IADD3 R68, P2, PT, R3.reuse, R2, RZ ;  /* 0x0000000203447210 */ /* 0x040fe40007f5e0ff */
[----:B------:R-:W-:Y:S01]  /*40f60*/  SHF.R.S32.HI R72, RZ, 0x8, R72 ;  /* 0x00000008ff487819 */ /* 0x000fe20000011448 */
[----:B------:R0:W-:Y:S01]  /*40f70*/  @P5 STG.E.U8 desc[UR18][R70.64], R74 ;  /* 0x0000004a46005986 */ /* 0x0001e2000c101112 */
[C---:B------:R-:W-:Y:S02]  /*40f80*/  LEA.HI.X.SX32 R69, R3.reuse, R0, 0x1, P2 ;  /* 0x0000000003457211 */ /* 0x040fe400010f0eff */
[----:B----4-:R-:W-:Y:S01]  /*40f90*/  F2FP.SATFINITE.E5M2.F32.PACK_AB_MERGE_C R73, R88, R90, RZ ;  /* 0x0000005a5849723e */ /* 0x010fe200048060ff */
[----:B------:R-:W4:Y:S04]  /*40fa0*/  LDL.LU R93, [R1+0x17c] ;  /* 0x00017c00015d7983 */ /* 0x000f280000300800 */
        /* <DEDUP_REMOVED lines=330> */
[----:B------:R-:W3:Y:S01]  /*42450*/  LDL.LU R85, [R1] ;  /* 0x0000000001557983 */ /* 0x000ee20000300800 */
        /* <DEDUP_REMOVED lines=435> */
[----:B------:R-:W-:Y:S01]  /*43f90*/  @P5 STG.E.U8 desc[UR18][R70.64], R74 ;  /* 0x0000004a46005986 */ /* 0x000fe2000c101112 */
[C---:B------:R-:W-:Y:S01]  /*43fa0*/  LEA.HI.X.SX32 R69, R3.reuse, R0, 0x1, P2 ;  /* 0x0000000003457211 */ /* 0x040fe200010f0eff */
[----:B------:R-:W-:Y:S01]  /*43fb0*/  VIADD R3, R3, UR5 ;  /* 0x0000000503037c36 */ /* 0x000fe20008000000 */
[----:B----4-:R-:W-:Y:S01]  /*43fc0*/  F2FP.SATFINITE.E5M2.F32.PACK_AB_MERGE_C R73, R88, R90, RZ ;  /* 0x0000005a5849723e */ /* 0x010fe200048060ff */
[----:B------:R-:W4:Y:S04]  /*43fd0*/  LDL.LU R93, [R1+0xbc] ;  /* 0x0000bc00015d7983 */ /* 0x000f280000300800 */
[----:B------:R0:W-:Y:S02]  /*43fe0*/  @P0 STG.E.U8 desc[UR18][R68.64], R72 ;  /* 0x0000004844000986 */ /* 0x0001e4000c101112 */
[----:B0-----:R-:W-:-:S04]  /*43ff0*/  IADD3 R68, P0, PT, R3, R2, RZ ;  /* 0x0000000203447210 */ /* 0x001fc80007f1e0ff */
[C---:B------:R-:W-:Y:S01]  /*44000*/  LEA.HI.X.SX32 R69, R3.reuse, R0, 0x1, P0 ;  /* 0x0000000003457211 */ /* 0x040fe200000f0eff */
[----:B------:R-:W-:-:S04]  /*44010*/  VIADD R72, R3, UR5 ;  /* 0x0000000503487c36 */ /* 0x000fc80008000000 */
[----:B------:R0:W-:Y:S01]  /*44020*/  @P4 STG.E.U8 desc[UR18][R68.64], R73 ;  /* 0x0000004944004986 */ /* 0x0001e2000c101112 */
        /* <DEDUP_REMOVED lines=17> */
[C---:B------:R-:W-:Y:S01]  /*44140*/  LEA.HI.X.SX32 R69, R72.reuse, R0, 0x1, P5 ;  /* 0x0000000048457211 */ /* 0x040fe200028f0eff */
[----:B------:R-:W0:Y:S02]  /*44150*/  LDCU UR7, c[0x0][0x39c] ;  /* 0x00007380ff0777ac */ /* 0x000e240008000800 */
[----:B------:R-:W3:Y:S01]  /*44160*/  LDL.LU R87, [R1+0xc4] ;  /* 0x0000c40001577983 */ /* 0x000ee20000300800 */
[----:B-----5:R-:W-:Y:S01]  /*44170*/  F2FP.SATFINITE.E5M2.F32.PACK_AB_MERGE_C R70, R91, R89, RZ ;  /* 0x000000595b46723e */ /* 0x020fe200048060ff */
[----:B------:R-:W-:Y:S01]  /*44180*/  VIADD R72, R72, UR5 ;  /* 0x0000000548487c36 */ /* 0x000fe20008000000 */
[----:B------:R-:W1:Y:S01]  /*44190*/  LDCU UR9, c[0x0][0x39c] ;  /* 0x00007380ff0977ac */ /* 0x000e620008000800 */
[----:B------:R-:W5:Y:S01]  /*441a0*/  LDL.LU R90, [R1+0xc8] ;  /* 0x0000c800015a7983 */ /* 0x000f620000300800 */
[----:B------:R-:W-:Y:S01]  /*441b0*/  PRMT R3, R70, 0x9910, RZ ;  /* 0x0000991046037816 */ /* 0x000fe200000000ff */
[----:B------:R-:W-:-:S02]  /*441c0*/  VIADD R71, R72, UR5 ;  /* 0x0000000548477c36 */ /* 0x000fc40008000000 */
[----:B------:R0:W-:Y:S02]  /*441d0*/  @P0 STG.E.U8 desc[UR18][R68.64], R70 ;  /* 0x0000004644000986 */ /* 0x0001e4000c101112 */
[----:B------:R-:W-:Y:S02]  /*441e0*/  IMAD.MOV.U32 R73, RZ, RZ, R3 ;  /* 0x000000ffff497224 */ /* 0x000fe400078e0003 */
        /* <DEDUP_REMOVED lines=14> */
[----:B---3--:R-:W-:Y:S01]  /*442d0*/  ISETP.LT.AND P4, PT, R76, UR6, !P1 ;  /* 0x000000064c007c0c */ /* 0x008fe2000cf81270 */
[----:B------:R-:W2:Y:S01]  /*442e0*/  LDL.LU R77, [R1+0x1224] ;  /* 0x00122400014d7983 */ /* 0x000ea20000300800 */
[----:B------:R-:W-:Y:S01]  /*442f0*/  PRMT R74, R3, 0x9910, RZ ;  /* 0x00009910034a7816 */ /* 0x000fe200000000ff */
[----:B------:R-:W-:Y:S01]  /*44300*/  VIADD R72, R72, UR5 ;  /* 0x0000000548487c36 */ /* 0x000fe20008000000 */
[----:B------:R-:W-:Y:S01]  /*44310*/  ISETP.LT.AND P2, PT, R75, UR7, !P1 ;  /* 0x000000074b007c0c */ /* 0x000fe2000cf41270 */
[----:B------:R-:W3:Y:S01]  /*44320*/  LDL.LU R76, [R1+0x122c] ;  /* 0x00122c00014c7983 */ /* 0x000ee20000300800 */
[----:B------:R-:W-:Y:S01]  /*44330*/  SHF.R.S32.HI R74, RZ, 0x8, R74 ;  /* 0x00000008ff4a7819 */ /* 0x000fe2000001144a */
[----:B------:R-:W-:Y:S01]  /*44340*/  VIADD R73, R72, UR5 ;  /* 0x0000000548497c36 */ /* 0x000fe20008000000 */
[----:B------:R-:W-:Y:S01]  /*44350*/  ISETP.LT.AND P5, PT, R78, UR10, !P1 ;  /* 0x0000000a4e007c0c */ /* 0x000fe2000cfa1270 */
[----:B------:R-:W1:Y:S01]  /*44360*/  LDL.LU R75, [R1+0x1230] ;  /* 0x00123000014b7983 */ /* 0x000e620000300800 */
[----:B------:R-:W2:Y:S01]  /*44370*/  LDCU UR6, c[0x0][0x39c] ;  /* 0x00007380ff0677ac */ /* 0x000ea20008000800 */
[----:B----4-:R-:W-:-:S02]  /*44380*/  F2FP.SATFINITE.E5M2.F32.PACK_AB_MERGE_C R3, R87, R85, RZ ;  /* 0x000000555703723e */ /* 0x010fc400048060ff */
[----:B------:R0:W-:Y:S01]  /*44390*/  @P3 STG.E.U8 desc[UR18][R68.64], R74 ;  /* 0x0000004a44003986 */ /* 0x0001e2000c101112 */
[----:B------:R-:W3:Y:S03]  /*443a0*/  LDCU UR7, c[0x0][0x39c] ;  /* 0x00007380ff0777ac */ /* 0x000ee60008000800 */
[----:B------:R-:W4:Y:S01]  /*443b0*/  LDL.LU R89, [R1+0xd0] ;  /* 0x0000d00001597983 */ /* 0x000f220000300800 */
        /* <DEDUP_REMOVED lines=11> */
[C---:B------:R-:W-:Y:S01]  /*44470*/  LEA.HI.X.SX32 R71, R73.reuse, R0, 0x1, P3 ;  /* 0x0000000049477211 */ /* 0x040fe200018f0eff */
[----:B------:R-:W-:Y:S01]  /*44480*/  VIADD R73, R73, UR5 ;  /* 0x0000000549497c36 */ /* 0x000fe20008000000 */
[----:B-----5:R-:W-:Y:S01]  /*44490*/  F2FP.SATFINITE.E5M2.F32.PACK_AB_MERGE_C R72, R88, R90, RZ ;  /* 0x0000005a5848723e */ /* 0x020fe200048060ff */
[----:B------:R-:W5:Y:S04]  /*444a0*/  LDL.LU R93, [R1+0xdc] ;  /* 0x0000dc00015d7983 */ /* 0x000f680000300800 */
        /* <DEDUP_REMOVED lines=20> */
[C---:B------:R-:W-:Y:S01]  /*445f0*/  VIADD R70, R3.reuse, UR5 ;  /* 0x0000000503467c36 */ /* 0x040fe20008000000 */
[----:B------:R-:W3:Y:S01]  /*44600*/  LDCU UR6, c[0x0][0x39c] ;  /* 0x00007380ff0677ac */ /* 0x000ee20008000800 */
[----:B------:R-:W-:Y:S01]  /*44610*/  LEA.HI.X.SX32 R69, R3, R0, 0x1, P5 ;  /* 0x0000000003457211 */ /* 0x000fe200028f0eff */
[----:B------:R-:W3:Y:S01]  /*44620*/  LDL.LU R85, [R1+0xe0] ;  /* 0x0000e00001557983 */ /* 0x000ee20000300800 */
[----:B------:R-:W0:Y:S01]  /*44630*/  LDCU UR7, c[0x0][0x39c] ;  /* 0x00007380ff0777ac */ /* 0x000e220008000800 */
[----:B----4-:R-:W-:-:S02]  /*44640*/  F2FP.SATFINITE.E5M2.F32.PACK_AB_MERGE_C R72, R91, R89, RZ ;  /* 0x000000595b48723e */ /* 0x010fc400048060ff */
[----:B------:R-:W4:Y:S01]  /*44650*/  LDL.LU R87, [R1+0xe4] ;  /* 0x0000e40001577983 */ /* 0x000f220000300800 */
[----:B------:R-:W1:Y:S01]  /*44660*/  LDCU UR9, c[0x0][0x39c] ;  /* 0x00007380ff0977ac */ /* 0x000e620008000800 */
[----:B------:R-:W-:Y:S02]  /*44670*/  PRMT R71, R72, 0x9910, RZ ;  /* 0x0000991048477816 */ /* 0x000fe400000000ff */
[----:B------:R0:W-:Y:S03]  /*44680*/  @P0 STG.E.U8 desc[UR18][R68.64], R72 ;  /* 0x0000004844000986 */ /* 0x0001e6000c101112 */
[----:B------:R-:W-:Y:S01]  /*44690*/  IMAD.MOV.U32 R73, RZ, RZ, R71 ;  /* 0x000000ffff497224 */ /* 0x000fe200078e0047 */
[----:B------:R-:W4:Y:S01]  /*446a0*/  LDL.LU R90, [R1+0xe8] ;  /* 0x0000e800015a7983 */ /* 0x000f220000300800 */
[C---:B------:R-:W-:Y:S01]  /*446b0*/  VIADD R71, R70.reuse, UR5 ;  /* 0x0000000546477c36 */ /* 0x040fe20008000000 */
[----:B0-----:R-:W-:-:S02]  /*446c0*/  IADD3 R68, P0, PT, R70, R2, RZ ;  /* 0x0000000246447210 */ /* 0x001fc40007f1e0ff */
[----:B------:R-:W4:Y:S02]  /*446d0*/  LDL.LU R88, [R1+0xec] ;  /* 0x0000ec0001587983 */ /* 0x000f240000300800 */
        /* <DEDUP_REMOVED lines=20> */
[----:B------:R-:W5:Y:S01]  /*44820*/  LDL.LU R75, [R1+0x1250] ;  /* 0x00125000014b7983 */ /* 0x000f620000300800 */
[----:B------:R-:W2:Y:S03]  /*44830*/  LDCU UR4, c[0x0][0x39c] ;  /* 0x00007380ff0477ac */ /* 0x000ea60008000800 */
[----:B------:R-:W1:Y:S01]  /*44840*/  LDL.LU R79, [R1+0x1238] ;  /* 0x00123800014f7983 */ /* 0x000e620000300800 */
[----:B----4-:R-:W-:Y:S01]  /*44850*/  F2FP.SATFINITE.E5M2.F32.PACK_AB_MERGE_C R3, R87, R85, RZ ;  /* 0x000000555703723e */ /* 0x010fe200048060ff */
[----:B------:R-:W3:Y:S02]  /*44860*/  LDCU UR6, c[0x0][0x39c] ;  /* 0x00007380ff0677ac */ /* 0x000ee40008000800 */
[----:B------:R-:W4:Y:S01]  /*44870*/  LDL.LU R89, [R1+0xf0] ;  /* 0x0000f00001597983 */ /* 0x000f220000300800 */
[----:B------:R-:W5:Y:S03]  /*44880*/  LDCU UR7, c[0x0][0x39c] ;  /* 0x00007380ff0777ac */ /* 0x000f660008000800 */
[----:B------:R-:W4:Y:S04]  /*44890*/  LDL.LU R91, [R1+0xf4] ;  /* 0x0000f400015b7983 */ /* 0x000f280000300800 */
[----:B------:R0:W-:Y:S01]  /*448a0*/  @P2 STG.E.U8 desc[UR18][R68.64], R74 ;  /* 0x0000004a44002986 */ /* 0x0001e2000c101112 */
[----:B------:R-:W-:Y:S01]  /*448b0*/  PRMT R71, R3, 0x9910, RZ ;  /* 0x0000991003477816 */ /* 0x000fe200000000ff */
[----:B------:R-:W1:Y:S02]  /*448c0*/  LDCU UR10, c[0x0][0x39c] ;  /* 0x00007380ff0a77ac */ /* 0x000e640008000800 */
[----:B------:R-:W4:Y:S04]  /*448d0*/  LDL.LU R78, [R1+0x1234] ;  /* 0x00123400014e7983 */ /* 0x000f280000300800 */
[----:B------:R-:W4:Y:S01]  /*448e0*/  LDL.LU R92, [R1+0xf8] ;  /* 0x0000f800015c7983 */ /* 0x000f220000300800 */
[----:B0-----:R-:W-:-:S03]  /*448f0*/  IADD3 R68, P2, PT, R72, R2, RZ ;  /* 0x0000000248447210 */ /* 0x001fc60007f5e0ff */
[----:B------:R-:W4:Y:S01]  /*44900*/  LDL.LU R93, [R1+0xfc] ;  /* 0x0000fc00015d7983 */ /* 0x000f220000300800 */
[----:B------:R-:W-:Y:S02]  /*44910*/  LEA.HI.X.SX32 R69, R72, R0, 0x1, P2 ;  /* 0x0000000048457211 */ /* 0x000fe400010f0eff */
[C---:B------:R-:W-:Y:S02]  /*44920*/  IADD3 R70, P2, PT, R73.reuse, R2, RZ ;  /* 0x0000000249467210 */ /* 0x040fe40007f5e0ff */
[----:B------:R-:W-:Y:S02]  /*44930*/  SHF.R.S32.HI R74, RZ, 0x8, R71 ;  /* 0x00000008ff4a7819 */ /* 0x000fe40000011447 */
[C---:B------:R-:W-:Y:S01]  /*44940*/  LEA.HI.X.SX32 R71, R73.reuse, R0, 0x1, P2 ;  /* 0x0000000049477211 */ /* 0x040fe200010f0eff */
[----:B------:R-:W-:Y:S01]  /*44950*/  VIADD R73, R73, UR5 ;  /* 0x0000000549497c36 */ /* 0x000fe20008000000 */
[----:B------:R0:W-:Y:S04]  /*44960*/  @P5 STG.E.U8 desc[UR18][R68.64], R3 ;  /* 0x0000000344005986 */ /* 0x0001e8000c101112 */
[----:B------:R2:W-:Y:S01]  /*44970*/  @P0 STG.E.U8 desc[UR18][R70.64], R74 ;  /* 0x0000004a46000986 */ /* 0x0005e2000c101112 */
[----:B0-----:R-:W-:-:S04]  /*44980*/  IADD3 R68, P0, PT, R73, R2, RZ ;  /* 0x0000000249447210 */ /* 0x001fc80007f1e0ff */
[----:B------:R-:W-:Y:S02]  /*44990*/  LEA.HI.X.SX32 R69, R73, R0, 0x1, P0 ;  /* 0x0000000049457211 */ /* 0x000fe400000f0eff */
[----:B------:R-:W-:-:S05]  /*449a0*/  F2FP.SATFINITE.E5M2.F32.PACK_AB_MERGE_C R72, R88, R90, RZ ;  /* 0x0000005a5848723e */ /* 0x000fca00048060ff */
[----:B------:R4:W-:Y:S01]  /*449b0*/  @P4 STG.E.U8 desc[UR18][R68.64], R72 ;  /* 0x0000004844004986 */ /* 0x0009e2000c101112 */
[----:B--2---:R-:W-:Y:S02]  /*449c0*/  ISETP.LT.AND P0, PT, R77, UR4, !P1 ;  /* 0x000000044d007c0c */ /* 0x004fe4000cf01270 */
[----:B---3--:R-:W-:Y:S01]  /*449d0*/  ISETP.LT.AND P2, PT, R76, UR6, !P1 ;  /* 0x000000064c007c0c */ /* 0x008fe2000cf41270 */
[----:B------:R-:W2:Y:S01]  /*449e0*/  LDL.LU R77, [R1+0x125c] ;  /* 0x00125c00014d7983 */ /* 0x000ea20000300800 */
[----:B------:R-:W-:Y:S01]  /*449f0*/  VIADD R3, R73, UR5 ;  /* 0x0000000549037c36 */ /* 0x000fe20008000000 */
[----:B------:R-:W-:Y:S01]  /*44a00*/  PRMT R71, R72, 0x9910, RZ ;  /* 0x0000991048477816 */ /* 0x000fe200000000ff */
[----:B------:R-:W2:Y:S01]  /*44a10*/  LDCU UR4, c[0x0][0x39c] ;  /* 0x00007380ff0477ac */ /* 0x000ea20008000800 */
[----:B------:R-:W3:Y:S01]  /*44a20*/  LDL.LU R76, [R1+0x1248] ;  /* 0x00124800014c7983 */ /* 0x000ee20000300800 */
[----:B-----5:R-:W-:Y:S02]  /*44a30*/  ISETP.LT.AND P4, PT, R75, UR7, !P1 ;  /* 0x000000074b007c0c */ /* 0x020fe4000cf81270 */
[C---:B------:R-:W-:Y:S01]  /*44a40*/  IADD3 R70, P5, PT, R3.reuse, R2, RZ ;  /* 0x0000000203467210 */ /* 0x040fe20007fbe0ff */
[----:B------:R-:W5:Y:S01]  /*44a50*/  LDL.LU R75, [R1+0x1244] ;  /* 0x00124400014b7983 */ /* 0x000f620000300800 */
[----:B------:R-:W-:Y:S01]  /*44a60*/  SHF.R.S32.HI R73, RZ, 0x8, R71 ;  /* 0x00000008ff497819 */ /* 0x000fe20000011447 */
[----:B------:R-:W3:Y:S01]  /*44a70*/  LDCU UR6, c[0x0][0x39c] ;  /* 0x00007380ff0677ac */ /* 0x000ee20008000800 */
[C---:B------:R-:W-:Y:S01]  /*44a80*/  LEA.HI.X.SX32 R71, R3.reuse, R0, 0x1, P5 ;  /* 0x0000000003477211 */ /* 0x040fe200028f0eff */
[----:B------:R-:W-:Y:S01]  /*44a90*/  VIADD R3, R3, UR5 ;  /* 0x0000000503037c36 */ /* 0x000fe20008000000 */
[----:B------:R-:W5:Y:S01]  /*44aa0*/  LDCU UR7, c[0x0][0x39c] ;  /* 0x00007380ff0777ac */ /* 0x000f620008000800 */
[----:B----4-:R-:W-:-:S03]  /*44ab0*/  F2FP.SATFINITE.E5M2.F32.PACK_AB_MERGE_C R72, R91, R89, RZ ;  /* 0x000000595b48723e */ /* 0x010fc600048060ff */
[C---:B------:R-:W-:Y:S01]  /*44ac0*/  IADD3 R68, P5, PT, R3.reuse, R2, RZ ;  /* 0x0000000203447210 */ /* 0x040fe20007fbe0ff */
[----:B------:R0:W-:Y:S03]  /*44ad0*/  @P3 STG.E.U8 desc[UR18][R70.64], R73 ;  /* 0x0000004946003986 */ /* 0x0001e6000c101112 */
[C---:B------:R-:W-:Y:S02]  /*44ae0*/  LEA.HI.X.SX32 R69, R3.reuse, R0, 0x1, P5 ;  /* 0x0000000003457211 */ /* 0x040fe400028f0eff */
[----:B0-----:R-:W-:Y:S01]  /*44af0*/  PRMT R71, R72, 0x9910, RZ ;  /* 0x0000991048477816 */ /* 0x001fe200000000ff */
[----:B------:R-:W-:Y:S02]  /*44b00*/  VIADD R70, R3, UR5 ;  /* 0x0000000503467c36 */ /* 0x000fe40008000000 */
[----:B------:R0:W-:Y:S02]  /*44b10*/  @P0 STG.E.U8 desc[UR18][R68.64], R72 ;  /* 0x0000004844000986 */ /* 0x0001e4000c101112 */
[----:B------:R-:W-:-:S02]  /*44b20*/  IMAD.MOV.U32 R73, RZ, RZ, R71 ;  /* 0x000000ffff497224 */ /* 0x000fc400078e0047 */
[C---:B------:R-:W-:Y:S01]  /*44b30*/  VIADD R71, R70.reuse, UR5 ;  /* 0x0000000546477c36 */ /* 0x040fe20008000000 */
[----:B-1----:R-:W-:Y:S01]  /*44b40*/  ISETP.LT.AND P3, PT, R79, UR9, !P1 ;  /* 0x000000094f007c0c */ /* 0x002fe2000cf61270 */
[----:B------:R-:W1:Y:S01]  /*44b50*/  LDCU UR9, c[0x0][0x39c] ;  /* 0x00007380ff0977ac */ /* 0x000e620008000800 */
[----:B------:R-:W-:Y:S02]  /*44b60*/  SHF.R.S32.HI R73, RZ, 0x8, R73 ;  /* 0x00000008ff497819 */ /* 0x000fe40000011449 */
[C---:B0-----:R-:W-:Y:S01]  /*44b70*/  IADD3 R68, P0, PT, R70.reuse, R2, RZ ;  /* 0x0000000246447210 */ /* 0x041fe20007f1e0ff */
[----:B------:R-:W-:Y:S01]  /*44b80*/  VIADD R72, R71, UR5 ;  /* 0x0000000547487c36 */ /* 0x000fe20008000000 */
[----:B------:R-:W-:Y:S02]  /*44b90*/  F2FP.SATFINITE.E5M2.F32.PACK_AB_MERGE_C R3, R93, R92, RZ ;  /* 0x0000005c5d03723e */ /* 0x000fe400048060ff */
[----:B------:R-:W-:Y:S02]  /*44ba0*/  LEA.HI.X.SX32 R69, R70, R0, 0x1, P0 ;  /* 0x0000000046457211 */ /* 0x000fe400000f0eff */
[----:B------:R-:W-:-:S02]  /*44bb0*/  IADD3 R70, P0, PT, R71, R2, RZ ;  /* 0x0000000247467210 */ /* 0x000fc40007f1e0ff */
[----:B------:R-:W-:Y:S01]  /*44bc0*/  PRMT R74, R3, 0x9910, RZ ;  /* 0x00009910034a7816 */ /* 0x000fe200000000ff */
[----:B------:R0:W-:Y:S01]  /*44bd0*/  @P2 STG.E.U8 desc[UR18][R68.64], R73 ;  /* 0x0000004944002986 */ /* 0x0001e2000c101112 */
[----:B------:R-:W-:Y:S01]  /*44be0*/  ISETP.LT.AND P5, PT, R78, UR10, !P1 ;  /* 0x0000000a4e007c0c */ /* 0x000fe2000cfa1270 */
[----:B------:R-:W4:Y:S01]  /*44bf0*/  LDCU UR10, c[0x0][0x39c] ;  /* 0x00007380ff0a77ac */ /* 0x000f220008000800 */
[----:B------:R-:W-:Y:S01]  /*44c00*/  LEA.HI.X.SX32 R71, R71, R0, 0x1, P0 ;  /* 0x0000000047477211 */ /* 0x000fe200000f0eff */
[----:B------:R-:W4:Y:S01]  /*44c10*/  LDL.LU R78, [R1+0x127c] ;  /* 0x00127c00014e7983 */ /* 0x000f220000300800 */
[----:B------:R-:W-:Y:S02]  /*44c20*/  SHF.R.S32.HI R74, RZ, 0x8, R74 ;  /* 0x00000008ff4a7819 */ /* 0x000fe4000001144a */
[----:B0-----:R-:W-:-:S04]  /*44c30*/  IADD3 R68, P2, PT, R72, R2, RZ ;  /* 0x0000000248447210 */ /* 0x001fc80007f5e0ff */
[C---:B------:R-:W-:Y:S01]  /*44c40*/  LEA.HI.X.SX32 R69, R72.reuse, R0, 0x1, P2 ;  /* 0x0000000048457211 */ /* 0x040fe200010f0eff */
[----:B------:R-:W-:Y:S01]  /*44c50*/  VIADD R72, R72, UR5 ;  /* 0x0000000548487c36 */ /* 0x000fe20008000000 */
[----:B------:R0:W-:Y:S04]  /*44c60*/  @P4 STG.E.U8 desc[UR18][R70.64], R3 ;  /* 0x0000000346004986 */ /* 0x0001e8000c101112 */
[----:B------:R1:W-:Y:S01]  /*44c70*/  @P3 STG.E.U8 desc[UR18][R68.64], R74 ;  /* 0x0000004a44003986 */ /* 0x0003e2000c101112 */
[----:B0-----:R-:W-:Y:S01]  /*44c80*/  F2FP.SATFINITE.E5M2.F32.PACK_AB_MERGE_C R3, R5, R4, RZ ;  /* 0x000000040503723e */ /* 0x001fe200048060ff */
[C---:B------:R-:W-:Y:S01]  /*44c90*/  VIADD R71, R72.reuse, UR5 ;  /* 0x0000000548477c36 */ /* 0x040fe20008000000 */
[----:B------:R-:W-:Y:S02]  /*44ca0*/  IADD3 R4, P3, PT, R72, R2, RZ ;  /* 0x0000000248047210 */ /* 0x000fe40007f7e0ff */
[----:B-1----:R-:W-:-:S02]  /*44cb0*/  PRMT R69, R3, 0x9910, RZ ;  /* 0x0000991003457816 */ /* 0x002fc400000000ff */
[----:B------:R-:W-:Y:S02]  /*44cc0*/  LEA.HI.X.SX32 R5, R72, R0, 0x1, P3 ;  /* 0x0000000048057211 */ /* 0x000fe400018f0eff */
[----:B------:R-:W-:Y:S02]  /*44cd0*/  IADD3 R68, P3, PT, R71, R2, RZ ;  /* 0x0000000247447210 */ /* 0x000fe40007f7e0ff */
[----:B------:R-:W-:Y:S02]  /*44ce0*/  F2FP.SATFINITE.E5M2.F32.PACK_AB_MERGE_C R70, R7, R6, RZ ;  /* 0x000000060746723e */ /* 0x000fe400048060ff */
[----:B------:R-:W-:Y:S02]  /*44cf0*/  SHF.R.S32.HI R6, RZ, 0x8, R69 ;  /* 0x00000008ff067819 */ /* 0x000fe40000011445 */
[C---:B------:R-:W-:Y:S01]  /*44d00*/  LEA.HI.X.SX32 R69, R71.reuse, R0, 0x1, P3 ;  /* 0x0000000047457211 */ /* 0x040fe200018f0eff */
[----:B------:R-:W-:Y:S01]  /*44d10*/  VIADD R71, R71, UR5 ;  /* 0x0000000547477c36 */ /* 0x000fe20008000000 */
[----:B------:R0:W-:Y:S03]  /*44d20*/  @P5 STG.E.U8 desc[UR18][R4.64], R3 ;  /* 0x0000000304005986 */ /* 0x0001e6000c101112 */
[----:B0-----:R-:W-:Y:S01]  /*44d30*/  VIADD R3, R71, UR5 ;  /* 0x0000000547037c36 */ /* 0x001fe20008000000 */
[----:B--2---:R-:W-:Y:S01]  /*44d40*/  ISETP.LT.AND P0, PT, R77, UR4, !P1 ;  /* 0x000000044d007c0c */ /* 0x004fe2000cf01270 */
[----:B------:R-:W4:Y:S01]  /*44d50*/  LDCU UR4, c[0x0][0x39c] ;  /* 0x00007380ff0477ac */ /* 0x000f220008000800 */
[----:B------:R-:W2:Y:S01]  /*44d60*/  LDL.LU R77, [R1+0x1270] ;  /* 0x00127000014d7983 */ /* 0x000ea20000300800 */
[----:B---3--:R-:W-:Y:S01]  /*44d70*/  ISETP.LT.AND P4, PT, R76, UR6, !P1 ;  /* 0x000000064c007c0c */ /* 0x008fe2000cf81270 */
[----:B------:R-:W2:Y:S02]  /*44d80*/  LDCU UR6, c[0x0][0x39c] ;  /* 0x00007380ff0677ac */ /* 0x000ea40008000800 */
[----:B------:R-:W3:Y:S01]  /*44d90*/  LDL.LU R76, [R1+0x1280] ;  /* 0x00128000014c7983 */ /* 0x000ee20000300800 */
[----:B-----5:R-:W-:Y:S01]  /*44da0*/  ISETP.LT.AND P2, PT, R75, UR7, !P1 ;  /* 0x000000074b007c0c */ /* 0x020fe2000cf41270 */
[----:B------:R-:W3:Y:S02]  /*44db0*/  LDCU UR7, c[0x0][0x39c] ;  /* 0x00007380ff0777ac */ /* 0x000ee40008000800 */
[----:B------:R-:W5:Y:S04]  /*44dc0*/  LDL.LU R75, [R1+0x1258] ;  /* 0x00125800014b7983 */ /* 0x000f680000300800 */
[----:B------:R0:W-:Y:S01]  /*44dd0*/  @P0 STG.E.U8 desc[UR18][R68.64], R6 ;  /* 0x0000000644000986 */ /* 0x0001e2000c101112 */
[----:B------:R-:W-:-:S03]  /*44de0*/  IADD3 R4, P0, PT, R71, R2, RZ ;  /* 0x0000000247047210 */ /* 0x000fc60007f1e0ff */
[----:B------:R-:W5:Y:S01]  /*44df0*/  LDL.LU R73, [R1+0x1254] ;  /* 0x0012540001497983 */ /* 0x000f620000300800 */
[----:B------:R-:W-:-:S03]  /*44e00*/  LEA.HI.X.SX32 R5, R71, R0, 0x1, P0 ;  /* 0x0000000047057211 */ /* 0x000fc600000f0eff */
[----:B------:R-:W5:Y:S04]  /*44e10*/  LDL.LU R72, [R1+0x1264] ;  /* 0x0012640001487983 */ /* 0x000f680000300800 */
[----:B------:R-:W5:Y:S04]  /*44e20*/  LDL.LU R71, [R1+0x126c] ;  /* 0x00126c0001477983 */ /* 0x000f680000300800 */
[----:B0-----:R-:W5:Y:S01]  /*44e30*/  LDL.LU R69, [R1+0x1278] ;  /* 0x0012780001457983 */ /* 0x001f620000300800 */
[----:B------:R-:W-:Y:S02]  /*44e40*/  PRMT R7, R70, 0x9910, RZ ;  /* 0x0000991046077816 */ /* 0x000fe400000000ff */
[----:B------:R-:W-:-:S02]  /*44e50*/  IADD3 R6, P5, PT, R3, R2, RZ ;  /* 0x0000000203067210 */ /* 0x000fc40007fbe0ff */
[----:B------:R-:W-:Y:S02]  /*44e60*/  SHF.R.S32.HI R68, RZ, 0x8, R7 ;  /* 0x00000008ff447819 */ /* 0x000fe40000011407 */
[C---:B------:R-:W-:Y:S01]  /*44e70*/  LEA.HI.X.SX32 R7, R3.reuse, R0, 0x1, P5 ;  /* 0x0000000003077211 */ /* 0x040fe200028f0eff */
[----:B------:R-:W-:Y:S01]  /*44e80*/  VIADD R3, R3, UR5 ;  /* 0x0000000503037c36 */ /* 0x000fe20008000000 */
[----:B------:R0:W-:Y:S01]  /*44e90*/  @P4 STG.E.U8 desc[UR18][R4.64], R70 ;  /* 0x0000004604004986 */ /* 0x0001e2000c101112 */
[----:B------:R-:W-:-:S03]  /*44ea0*/  F2FP.SATFINITE.E5M2.F32.PACK_AB_MERGE_C R8, R9, R8, RZ ;  /* 0x000000080908723e */ /* 0x000fc600048060ff */
[----:B------:R1:W-:Y:S01]  /*44eb0*/  @P2 STG.E.U8 desc[UR18][R6.64], R68 ;  /* 0x0000004406002986 */ /* 0x0003e2000c101112 */
[----:B0-----:R-:W-:-:S03]  /*44ec0*/  IADD3 R4, P5, PT, R3, R2, RZ ;  /* 0x0000000203047210 */ /* 0x001fc60007fbe0ff */
[----:B------:R-:W5:Y:S01]  /*44ed0*/  LDL.LU R70, [R1+0x12a8] ;  /* 0x0012a80001467983 */ /* 0x000f620000300800 */
[----:B----4-:R-:W-:Y:S01]  /*44ee0*/  ISETP.LT.AND P0, PT, R78, UR4, !P1 ;  /* 0x000000044e007c0c */ /* 0x010fe2000cf01270 */
[C---:B-1----:R-:W-:Y:S01]  /*44ef0*/  VIADD R6, R3.reuse, UR5 ;  /* 0x0000000503067c36 */ /* 0x042fe20008000000 */
[----:B------:R-:W-:Y:S01]  /*44f00*/  LEA.HI.X.SX32 R5, R3, R0, 0x1, P5 ;  /* 0x0000000003057211 */ /* 0x000fe200028f0eff */
[----:B------:R-:W0:Y:S01]  /*44f10*/  LDCU UR4, c[0x0][0x39c] ;  /* 0x00007380ff0477ac */ /* 0x000e220008000800 */
[----:B------:R-:W-:Y:S01]  /*44f20*/  PRMT R7, R8, 0x9910, RZ ;  /* 0x0000991008077816 */ /* 0x000fe200000000ff */
[----:B------:R-:W-:-:S03]  /*44f30*/  VIADD R3, R6, UR5 ;  /* 0x0000000506037c36 */ /* 0x000fc60008000000 */
[----:B------:R-:W-:-:S05]  /*44f40*/  SHF.R.S32.HI R9, RZ, 0x8, R7 ;  /* 0x00000008ff097819 */ /* 0x000fca0000011407 */
[----:B------:R1:W-:Y:S02]  /*44f50*/  @P0 STG.E.U8 desc[UR18][R4.64], R8 ;  /* 0x0000000804000986 */ /* 0x0003e4000c101112 */
[----:B-1----:R-:W-:Y:S01]  /*44f60*/  IADD3 R4, P0, PT, R6, R2, RZ ;  /* 0x0000000206047210 */ /* 0x002fe20007f1e0ff */
[----:B------:R-:W-:-:S03]  /*44f70*/  VIADD R8, R3, UR5 ;  /* 0x0000000503087c36 */ /* 0x000fc60008000000 */
[----:B------:R-:W-:Y:S02]  /*44f80*/  LEA.HI.X.SX32 R5, R6, R0, 0x1, P0 ;  /* 0x0000000006057211 */ /* 0x000fe400000f0eff */
[----:B------:R-:W-:Y:S02]  /*44f90*/  IADD3 R6, P0, PT, R3, R2, RZ ;  /* 0x0000000203067210 */ /* 0x000fe40007f1e0ff */
[----:B------:R-:W-:Y:S02]  /*44fa0*/  F2FP.SATFINITE.E5M2.F32.PACK_AB_MERGE_C R10, R11, R10, RZ ;  /* 0x0000000a0b0a723e */ /* 0x000fe400048060ff */
[----:B------:R-:W-:Y:S02]  /*44fb0*/  LEA.HI.X.SX32 R7, R3, R0, 0x1, P0 ;  /* 0x0000000003077211 */ /* 0x000fe400000f0eff */
[----:B------:R-:W-:-:S04]  /*44fc0*/  PRMT R11, R10, 0x9910, RZ ;  /* 0x000099100a0b7816 */ /* 0x000fc800000000ff */
[----:B------:R-:W-:Y:S02]  /*44fd0*/  SHF.R.S32.HI R11, RZ, 0x8, R11 ;  /* 0x00000008ff0b7819 */ /* 0x000fe4000001140b */
[----:B------:R-:W-:Y:S02]  /*44fe0*/  F2FP.SATFINITE.E5M2.F32.PACK_AB_MERGE_C R12, R13, R12, RZ ;  /* 0x0000000c0d0c723e */ /* 0x000fe400048060ff */
[----:B--2---:R-:W-:Y:S01]  /*44ff0*/  ISETP.LT.AND P3, PT, R77, UR6, !P1 ;  /* 0x000000064d007c0c */ /* 0x004fe2000cf61270 */
[----:B------:R-:W1:Y:S01]  /*45000*/  LDCU UR6, c[0x0][0x39c] ;  /* 0x00007380ff0677ac */ /* 0x000e620008000800 */
[----:B---3--:R-:W-:Y:S01]  /*45010*/  ISETP.LT.AND P4, PT, R76, UR7, !P1 ;  /* 0x000000074c007c0c */ /* 0x008fe2000cf81270 */
[----:B------:R-:W2:Y:S01]  /*45020*/  LDCU UR7, c[0x0][0x39c] ;  /* 0x00007380ff0777ac */ /* 0x000ea20008000800 */
[----:B-----5:R-:W-:Y:S01]  /*45030*/  ISETP.LT.AND P2, PT, R75, UR9, !P1 ;  /* 0x000000094b007c0c */ /* 0x020fe2000cf41270 */
[----:B------:R-:W3:Y:S08]  /*45040*/  LDCU UR9, c[0x0][0x39c] ;  /* 0x00007380ff0977ac */ /* 0x000ef00008000800 */
[----:B------:R4:W-:Y:S04]  /*45050*/  @P3 STG.E.U8 desc[UR18][R4.64], R9 ;  /* 0x0000000904003986 */ /* 0x0009e8000c101112 */
[----:B------:R5:W-:Y:S01]  /*45060*/  @P4 STG.E.U8 desc[UR18][R6.64], R10 ;  /* 0x0000000a06004986 */ /* 0x000be2000c101112 */
[----:B----4-:R-:W-:-:S04]  /*45070*/  IADD3 R4, P3, PT, R8, R2, RZ ;  /* 0x0000000208047210 */ /* 0x010fc80007f7e0ff */
[C---:B------:R-:W-:Y:S02]  /*45080*/  LEA.HI.X.SX32 R5, R8.reuse, R0, 0x1, P3 ;  /* 0x0000000008057211 */ /* 0x040fe400018f0eff */
[----:B--2---:R-:W-:Y:S01]  /*45090*/  ISETP.LT.AND P3, PT, R69, UR7, !P1 ;  /* 0x0000000745007c0c */ /* 0x004fe2000cf61270 */
[----:B------:R-:W-:Y:S01]  /*450a0*/  VIADD R8, R8, UR5 ;  /* 0x0000000508087c36 */ /* 0x000fe20008000000 */
[----:B------:R-:W2:Y:S01]  /*450b0*/  LDL.LU R69, [R1+0x12a4] ;  /* 0x0012a40001457983 */ /* 0x000ea20000300800 */
[----:B------:R-:W-:Y:S01]  /*450c0*/  ISETP.LT.AND P5, PT, R73, UR10, !P1 ;  /* 0x0000000a49007c0c */ /* 0x000fe2000cfa1270 */
[----:B------:R-:W4:Y:S02]  /*450d0*/  LDCU UR10, c[0x0][0x39c] ;  /* 0x00007380ff0a77ac */ /* 0x000f240008000800 */
[----:B------:R-:W3:Y:S01]  /*450e0*/  LDL.LU R68, [R1+0x1284] ;  /* 0x0012840001447983 */ /* 0x000ee20000300800 */
[----:B-----5:R-:W-:Y:S01]  /*450f0*/  PRMT R7, R12, 0x9910, RZ ;  /* 0x000099100c077816 */ /* 0x020fe200000000ff */
[----:B------:R-:W3:Y:S02]  /*45100*/  LDCU UR7, c[0x0][0x39c] ;  /* 0x00007380ff0777ac */ /* 0x000ee40008000800 */
[----:B------:R-:W5:Y:S04]  /*45110*/  LDL.LU R10, [R1+0x1288] ;  /* 0x00128800010a7983 */ /* 0x000f680000300800 */
[----:B------:R-:W4:Y:S04]  /*45120*/  LDL.LU R9, [R1+0x128c] ;  /* 0x00128c0001097983 */ /* 0x000f280000300800 */
[----:B------:R0:W-:Y:S04]  /*45130*/  @P2 STG.E.U8 desc[UR18][R4.64], R11 ;  /* 0x0000000b04002986 */ /* 0x0001e8000c101112 */
[----:B------:R-:W5:Y:S01]  /*45140*/  LDL.LU R13, [R1+0x1298] ;  /* 0x00129800010d7983 */ /* 0x000f620000300800 */
[----:B0-----:R-:W-:-:S04]  /*45150*/  IADD3 R4, P2, PT, R8, R2, RZ ;  /* 0x0000000208047210 */ /* 0x001fc80007f5e0ff */
[----:B------:R-:W-:-:S05]  /*45160*/  LEA.HI.X.SX32 R5, R8, R0, 0x1, P2 ;  /* 0x0000000008057211 */ /* 0x000fca00010f0eff */
[----:B------:R0:W-:Y:S04]  /*45170*/  @P5 STG.E.U8 desc[UR18][R4.64], R12 ;  /* 0x0000000c04005986 */ /* 0x0001e8000c101112 */
[----:B0-----:R-:W5:Y:S01]  /*45180*/  LDL.LU R12, [R1+0x12a0] ;  /* 0x0012a000010c7983 */ /* 0x001f620000300800 */
[----:B------:R-:W-:Y:S01]  /*45190*/  VIADD R3, R8, UR5 ;  /* 0x0000000508037c36 */ /* 0x000fe20008000000 */
[----:B------:R-:W-:Y:S01]  /*451a0*/  ISETP.LT.AND P0, PT, R72, UR4, !P1 ;  /* 0x0000000448007c0c */ /* 0x000fe2000cf01270 */
[----:B------:R-:W0:Y:S01]  /*451b0*/  LDCU UR4, c[0x0][0x39c] ;  /* 0x00007380ff0477ac */ /* 0x000e220008000800 */
[----:B------:R-:W-:Y:S01]  /*451c0*/  F2FP.SATFINITE.E5M2.F32.PACK_AB_MERGE_C R14, R15, R14, RZ ;  /* 0x0000000e0f0e723e */ /* 0x000fe200048060ff */
[----:B------:R-:W5:Y:S01]  /*451d0*/  LDL.LU R11, [R1+0x1268] ;  /* 0x00126800010b7983 */ /* 0x000f620000300800 */
[----:B------:R-:W-:-:S02]  /*451e0*/  IADD3 R6, P2, PT, R3, R2, RZ ;  /* 0x0000000203067210 */ /* 0x000fc40007f5e0ff */
[----:B------:R-:W-:Y:S02]  /*451f0*/  SHF.R.S32.HI R8, RZ, 0x8, R7 ;  /* 0x00000008ff087819 */ /* 0x000fe40000011407 */
[C---:B------:R-:W-:Y:S01]  /*45200*/  LEA.HI.X.SX32 R7, R3.reuse, R0, 0x1, P2 ;  /* 0x0000000003077211 */ /* 0x040fe200010f0eff */
[----:B------:R-:W-:Y:S01]  /*45210*/  VIADD R3, R3, UR5 ;  /* 0x0000000503037c36 */ /* 0x000fe20008000000 */
[----:B-1----:R-:W-:Y:S01]  /*45220*/  ISETP.LT.AND P4, PT, R71, UR6, !P1 ;  /* 0x0000000647007c0c */ /* 0x002fe2000cf81270 */
[----:B------:R-:W2:Y:S02]  /*45230*/  LDCU UR6, c[0x0][0x39c] ;  /* 0x00007380ff0677ac */ /* 0x000ea40008000800 */
[----:B------:R1:W-:Y:S01]  /*45240*/  @P0 STG.E.U8 desc[UR18][R6.64], R8 ;  /* 0x0000000806000986 */ /* 0x0003e2000c101112 */
[----:B------:R-:W-:-:S04]  /*45250*/  IADD3 R4, P0, PT, R3, R2, RZ ;  /* 0x0000000203047210 */ /* 0x000fc80007f1e0ff */
[C---:B------:R-:W-:Y:S01]  /*45260*/  LEA.HI.X.SX32 R5, R3.reuse, R0, 0x1, P0 ;  /* 0x0000000003057211 */ /* 0x040fe200000f0eff */
[----:B-1----:R-:W-:Y:S01]  /*45270*/  VIADD R8, R3, UR5 ;  /* 0x0000000503087c36 */ /* 0x002fe20008000000 */
[----:B------:R-:W-:-:S04]  /*45280*/  PRMT R7, R14, 0x9910, RZ ;  /* 0x000099100e077816 */ /* 0x000fc800000000ff */
[C---:B------:R-:W-:Y:S02]  /*45290*/  IADD3 R6, P5, PT, R8.reuse, R2, RZ ;  /* 0x0000000208067210 */ /* 0x040fe40007fbe0ff */
[----:B------:R-:W-:Y:S02]  /*452a0*/  SHF.R.S32.HI R3, RZ, 0x8, R7 ;  /* 0x00000008ff037819 */ /* 0x000fe40000011407 */
[C---:B------:R-:W-:Y:S01]  /*452b0*/  LEA.HI.X.SX32 R7, R8.reuse, R0, 0x1, P5 ;  /* 0x0000000008077211 */ /* 0x040fe200028f0eff */
[----:B------:R-:W-:Y:S01]  /*452c0*/  VIADD R8, R8, UR5 ;  /* 0x0000000508087c36 */ /* 0x000fe20008000000 */
[----:B0-----:R-:W-:Y:S01]  /*452d0*/  ISETP.LT.AND P0, PT, R70, UR4, !P1 ;  /* 0x0000000446007c0c */ /* 0x001fe2000cf01270 */
[----:B------:R0:W-:Y:S01]  /*452e0*/  @P4 STG.E.U8 desc[UR18][R4.64], R14 ;  /* 0x0000000e04004986 */ /* 0x0001e2000c101112 */
[----:B------:R-:W-:Y:S01]  /*452f0*/  F2FP.SATFINITE.E5M2.F32.PACK_AB_MERGE_C R16, R17, R16, RZ ;  /* 0x000000101110723e */ /* 0x000fe200048060ff */
[----:B------:R-:W1:Y:S02]  /*45300*/  LDCU UR4, c[0x0][0x39c] ;  /* 0x00007380ff0477ac */ /* 0x000e640008000800 */
[----:B------:R1:W-:Y:S01]  /*45310*/  @P3 STG.E.U8 desc[UR18][R6.64], R3 ;  /* 0x0000000306003986 */ /* 0x0003e2000c101112 */
[----:B0-----:R-:W-:-:S04]  /*45320*/  IADD3 R4, P5, PT, R8, R2, RZ ;  /* 0x0000000208047210 */ /* 0x001fc80007fbe0ff */
[C---:B------:R-:W-:Y:S01]  /*45330*/  LEA.HI.X.SX32 R5, R8.reuse, R0, 0x1, P5 ;  /* 0x0000000008057211 */ /* 0x040fe200028f0eff */
[----:B------:R-:W-:Y:S01]  /*45340*/  VIADD R8, R8, UR5 ;  /* 0x0000000508087c36 */ /* 0x000fe20008000000 */
[----:B-1----:R-:W-:-:S03]  /*45350*/  PRMT R3, R16, 0x9910, RZ ;  /* 0x0000991010037816 */ /* 0x002fc600000000ff */
[----:B------:R0:W-:Y:S01]  /*45360*/  @P0 STG.E.U8 desc[UR18][R4.64], R16 ;  /* 0x0000001004000986 */ /* 0x0001e2000c101112 */
[----:B------:R-:W-:Y:S02]  /*45370*/  F2FP.SATFINITE.E5M2.F32.PACK_AB_MERGE_C R18, R19, R18, RZ ;  /* 0x000000121312723e */ /* 0x000fe400048060ff */
[----:B0-----:R-:W-:-:S04]  /*45380*/  IADD3 R4, P0, PT, R8, R2, RZ ;  /* 0x0000000208047210 */ /* 0x001fc80007f1e0ff */
[----:B------:R-:W-:Y:S02]  /*45390*/  LEA.HI.X.SX32 R5, R8, R0, 0x1, P0 ;  /* 0x0000000008057211 */ /* 0x000fe400000f0eff */
[----:B--2---:R-:W-:Y:S01]  /*453a0*/  ISETP.LT.AND P2, PT, R69, UR6, !P1 ;  /* 0x0000000645007c0c */ /* 0x004fe2000cf41270 */
[----:B------:R-:W0:Y:S01]  /*453b0*/  LDCU UR6, c[0x0][0x39c] ;  /* 0x00007380ff0677ac */ /* 0x000e220008000800 */
[----:B---3--:R-:W-:Y:S01]  /*453c0*/  ISETP.LT.AND P4, PT, R68, UR7, !P1 ;  /* 0x0000000744007c0c */ /* 0x008fe2000cf81270 */
[----:B------:R-:W1:Y:S01]  /*453d0*/  LDCU UR7, c[0x0][0x39c] ;  /* 0x00007380ff0777ac */ /* 0x000e620008000800 */
[----:B----4-:R-:W-:Y:S01]  /*453e0*/  ISETP.LT.AND P5, PT, R9, UR10, !P1 ;  /* 0x0000000a09007c0c */ /* 0x010fe2000cfa1270 */
[----:B------:R-:W-:Y:S01]  /*453f0*/  IMAD.MOV.U32 R9, RZ, RZ, R3 ;  /* 0x000000ffff097224 */ /* 0x000fe200078e0003 */
[----:B-----5:R-:W-:Y:S01]  /*45400*/  ISETP.LT.AND P3, PT, R10, UR9, !P1 ;  /* 0x000000090a007c0c */ /* 0x020fe2000cf61270 */
[----:B------:R-:W-:Y:S01]  /*45410*/  VIADD R3, R8, UR5 ;  /* 0x0000000508037c36 */ /* 0x000fe20008000000 */
[----:B------:R-:W-:Y:S01]  /*45420*/  F2FP.SATFINITE.E5M2.F32.PACK_AB_MERGE_C R20, R21, R20, RZ ;  /* 0x000000141514723e */ /* 0x000fe200048060ff */
[----:B------:R-:W2:Y:S03]  /*45430*/  LDCU UR9, c[0x0][0x39c] ;  /* 0x00007380ff0977ac */ /* 0x000ea60008000800 */
[----:B------:R-:W-:Y:S01]  /*45440*/  IADD3 R6, P0, PT, R3, R2, RZ ;  /* 0x0000000203067210 */ /* 0x000fe20007f1e0ff */
[----:B------:R-:W3:Y:S01]  /*45450*/  LDCU UR10, c[0x0][0x39c] ;  /* 0x00007380ff0a77ac */ /* 0x000ee20008000800 */
[----:B------:R-:W-:-:S02]  /*45460*/  SHF.R.S32.HI R9, RZ, 0x8, R9 ;  /* 0x00000008ff097819 */ /* 0x000fc40000011409 */
[----:B------:R-:W-:-:S03]  /*45470*/  LEA.HI.X.SX32 R7, R3, R0, 0x1, P0 ;  /* 0x0000000003077211 */ /* 0x000fc600000f0eff */
[----:B------:R4:W-:Y:S04]  /*45480*/  @P2 STG.E.U8 desc[UR18][R4.64], R9 ;  /* 0x0000000904002986 */ /* 0x0009e8000c101112 */
[----:B------:R5:W-:Y:S01]  /*45490*/  @P4 STG.E.U8 desc[UR18][R6.64], R18 ;  /* 0x0000001206004986 */ /* 0x000be2000c101112 */
[----:B0-----:R-:W-:Y:S01]  /*454a0*/  ISETP.LT.AND P4, PT, R12, UR6, !P1 ;  /* 0x000000060c007c0c */ /* 0x001fe2000cf81270 */
[----:B------:R-:W-:Y:S02]  /*454b0*/  VIADD R8, R3, UR5 ;  /* 0x0000000503087c36 */ /* 0x000fe40008000000 */
[----:B------:R-:W2:Y:S01]  /*454c0*/  LDL.LU R12, [R1+0x12b4] ;  /* 0x0012b400010c7983 */ /* 0x000ea20000300800 */
[----:B------:R-:W-:Y:S01]  /*454d0*/  PRMT R10, R18, 0x9910, RZ ;  /* 0x00009910120a7816 */ /* 0x000fe200000000ff */
[----:B------:R-:W0:Y:S01]  /*454e0*/  LDCU UR6, c[0x0][0x39c] ;  /* 0x00007380ff0677ac */ /* 0x000e220008000800 */
[----:B----4-:R-:W-:Y:S01]  /*454f0*/  IADD3 R4, P2, PT, R8, R2, RZ ;  /* 0x0000000208047210 */ /* 0x010fe20007f5e0ff */
[----:B------:R-:W0:Y:S01]  /*45500*/  LDL.LU R9, [R1+0xf84] ;  /* 0x000f840001097983 */ /* 0x000e220000300800 */
[----:B------:R-:W-:-:S02]  /*45510*/  SHF.R.S32.HI R10, RZ, 0x8, R10 ;  /* 0x00000008ff0a7819 */ /* 0x000fc4000001140a */
[C---:B------:R-:W-:Y:S01]  /*45520*/  LEA.HI.X.SX32 R5, R8.reuse, R0, 0x1, P2 ;  /* 0x0000000008057211 */ /* 0x040fe200010f0eff */
[----:B------:R-:W-:Y:S01]  /*45530*/  VIADD R8, R8, UR5 ;  /* 0x0000000508087c36 */ /* 0x000fe20008000000 */
[----:B------:R-:W-:Y:S01]  /*45540*/  ISETP.LT.AND P0, PT, R13, UR4, !P1 ;  /* 0x000000040d007c0c */ /* 0x000fe2000cf01270 */
[----:B------:R-:W2:Y:S01]  /*45550*/  LDCU UR4, c[0x0][0x39c] ;  /* 0x00007380ff0477ac */ /* 0x000ea20008000800 */
[----:B-----5:R-:W-:Y:S01]  /*45560*/  PRMT R7, R20, 0x9910, RZ ;  /* 0x0000991014077816 */ /* 0x020fe200000000ff */
[----:B------:R4:W-:Y:S01]  /*45570*/  @P3 STG.E.U8 desc[UR18][R4.64], R10 ;  /* 0x0000000a04003986 */ /* 0x0009e2000c101112 */
[----:B------:R-:W-:-:S03]  /*45580*/  VIADD R3, R8, UR5 ;  /* 0x0000000508037c36 */ /* 0x000fc60008000000 */
[----:B------:R-:W5:Y:S01]  /*45590*/  LDL.LU R15, [R1+0xf30] ;  /* 0x000f3000010f7983 */ /* 0x000f620000300800 */
[----:B-1----:R-:W-:Y:S01]  /*455a0*/  ISETP.LT.AND P2, PT, R11, UR7, !P1 ;  /* 0x000000070b007c0c */ /* 0x002fe2000cf41270 */
[----:B------:R-:W5:Y:S02]  /*455b0*/  LDCU UR7, c[0x0][0x39c] ;  /* 0x00007380ff0777ac */ /* 0x000f640008000800 */
[----:B------:R-:W3:Y:S01]  /*455c0*/  LDL.LU R14, [R1+0xf34] ;  /* 0x000f3400010e7983 */ /* 0x000ee20000300800 */
[----:B----4-:R-:W-:-:S03]  /*455d0*/  IADD3 R4, P3, PT, R8, R2, RZ ;  /* 0x0000000208047210 */ /* 0x010fc60007f7e0ff */
[----:B------:R-:W4:Y:S01]  /*455e0*/  LDL.LU R11, [R1+0x1290] ;  /* 0x00129000010b7983 */ /* 0x000f220000300800 */
[----:B------:R-:W-:-:S03]  /*455f0*/  LEA.HI.X.SX32 R5, R8, R0, 0x1, P3 ;  /* 0x0000000008057211 */ /* 0x000fc600018f0eff */
[----:B------:R-:W3:Y:S01]  /*45600*/  LDL.LU R13, [R1+0x129c] ;  /* 0x00129c00010d7983 */ /* 0x000ee20000300800 */
[C---:B------:R-:W-:Y:S02]  /*45610*/  IADD3 R6, P3, PT, R3.reuse, R2, RZ ;  /* 0x0000000203067210 */ /* 0x040fe40007f7e0ff */
[----:B------:R-:W-:Y:S02]  /*45620*/  SHF.R.S32.HI R8, RZ, 0x8, R7 ;  /* 0x00000008ff087819 */ /* 0x000fe40000011407 */
[C---:B------:R-:W-:Y:S01]  /*45630*/  LEA.HI.X.SX32 R7, R3.reuse, R0, 0x1, P3 ;  /* 0x0000000003077211 */ /* 0x040fe200018f0eff */
[----:B------:R-:W-:Y:S01]  /*45640*/  VIADD R3, R3, UR5 ;  /* 0x0000000503037c36 */ /* 0x000fe20008000000 */
[----:B------:R1:W-:Y:S04]  /*45650*/  @P5 STG.E.U8 desc[UR18][R4.64], R20 ;  /* 0x0000001404005986 */ /* 0x0003e8000c101112 */
[----:B------:R2:W-:Y:S01]  /*45660*/  @P0 STG.E.U8 desc[UR18][R6.64], R8 ;  /* 0x0000000806000986 */ /* 0x0005e2000c101112 */
[----:B-1----:R-:W-:-:S04]  /*45670*/  IADD3 R4, P0, PT, R3, R2, RZ ;  /* 0x0000000203047210 */ /* 0x002fc80007f1e0ff */
[C---:B------:R-:W-:Y:S02]  /*45680*/  LEA.HI.X.SX32 R5, R3.reuse, R0, 0x1, P0 ;  /* 0x0000000003057211 */ /* 0x040fe400000f0eff */
[----:B--2---:R-:W-:Y:S01]  /*45690*/  ISETP.LT.AND P0, PT, R12, UR4, !P1 ;  /* 0x000000040c007c0c */ /* 0x004fe2000cf01270 */
[----:B------:R-:W-:Y:S01]  /*456a0*/  VIADD R8, R3, UR5 ;  /* 0x0000000503087c36 */ /* 0x000fe20008000000 */
[----:B------:R-:W2:Y:S01]  /*456b0*/  LDL.LU R12, [R1+0xf3c] ;  /* 0x000f3c00010c7983 */ /* 0x000ea20000300800 */
[----:B------:R-:W-:Y:S01]  /*456c0*/  F2FP.SATFINITE.E5M2.F32.PACK_AB_MERGE_C R22, R23, R22, RZ ;  /* 0x000000161716723e */ /* 0x000fe200048060ff */
[----:B------:R-:W1:Y:S01]  /*456d0*/  LDCU UR4, c[0x0][0x39c] ;  /* 0x00007380ff0477ac */ /* 0x000e620008000800 */
[----:B0-----:R-:W-:Y:S01]  /*456e0*/  ISETP.LT.AND P3, PT, R9, UR6, !P1 ;  /* 0x0000000609007c0c */ /* 0x001fe2000cf61270 */
[----:B------:R-:W-:Y:S01]  /*456f0*/  VIADD R9, R8, UR5 ;  /* 0x0000000508097c36 */ /* 0x000fe20008000000 */
[----:B------:R-:W-:Y:S02]  /*45700*/  PRMT R7, R22, 0x9910, RZ ;  /* 0x0000991016077816 */ /* 0x000fe400000000ff */
[C---:B------:R-:W-:Y:S01]  /*45710*/  IADD3 R6, P5, PT, R8.reuse, R2, RZ ;  /* 0x0000000208067210 */ /* 0x040fe20007fbe0ff */
[----:B------:R0:W-:Y:S01]  /*45720*/  @P4 STG.E.U8 desc[UR18][R4.64], R22 ;  /* 0x0000001604004986 */ /* 0x0001e2000c101112 */
[----:B------:R-:W-:Y:S01]  /*45730*/  SHF.R.S32.HI R3, RZ, 0x8, R7 ;  /* 0x00000008ff037819 */ /* 0x000fe20000011407 */
[----:B------:R-:W2:Y:S01]  /*45740*/  LDCU UR6, c[0x0][0x39c] ;  /* 0x00007380ff0677ac */ /* 0x000ea20008000800 */
[----:B------:R-:W-:Y:S01]  /*45750*/  LEA.HI.X.SX32 R7, R8, R0, 0x1, P5 ;  /* 0x0000000008077211 */ /* 0x000fe200028f0eff */
[----:B------:R-:W4:Y:S01]  /*45760*/  LDL.LU R10, [R1+0xf38] ;  /* 0x000f3800010a7983 */ /* 0x000f220000300800 */
[----:B------:R-:W-:-:S02]  /*45770*/  F2FP.SATFINITE.E5M2.F32.PACK_AB_MERGE_C R25, R25, R24, RZ ;  /* 0x000000181919723e */ /* 0x000fc400048060ff */
[C---:B0-----:R-:W-:Y:S01]  /*45780*/  IADD3 R4, P5, PT, R9.reuse, R2, RZ ;  /* 0x0000000209047210 */ /* 0x041fe20007fbe0ff */
[----:B------:R0:W-:Y:S03]  /*45790*/  @P2 STG.E.U8 desc[UR18][R6.64], R3 ;  /* 0x0000000306002986 */ /* 0x0001e6000c101112 */
[C---:B------:R-:W-:Y:S01]  /*457a0*/  LEA.HI.X.SX32 R5, R9.reuse, R0, 0x1, P5 ;  /* 0x0000000009057211 */ /* 0x040fe200028f0eff */
[----:B------:R-:W-:Y:S01]  /*457b0*/  VIADD R9, R9, UR5 ;  /* 0x0000000509097c36 */ /* 0x000fe20008000000 */
[----:B------:R-:W-:Y:S01]  /*457c0*/  PRMT R8, R25, 0x9910, RZ ;  /* 0x0000991019087816 */ /* 0x000fe200000000ff */
[----:B------:R-:W4:Y:S01]  /*457d0*/  LDL.LU R16, [R1+0xf40] ;  /* 0x000f400001107983 */ /* 0x000f220000300800 */
[----:B-----5:R-:W-:Y:S01]  /*457e0*/  ISETP.LT.AND P4, PT, R15, UR7, !P1 ;  /* 0x000000070f007c0c */ /* 0x020fe2000cf81270 */
[----:B------:R-:W5:Y:S02]  /*457f0*/  LDCU UR7, c[0x0][0x39c] ;  /* 0x00007380ff0777ac */ /* 0x000f640008000800 */
[----:B------:R1:W-:Y:S01]  /*45800*/  @P0 STG.E.U8 desc[UR18][R4.64], R25 ;  /* 0x0000001904000986 */ /* 0x0003e2000c101112 */
[----:B0-----:R-:W-:-:S02]  /*45810*/  VIADD R7, R9, UR5 ;  /* 0x0000000509077c36 */ /* 0x001fc40008000000 */
[----:B------:R-:W-:Y:S01]  /*45820*/  IMAD.MOV.U32 R3, RZ, RZ, R8 ;  /* 0x000000ffff037224 */ /* 0x000fe200078e0008 */
[----:B-1----:R-:W-:-:S04]  /*45830*/  IADD3 R4, P0, PT, R9, R2, RZ ;  /* 0x0000000209047210 */ /* 0x002fc80007f1e0ff */
[----:B------:R-:W-:Y:S02]  /*45840*/  LEA.HI.X.SX32 R5, R9, R0, 0x1, P0 ;  /* 0x0000000009057211 */ /* 0x000fe400000f0eff */
[C---:B------:R-:W-:Y:S02]  /*45850*/  IADD3 R6, P0, PT, R7.reuse, R2, RZ ;  /* 0x0000000207067210 */ /* 0x040fe40007f1e0ff */
[----:B------:R-:W-:Y:S01]  /*45860*/  SHF.R.S32.HI R9, RZ, 0x8, R3 ;  /* 0x00000008ff097819 */ /* 0x000fe20000011403 */
[----:B------:R-:W-:Y:S01]  /*45870*/  VIADD R3, R7, UR5 ;  /* 0x0000000507037c36 */ /* 0x000fe20008000000 */
[----:B------:R-:W-:Y:S02]  /*45880*/  F2FP.SATFINITE.E5M2.F32.PACK_AB_MERGE_C R27, R27, R26, RZ ;  /* 0x0000001a1b1b723e */ /* 0x000fe400048060ff */
[----:B------:R-:W-:Y:S01]  /*45890*/  LEA.HI.X.SX32 R7, R7, R0, 0x1, P0 ;  /* 0x0000000007077211 */ /* 0x000fe200000f0eff */
[----:B------:R0:W-:Y:S04]  /*458a0*/  @P3 STG.E.U8 desc[UR18][R4.64], R9 ;  /* 0x0000000904003986 */ /* 0x0001e8000c101112 */
[----:B------:R-:W-:Y:S01]  /*458b0*/  @P4 STG.E.U8 desc[UR18][R6.64], R27 ;  /* 0x0000001b06004986 */ /* 0x000fe2000c101112 */
[----:B--2---:R-:W-:Y:S01]  /*458c0*/  ISETP.LT.AND P4, PT, R12, UR6, !P1 ;  /* 0x000000060c007c0c */ /* 0x004fe2000cf81270 */
[----:B------:R-:W1:Y:S02]  /*458d0*/  LDCU UR6, c[0x0][0x39c] ;  /* 0x00007380ff0677ac */ /* 0x000e640008000800 */
[----:B------:R-:W1:Y:S01]  /*458e0*/  LDL.LU R12, [R1+0xf2c] ;  /* 0x000f2c00010c7983 */ /* 0x000e620000300800 */
[----:B---3--:R-:W-:-:S02]  /*458f0*/  ISETP.LT.AND P2, PT, R14, UR9, !P1 ;  /* 0x000000090e007c0c */ /* 0x008fc4000cf41270 */
[----:B----4-:R-:W-:Y:S01]  /*45900*/  ISETP.LT.AND P5, PT, R11, UR10, !P1 ;  /* 0x0000000a0b007c0c */ /* 0x010fe2000cfa1270 */
[----:B------:R-:W2:Y:S01]  /*45910*/  LDCU UR10, c[0x0][0x39c] ;  /* 0x00007380ff0a77ac */ /* 0x000ea20008000800 */
[----:B------:R-:W-:Y:S02]  /*45920*/  PRMT R11, R27, 0x9910, RZ ;  /* 0x000099101b0b7816 */ /* 0x000fe400000000ff */
[C---:B0-----:R-:W-:Y:S01]  /*45930*/  IADD3 R4, P3, PT, R3.reuse, R2, RZ ;  /* 0x0000000203047210 */ /* 0x041fe20007f7e0ff */
[----:B------:R-:W0:Y:S01]  /*45940*/  LDCU UR9, c[0x0][0x39c] ;  /* 0x00007380ff0977ac */ /* 0x000e220008000800 */
[----:B------:R-:W-:Y:S02]  /*45950*/  SHF.R.S32.HI R11, RZ, 0x8, R11 ;  /* 0x00000008ff0b7819 */ /* 0x000fe4000001140b */
[C---:B------:R-:W-:Y:S01]  /*45960*/  LEA.HI.X.SX32 R5, R3.reuse, R0, 0x1, P3 ;  /* 0x0000000003057211 */ /* 0x040fe200018f0eff */
[----:B------:R-:W-:-:S04]  /*45970*/  VIADD R3, R3, UR5 ;  /* 0x0000000503037c36 */ /* 0x000fc80008000000 */
[----:B------:R3:W-:Y:S01]  /*45980*/  @P2 STG.E.U8 desc[UR18][R4.64], R11 ;  /* 0x0000000b04002986 */ /* 0x0007e2000c101112 */
[C---:B------:R-:W-:Y:S01]  /*45990*/  VIADD R9, R3.reuse, UR5 ;  /* 0x0000000503097c36 */ /* 0x040fe20008000000 */
[----:B-----5:R-:W-:Y:S01]  /*459a0*/  ISETP.LT.AND P3, PT, R10, UR7, !P1 ;  /* 0x000000070a007c0c */ /* 0x020fe2000cf61270 */
[----:B------:R-:W4:Y:S01]  /*459b0*/  LDCU UR7, c[0x0][0x39c] ;  /* 0x00007380ff0777ac */ /* 0x000f220008000800 */
[----:B------:R-:W4:Y:S04]  /*459c0*/  LDL.LU R10, [R1+0xf28] ;  /* 0x000f2800010a7983 */ /* 0x000f280000300800 */
[----:B------:R-:W0:Y:S01]  /*459d0*/  LDL.LU R15, [R1+0xf24] ;  /* 0x000f2400010f7983 */ /* 0x000e220000300800 */
[----:B---3--:R-:W-:-:S03]  /*459e0*/  IADD3 R4, P2, PT, R3, R2, RZ ;  /* 0x0000000203047210 */ /* 0x008fc60007f5e0ff */
[----:B------:R-:W2:Y:S01]  /*459f0*/  LDL.LU R14, [R1+0x12ac] ;  /* 0x0012ac00010e7983 */ /* 0x000ea20000300800 */
[----:B------:R-:W-:Y:S02]  /*45a00*/  LEA.HI.X.SX32 R5, R3, R0, 0x1, P2 ;  /* 0x0000000003057211 */ /* 0x000fe400010f0eff */
[----:B------:R-:W-:-:S04]  /*45a10*/  IADD3 R6, P2, PT, R9, R2, RZ ;  /* 0x0000000209067210 */ /* 0x000fc80007f5e0ff */
[----:B------:R-:W-:Y:S02]  /*45a20*/  LEA.HI.X.SX32 R7, R9, R0, 0x1, P2 ;  /* 0x0000000009077211 */ /* 0x000fe400010f0eff */
[----:B------:R-:W-:Y:S01]  /*45a30*/  ISETP.LT.AND P0, PT, R13, UR4, !P1 ;  /* 0x000000040d007c0c */ /* 0x000fe2000cf01270 */
[----:B------:R-:W3:Y:S01]  /*45a40*/  LDCU UR4, c[0x0][0x39c] ;  /* 0x00007380ff0477ac */ /* 0x000ee20008000800 */
[----:B------:R-:W-:Y:S02]  /*45a50*/  F2FP.SATFINITE.E5M2.F32.PACK_AB_MERGE_C R29, R29, R28, RZ ;  /* 0x0000001c1d1d723e */ /* 0x000fe400048060ff */
[----:B-1----:R-:W-:Y:S01]  /*45a60*/  ISETP.LT.AND P2, PT, R12, UR6, !P1 ;  /* 0x000000060c007c0c */ /* 0x002fe2000cf41270 */
[----:B------:R-:W-:Y:S01]  /*45a70*/  VIADD R9, R9, UR5 ;  /* 0x0000000509097c36 */ /* 0x000fe20008000000 */
[----:B------:R-:W5:Y:S01]  /*45a80*/  LDL.LU R12, [R1+0x12b0] ;  /* 0x0012b000010c7983 */ /* 0x000f620000300800 */
[----:B------:R-:W-:Y:S01]  /*45a90*/  PRMT R13, R29, 0x9910, RZ ;  /* 0x000099101d0d7816 */ /* 0x000fe200000000ff */
[----:B------:R-:W1:Y:S01]  /*45aa0*/  LDCU UR6, c[0x0][0x39c] ;  /* 0x00007380ff0677ac */ /* 0x000e620008000800 */
[----:B------:R-:W-:Y:S01]  /*45ab0*/  VIADD R3, R9, UR5 ;  /* 0x0000000509037c36 */ /* 0x000fe20008000000 */
[----:B------:R3:W-:Y:S01]  /*45ac0*/  @P5 STG.E.U8 desc[UR18][R4.64], R29 ;  /* 0x0000001d04005986 */ /* 0x0007e2000c101112 */
[----:B------:R-:W-:-:S02]  /*45ad0*/  SHF.R.S32.HI R13, RZ, 0x8, R13 ;  /* 0x00000008ff0d7819 */ /* 0x000fc4000001140d */
[----:B------:R-:W-:Y:S01]  /*45ae0*/  F2FP.SATFINITE.E5M2.F32.PACK_AB_MERGE_C R31, R31, R30, RZ ;  /* 0x0000001e1f1f723e */ /* 0x000fe200048060ff */
[----:B------:R-:W1:Y:S04]  /*45af0*/  LDL.LU R11, [R1+0xf20] ;  /* 0x000f2000010b7983 */ /* 0x000e680000300800 */
[----:B------:R0:W-:Y:S01]  /*45b00*/  @P0 STG.E.U8 desc[UR18][R6.64], R13 ;  /* 0x0000000d06000986 */ /* 0x0001e2000c101112 */
[----:B---3--:R-:W-:-:S04]  /*45b10*/  IADD3 R4, P0, PT, R9, R2, RZ ;  /* 0x0000000209047210 */ /* 0x008fc80007f1e0ff */
[----:B------:R-:W-:Y:S02]  /*45b20*/  LEA.HI.X.SX32 R5, R9, R0, 0x1, P0 ;  /* 0x0000000009057211 */ /* 0x000fe400000f0eff */
[C---:B0-----:R-:W-:Y:S02]  /*45b30*/  IADD3 R6, P5, PT, R3.reuse, R2, RZ ;  /* 0x0000000203067210 */ /* 0x041fe40007fbe0ff */
[----:B------:R-:W-:Y:S01]  /*45b40*/  ISETP.LT.AND P0, PT, R16, UR4, !P1 ;  /* 0x0000000410007c0c */ /* 0x000fe2000cf01270 */
[----:B------:R0:W-:Y:S01]  /*45b50*/  @P4 STG.E.U8 desc[UR18][R4.64], R31 ;  /* 0x0000001f04004986 */ /* 0x0001e2000c101112 */
[C---:B------:R-:W-:Y:S01]  /*45b60*/  LEA.HI.X.SX32 R7, R3.reuse, R0, 0x1, P5 ;  /* 0x0000000003077211 */ /* 0x040fe200028f0eff */
[----:B------:R-:W-:Y:S01]  /*45b70*/  VIADD R3, R3, UR5 ;  /* 0x0000000503037c36 */ /* 0x000fe20008000000 */
[----:B------:R-:W-:Y:S01]  /*45b80*/  PRMT R8, R31, 0x9910, RZ ;  /* 0x000099101f087816 */ /* 0x000fe200000000ff */
[----:B------:R-:W5:Y:S01]  /*45b90*/  LDCU UR4, c[0x0][0x39c] ;  /* 0x00007380ff0477ac */ /* 0x000f620008000800 */
[----:B------:R-:W-:-:S02]  /*45ba0*/  F2FP.SATFINITE.E5M2.F32.PACK_AB_MERGE_C R33, R33, R32, RZ ;  /* 0x000000202121723e */ /* 0x000fc400048060ff */
[----:B------:R-:W-:Y:S02]  /*45bb0*/  SHF.R.S32.HI R9, RZ, 0x8, R8 ;  /* 0x00000008ff097819 */ /* 0x000fe40000011408 */
[----:B0-----:R-:W-:-:S04]  /*45bc0*/  IADD3 R4, P5, PT, R3, R2, RZ ;  /* 0x0000000203047210 */ /* 0x001fc80007fbe0ff */
[C---:B------:R-:W-:Y:S01]  /*45bd0*/  LEA.HI.X.SX32 R5, R3.reuse, R0, 0x1, P5 ;  /* 0x0000000003057211 */ /* 0x040fe200028f0eff */
[----:B------:R-:W-:Y:S01]  /*45be0*/  VIADD R3, R3, UR5 ;  /* 0x0000000503037c36 */ /* 0x000fe20008000000 */
[----:B------:R0:W-:Y:S04]  /*45bf0*/  @P3 STG.E.U8 desc[UR18][R6.64], R9 ;  /* 0x0000000906003986 */ /* 0x0001e8000c101112 */
[----:B------:R3:W-:Y:S01]  /*45c00*/  @P0 STG.E.U8 desc[UR18][R4.64], R33 ;  /* 0x0000002104000986 */ /* 0x0007e2000c101112 */
[C---:B0-----:R-:W-:Y:S01]  /*45c10*/  VIADD R7, R3.reuse, UR5 ;  /* 0x0000000503077c36 */ /* 0x041fe20008000000 */
[----:B---3--:R-:W-:-:S04]  /*45c20*/  IADD3 R4, P0, PT, R3, R2, RZ ;  /* 0x0000000203047210 */ /* 0x008fc80007f1e0ff */
[----:B------:R-:W-:Y:S02]  /*45c30*/  LEA.HI.X.SX32 R5, R3, R0, 0x1, P0 ;  /* 0x0000000003057211 */ /* 0x000fe400000f0eff */
[C---:B------:R-:W-:Y:S01]  /*45c40*/  IADD3 R6, P0, PT, R7.reuse, R2, RZ ;  /* 0x0000000207067210 */ /* 0x040fe20007f1e0ff */
[C---:B------:R-:W-:Y:S01]  /*45c50*/  VIADD R3, R7.reuse, UR5 ;  /* 0x0000000507037c36 */ /* 0x040fe20008000000 */
[----:B----4-:R-:W-:Y:S01]  /*45c60*/  ISETP.LT.AND P4, PT, R10, UR7, !P1 ;  /* 0x000000070a007c0c */ /* 0x010fe2000cf81270 */
[----:B------:R-:W0:Y:S01]  /*45c70*/  LDCU UR7, c[0x0][0x39c] ;  /* 0x00007380ff0777ac */ /* 0x000e220008000800 */
[----:B------:R-:W0:Y:S01]  /*45c80*/  LDL.LU R10, [R1+0xf1c] ;  /* 0x000f1c00010a7983 */ /* 0x000e220000300800 */
[----:B--2---:R-:W-:Y:S02]  /*45c90*/  ISETP.LT.AND P5, PT, R14, UR10, !P1 ;  /* 0x0000000a0e007c0c */ /* 0x004fe4000cfa1270 */
[----:B------:R-:W-:Y:S01]  /*45ca0*/  LEA.HI.X.SX32 R7, R7, R0, 0x1, P0 ;  /* 0x0000000007077211 */ /* 0x000fe200000f0eff */
[----:B------:R-:W2:Y:S01]  /*45cb0*/  LDL.LU R14, [R1+0xf18] ;  /* 0x000f1800010e7983 */ /* 0x000ea20000300800 */
[----:B------:R-:W-:Y:S01]  /*45cc0*/  PRMT R8, R33, 0x9910, RZ ;  /* 0x0000991021087816 */ /* 0x000fe200000000ff */
[----:B------:R-:W3:Y:S01]  /*45cd0*/  LDCU UR10, c[0x0][0x39c] ;  /* 0x00007380ff0a77ac */ /* 0x000ee20008000800 */
[----:B-----5:R-:W-:-:S03]  /*45ce0*/  ISETP.LT.AND P0, PT, R12, UR4, !P1 ;  /* 0x000000040c007c0c */ /* 0x020fc6000cf01270 */
[----:B------:R-:W-:Y:S01]  /*45cf0*/  IMAD.MOV.U32 R9, RZ, RZ, R8 ;  /* 0x000000ffff097224 */ /* 0x000fe200078e0008 */
[----:B------:R-:W4:Y:S01]  /*45d00*/  LDL.LU R12, [R1+0xf14] ;  /* 0x000f1400010c7983 */ /* 0x000f220000300800 */
[----:B------:R-:W-:Y:S01]  /*45d10*/  ISETP.LT.AND P3, PT, R15, UR9, !P1 ;  /* 0x000000090f007c0c */ /* 0x000fe2000cf61270 */
[----:B------:R-:W2:Y:S02]  /*45d20*/  LDCU UR4, c[0x0][0x39c] ;  /* 0x00007380ff0477ac */ /* 0x000ea40008000800 */
[----:B------:R-:W-:Y:S01]  /*45d30*/  SHF.R.S32.HI R9, RZ, 0x8, R9 ;  /* 0x00000008ff097819 */ /* 0x000fe20000011409 */
[----:B------:R-:W5:Y:S01]  /*45d40*/  LDL.LU R18, [R1+0xf10] ;  /* 0x000f100001127983 */ /* 0x000f620000300800 */
[----:B------:R-:W-:Y:S01]  /*45d50*/  F2FP.SATFINITE.E5M2.F32.PACK_AB_MERGE_C R35, R35, R34, RZ ;  /* 0x000000222323723e */ /* 0x000fe200048060ff */
[----:B------:R-:W0:Y:S02]  /*45d60*/  LDCU UR9, c[0x0][0x39c] ;  /* 0x00007380ff0977ac */ /* 0x000e240008000800 */
[----:B------:R1:W-:Y:S01]  /*45d70*/  @P2 STG.E.U8 desc[UR18][R4.64], R9 ;  /* 0x0000000904002986 */ /* 0x0003e2000c101112 */
[----:B------:R-:W-:-:S02]  /*45d80*/  PRMT R13, R35, 0x9910, RZ ;  /* 0x00009910230d7816 */ /* 0x000fc400000000ff */
[----:B------:R-:W-:Y:S01]  /*45d90*/  F2FP.SATFINITE.E5M2.F32.PACK_AB_MERGE_C R37, R37, R36, RZ ;  /* 0x000000242525723e */ /* 0x000fe200048060ff */
[----:B------:R-:W3:Y:S01]  /*45da0*/  LDL.LU R17, [R1+0xf0c] ;  /* 0x000f0c0001117983 */ /* 0x000ee20000300800 */
[----:B------:R-:W-:Y:S02]  /*45db0*/  SHF.R.S32.HI R13, RZ, 0x8, R13 ;  /* 0x00000008ff0d7819 */ /* 0x000fe4000001140d */
[C---:B-1----:R-:W-:Y:S01]  /*45dc0*/  IADD3 R4, P2, PT, R3.reuse, R2, RZ ;  /* 0x0000000203047210 */ /* 0x042fe20007f5e0ff */
[----:B------:R1:W-:Y:S03]  /*45dd0*/  @P4 STG.E.U8 desc[UR18][R6.64], R35 ;  /* 0x0000002306004986 */ /* 0x0003e6000c101112 */
[C---:B------:R-:W-:Y:S01]  /*45de0*/  LEA.HI.X.SX32 R5, R3.reuse, R0, 0x1, P2 ;  /* 0x0000000003057211 */ /* 0x040fe200010f0eff */
[----:B------:R-:W-:Y:S01]  /*45df0*/  VIADD R3, R3, UR5 ;  /* 0x0000000503037c36 */ /* 0x000fe20008000000 */
[----:B------:R-:W-:Y:S01]  /*45e00*/  ISETP.LT.AND P4, PT, R11, UR6, !P1 ;  /* 0x000000060b007c0c */ /* 0x000fe2000cf81270 */
[----:B------:R-:W4:Y:S01]  /*45e10*/  LDCU UR6, c[0x0][0x39c] ;  /* 0x00007380ff0677ac */ /* 0x000f220008000800 */
[----:B------:R-:W-:Y:S01]  /*45e20*/  PRMT R15, R37, 0x9910, RZ ;  /* 0x00009910250f7816 */ /* 0x000fe200000000ff */
[----:B------:R1:W-:Y:S01]  /*45e30*/  @P3 STG.E.U8 desc[UR18][R4.64], R13 ;  /* 0x0000000d04003986 */ /* 0x0003e2000c101112 */
[C---:B------:R-:W-:Y:S01]  /*45e40*/  IADD3 R8, P3, PT, R3.reuse, R2, RZ ;  /* 0x0000000203087210 */ /* 0x040fe20007f7e0ff */
[----:B------:R-:W-:-:S02]  /*45e50*/  VIADD R11, R3, UR5 ;  /* 0x00000005030b7c36 */ /* 0x000fc40008000000 */
[----:B------:R-:W3:Y:S01]  /*45e60*/  LDL.LU R16, [R1+0x12b8] ;  /* 0x0012b80001107983 */ /* 0x000ee20000300800 */
[----:B------:R-:W-:Y:S02]  /*45e70*/  LEA.HI.X.SX32 R9, R3, R0, 0x1, P3 ;  /* 0x0000000003097211 */ /* 0x000fe400018f0eff */
[C---:B-1----:R-:W-:Y:S02]  /*45e80*/  IADD3 R6, P3, PT, R11.reuse, R2, RZ ;  /* 0x000000020b067210 */ /* 0x042fe40007f7e0ff */
[----:B------:R-:W-:Y:S02]  /*45e90*/  SHF.R.S32.HI R15, RZ, 0x8, R15 ;  /* 0x00000008ff0f7819 */ /* 0x000fe4000001140f */
[C---:B------:R-:W-:Y:S01]  /*45ea0*/  LEA.HI.X.SX32 R7, R11.reuse, R0, 0x1, P3 ;  /* 0x000000000b077211 */ /* 0x040fe200018f0eff */
[----:B------:R-:W-:Y:S01]  /*45eb0*/  VIADD R11, R11, UR5 ;  /* 0x000000050b0b7c36 */ /* 0x000fe20008000000 */
[----:B------:R1:W-:Y:S04]  /*45ec0*/  @P5 STG.E.U8 desc[UR18][R8.64], R37 ;  /* 0x0000002508005986 */ /* 0x0003e8000c101112 */
[----:B------:R0:W-:Y:S01]  /*45ed0*/  @P0 STG.E.U8 desc[UR18][R6.64], R15 ;  /* 0x0000000f06000986 */ /* 0x0001e2000c101112 */
[----:B------:R-:W-:-:S04]  /*45ee0*/  IADD3 R4, P0, PT, R11, R2, RZ ;  /* 0x000000020b047210 */ /* 0x000fc80007f1e0ff */
[C---:B------:R-:W-:Y:S02]  /*45ef0*/  LEA.HI.X.SX32 R5, R11.reuse, R0, 0x1, P0 ;  /* 0x000000000b057211 */ /* 0x040fe400000f0eff */
[----:B--2---:R-:W-:Y:S02]  /*45f00*/  ISETP.LT.AND P0, PT, R14, UR4, !P1 ;  /* 0x000000040e007c0c */ /* 0x004fe4000cf01270 */
[----:B----4-:R-:W-:Y:S01]  /*45f10*/  ISETP.LT.AND P3, PT, R12, UR6, !P1 ;  /* 0x000000060c007c0c */ /* 0x010fe2000cf61270 */
[----:B------:R-:W2:Y:S01]  /*45f20*/  LDL.LU R14, [R1+0x1294] ;  /* 0x00129400010e7983 */ /* 0x000ea20000300800 */
[----:B------:R-:W-:Y:S01]  /*45f30*/  VIADD R3, R11, UR5 ;  /* 0x000000050b037c36 */ /* 0x000fe20008000000 */
[----:B0-----:R-:W-:Y:S01]  /*45f40*/  ISETP.LT.AND P2, PT, R10, UR7, !P1 ;  /* 0x000000070a007c0c */ /* 0x001fe2000cf41270 */
[----:B------:R-:W5:Y:S01]  /*45f50*/  LDCU UR7, c[0x0][0x39c] ;  /* 0x00007380ff0777ac */ /* 0x000f620008000800 */
[----:B------:R-:W4:Y:S02]  /*45f60*/  LDL.LU R12, [R1+0xf08] ;  /* 0x000f0800010c7983 */ /* 0x000f240000300800 */
[----:B-1----:R-:W-:Y:S01]  /*45f70*/  IADD3 R8, P5, PT, R3, R2, RZ ;  /* 0x0000000203087210 */ /* 0x002fe20007fbe0ff */
[----:B------:R-:W2:Y:S01]  /*45f80*/  LDCU UR4, c[0x0][0x39c] ;  /* 0x00007380ff0477ac */ /* 0x000ea20008000800 */
[----:B------:R-:W-:-:S02]  /*45f90*/  F2FP.SATFINITE.E5M2.F32.PACK_AB_MERGE_C R39, R39, R38, RZ ;  /* 0x000000262727723e */ /* 0x000fc400048060ff */
[C---:B------:R-:W-:Y:S01]  /*45fa0*/  LEA.HI.X.SX32 R9, R3.reuse, R0, 0x1, P5 ;  /* 0x0000000003097211 */ /* 0x040fe200028f0eff */
[----:B------:R-:W-:Y:S01]  /*45fb0*/  VIADD R3, R3, UR5 ;  /* 0x0000000503037c36 */ /* 0x000fe20008000000 */
[----:B------:R-:W-:Y:S01]  /*45fc0*/  PRMT R10, R39, 0x9910, RZ ;  /* 0x00009910270a7816 */ /* 0x000fe200000000ff */
[----:B------:R-:W4:Y:S03]  /*45fd0*/  LDCU UR6, c[0x0][0x39c] ;  /* 0x00007380ff0677ac */ /* 0x000f260008000800 */
[----:B------:R-:W-:Y:S02]  /*45fe0*/  IADD3 R6, P5, PT, R3, R2, RZ ;  /* 0x0000000203067210 */ /* 0x000fe40007fbe0ff */
[----:B------:R-:W-:Y:S02]  /*45ff0*/  SHF.R.S32.HI R11, RZ, 0x8, R10 ;  /* 0x00000008ff0b7819 */ /* 0x000fe4000001140a */
[----:B------:R-:W-:Y:S01]  /*46000*/  F2FP.SATFINITE.E5M2.F32.PACK_AB_MERGE_C R41, R41, R40, RZ ;  /* 0x000000282929723e */ /* 0x000fe200048060ff */
[----:B------:R0:W-:Y:S01]  /*46010*/  @P4 STG.E.U8 desc[UR18][R4.64], R39 ;  /* 0x0000002704004986 */ /* 0x0001e2000c101112 */
[C---:B------:R-:W-:Y:S01]  /*46020*/  LEA.HI.X.SX32 R7, R3.reuse, R0, 0x1, P5 ;  /* 0x0000000003077211 */ /* 0x040fe200028f0eff */
[----:B------:R-:W-:-:S02]  /*46030*/  VIADD R3, R3, UR5 ;  /* 0x0000000503037c36 */ /* 0x000fc40008000000 */
[----:B------:R1:W-:Y:S01]  /*46040*/  @P2 STG.E.U8 desc[UR18][R8.64], R11 ;  /* 0x0000000b08002986 */ /* 0x0003e2000c101112 */
[----:B-----5:R-:W-:Y:S01]  /*46050*/  ISETP.LT.AND P4, PT, R18, UR7, !P1 ;  /* 0x0000000712007c0c */ /* 0x020fe2000cf81270 */
[----:B------:R-:W5:Y:S02]  /*46060*/  LDCU UR7, c[0x0][0x39c] ;  /* 0x00007380ff0777ac */ /* 0x000f640008000800 */
[----:B------:R2:W-:Y:S01]  /*46070*/  @P0 STG.E.U8 desc[UR18][R6.64], R41 ;  /* 0x0000002906000986 */ /* 0x0005e2000c101112 */
[----:B0-----:R-:W-:-:S03]  /*46080*/  PRMT R5, R41, 0x9910, RZ ;  /* 0x0000991029057816 */ /* 0x001fc600000000ff */
[----:B------:R-:W5:Y:S01]  /*46090*/  LDL.LU R10, [R1+0xf00] ;  /* 0x000f0000010a7983 */ /* 0x000f620000300800 */
[C---:B------:R-:W-:Y:S01]  /*460a0*/  IADD3 R4, P0, PT, R3.reuse, R2, RZ ;  /* 0x0000000203047210 */ /* 0x040fe20007f1e0ff */
[C---:B-1----:R-:W-:Y:S02]  /*460b0*/  VIADD R9, R3.reuse, UR5 ;  /* 0x0000000503097c36 */ /* 0x042fe40008000000 */
[----:B------:R-:W-:Y:S01]  /*460c0*/  IMAD.MOV.U32 R11, RZ, RZ, R5 ;  /* 0x000000ffff0b7224 */ /* 0x000fe200078e0005 */
[----:B------:R-:W-:Y:S02]  /*460d0*/  LEA.HI.X.SX32 R5, R3, R0, 0x1, P0 ;  /* 0x0000000003057211 */ /* 0x000fe400000f0eff */
[C---:B------:R-:W-:Y:S01]  /*460e0*/  IADD3 R8, P0, PT, R9.reuse, R2, RZ ;  /* 0x0000000209087210 */ /* 0x040fe20007f1e0ff */
[----:B------:R-:W-:Y:S01]  /*460f0*/  VIADD R3, R9, UR5 ;  /* 0x0000000509037c36 */ /* 0x000fe20008000000 */
[----:B------:R-:W-:Y:S02]  /*46100*/  SHF.R.S32.HI R11, RZ, 0x8, R11 ;  /* 0x00000008ff0b7819 */ /* 0x000fe4000001140b */
[----:B------:R-:W-:-:S02]  /*46110*/  F2FP.SATFINITE.E5M2.F32.PACK_AB_MERGE_C R43, R43, R42, RZ ;  /* 0x0000002a2b2b723e */ /* 0x000fc400048060ff */
[----:B------:R-:W-:Y:S01]  /*46120*/  LEA.HI.X.SX32 R9, R9, R0, 0x1, P0 ;  /* 0x0000000009097211 */ /* 0x000fe200000f0eff */
[----:B------:R0:W-:Y:S04]  /*46130*/  @P3 STG.E.U8 desc[UR18][R4.64], R11 ;  /* 0x0000000b04003986 */ /* 0x0001e8000c101112 */
[----:B------:R1:W-:Y:S01]  /*46140*/  @P4 STG.E.U8 desc[UR18][R8.64], R43 ;  /* 0x0000002b08004986 */ /* 0x0003e2000c101112 */
[----:B--2---:R-:W-:Y:S01]  /*46150*/  ISETP.LT.AND P0, PT, R14, UR4, !P1 ;  /* 0x000000040e007c0c */ /* 0x004fe2000cf01270 */
[----:B------:R-:W2:Y:S02]  /*46160*/  LDCU UR4, c[0x0][0x39c] ;  /* 0x00007380ff0477ac */ /* 0x000ea40008000800 */
[----:B------:R-:W2:Y:S01]  /*46170*/  LDL.LU R14, [R1+0xefc] ;  /* 0x000efc00010e7983 */ /* 0x000ea20000300800 */
[----:B----4-:R-:W-:Y:S01]  /*46180*/  ISETP.LT.AND P4, PT, R12, UR6, !P1 ;  /* 0x000000060c007c0c */ /* 0x010fe2000cf81270 */
[----:B------:R-:W4:Y:S02]  /*46190*/  LDCU UR6, c[0x0][0x39c] ;  /* 0x00007380ff0677ac */ /* 0x000f240008000800 */
[----:B------:R-:W4:Y:S01]  /*461a0*/  LDL.LU R12, [R1+0xef8] ;  /* 0x000ef800010c7983 */ /* 0x000f220000300800 */
[----:B---3--:R-:W-:-:S02]  /*461b0*/  ISETP.LT.AND P2, PT, R17, UR9, !P1 ;  /* 0x0000000911007c0c */ /* 0x008fc4000cf41270 */
[----:B------:R-:W-:Y:S01]  /*461c0*/  PRMT R13, R43, 0x9910, RZ ;  /* 0x000099102b0d7816 */ /* 0x000fe200000000ff */
[----:B------:R-:W3:Y:S01]  /*461d0*/  LDL.LU R18, [R1+0xef4] ;  /* 0x000ef40001127983 */ /* 0x000ee20000300800 */
[C---:B------:R-:W-:Y:S01]  /*461e0*/  IADD3 R6, P3, PT, R3.reuse, R2, RZ ;  /* 0x0000000203067210 */ /* 0x040fe20007f7e0ff */
[----:B------:R-:W2:Y:S01]  /*461f0*/  LDCU UR9, c[0x0][0x39c] ;  /* 0x00007380ff0977ac */ /* 0x000ea20008000800 */
[----:B------:R-:W-:Y:S01]  /*46200*/  SHF.R.S32.HI R13, RZ, 0x8, R13 ;  /* 0x00000008ff0d7819 */ /* 0x000fe2000001140d */
[----:B------:R-:W3:Y:S01]  /*46210*/  LDL.LU R17, [R1+0xec8] ;  /* 0x000ec80001117983 */ /* 0x000ee20000300800 */
[C---:B------:R-:W-:Y:S01]  /*46220*/  LEA.HI.X.SX32 R7, R3.reuse, R0, 0x1, P3 ;  /* 0x0000000003077211 */ /* 0x040fe200018f0eff */
[----:B------:R-:W-:Y:S01]  /*46230*/  VIADD R3, R3, UR5 ;  /* 0x0000000503037c36 */ /* 0x000fe20008000000 */
[----:B------:R-:W-:Y:S01]  /*46240*/  ISETP.LT.AND P5, PT, R16, UR10, !P1 ;  /* 0x0000000a10007c0c */ /* 0x000fe2000cfa1270 */
[----:B------:R-:W2:Y:S01]  /*46250*/  LDCU UR10, c[0x0][0x39c] ;  /* 0x00007380ff0a77ac */ /* 0x000ea20008000800 */
[----:B------:R-:W-:Y:S01]  /*46260*/  F2FP.SATFINITE.E5M2.F32.PACK_AB_MERGE_C R45, R45, R44, RZ ;  /* 0x0000002c2d2d723e */ /* 0x000fe200048060ff */
[----:B------:R5:W-:Y:S01]  /*46270*/  @P2 STG.E.U8 desc[UR18][R6.64], R13 ;  /* 0x0000000d06002986 */ /* 0x000be2000c101112 */
[C---:B0-----:R-:W-:Y:S01]  /*46280*/  IADD3 R4, P2, PT, R3.reuse, R2, RZ ;  /* 0x0000000203047210 */ /* 0x041fe20007f5e0ff */
[----:B------:R-:W-:Y:S01]  /*46290*/  VIADD R11, R3, UR5 ;  /* 0x00000005030b7c36 */ /* 0x000fe20008000000 */
[----:B------:R-:W-:Y:S01]  /*462a0*/  PRMT R15, R45, 0x9910, RZ ;  /* 0x000099102d0f7816 */ /* 0x000fe200000000ff */
[----:B------:R-:W3:Y:S01]  /*462b0*/  LDL.LU R16, [R1+0x1260] ;  /* 0x0012600001107983 */ /* 0x000ee20000300800 */
[----:B------:R-:W-:-:S02]  /*462c0*/  LEA.HI.X.SX32 R5, R3, R0, 0x1, P2 ;  /* 0x0000000003057211 */ /* 0x000fc400010f0eff */
[C---:B-1----:R-:W-:Y:S02]  /*462d0*/  IADD3 R8, P2, PT, R11.reuse, R2, RZ ;  /* 0x000000020b087210 */ /* 0x042fe40007f5e0ff */
[----:B------:R-:W-:Y:S02]  /*462e0*/  SHF.R.S32.HI R15, RZ, 0x8, R15 ;  /* 0x00000008ff0f7819 */ /* 0x000fe4000001140f */
[C---:B------:R-:W-:Y:S01]  /*462f0*/  LEA.HI.X.SX32 R9, R11.reuse, R0, 0x1, P2 ;  /* 0x000000000b097211 */ /* 0x040fe200010f0eff */
[----:B------:R-:W-:Y:S01]  /*46300*/  VIADD R11, R11, UR5 ;  /* 0x000000050b0b7c36 */ /* 0x000fe20008000000 */
[----:B------:R0:W-:Y:S04]  /*46310*/  @P5 STG.E.U8 desc[UR18][R4.64], R45 ;  /* 0x0000002d04005986 */ /* 0x0001e8000c101112 */
[----:B------:R1:W-:Y:S01]  /*46320*/  @P0 STG.E.U8 desc[UR18][R8.64], R15 ;  /* 0x0000000f08000986 */ /* 0x0003e2000c101112 */
[----:B-----5:R-:W-:-:S04]  /*46330*/  IADD3 R6, P0, PT, R11, R2, RZ ;  /* 0x000000020b067210 */ /* 0x020fc80007f1e0ff */
[C---:B------:R-:W-:Y:S02]  /*46340*/  LEA.HI.X.SX32 R7, R11.reuse, R0, 0x1, P0 ;  /* 0x000000000b077211 */ /* 0x040fe400000f0eff */
[----:B--2---:R-:W-:Y:S02]  /*46350*/  ISETP.LT.AND P0, PT, R14, UR4, !P1 ;  /* 0x000000040e007c0c */ /* 0x004fe4000cf01270 */
[----:B----4-:R-:W-:Y:S01]  /*46360*/  ISETP.LT.AND P2, PT, R12, UR6, !P1 ;  /* 0x000000060c007c0c */ /* 0x010fe2000cf41270 */
[----:B------:R-:W2:Y:S01]  /*46370*/  LDL.LU R14, [R1+0x1228] ;  /* 0x00122800010e7983 */ /* 0x000ea20000300800 */
[----:B------:R-:W-:Y:S01]  /*46380*/  VIADD R3, R11, UR5 ;  /* 0x000000050b037c36 */ /* 0x000fe20008000000 */
[----:B------:R-:W-:Y:S01]  /*46390*/  ISETP.LT.AND P3, PT, R10, UR7, !P1 ;  /* 0x000000070a007c0c */ /* 0x000fe2000cf61270 */
[----:B------:R-:W3:Y:S01]  /*463a0*/  LDCU UR7, c[0x0][0x39c] ;  /* 0x00007380ff0777ac */ /* 0x000ee20008000800 */
[----:B------:R-:W4:Y:S02]  /*463b0*/  LDL.LU R12, [R1+0xef0] ;  /* 0x000ef000010c7983 */ /* 0x000f240000300800 */
[----:B0-----:R-:W-:Y:S01]  /*463c0*/  IADD3 R4, P5, PT, R3, R2, RZ ;  /* 0x0000000203047210 */ /* 0x001fe20007fbe0ff */
[----:B------:R-:W2:Y:S01]  /*463d0*/  LDCU UR4, c[0x0][0x39c] ;  /* 0x00007380ff0477ac */ /* 0x000ea20008000800 */
[----:B------:R-:W-:-:S02]  /*463e0*/  F2FP.SATFINITE.E5M2.F32.PACK_AB_MERGE_C R47, R47, R46, RZ ;  /* 0x0000002e2f2f723e */ /* 0x000fc400048060ff */
[C---:B------:R-:W-:Y:S01]  /*463f0*/  LEA.HI.X.SX32 R5, R3.reuse, R0, 0x1, P5 ;  /* 0x0000000003057211 */ /* 0x040fe200028f0eff */
[----:B------:R-:W-:Y:S01]  /*46400*/  VIADD R3, R3, UR5 ;  /* 0x0000000503037c36 */ /* 0x000fe20008000000 */
[----:B------:R-:W-:Y:S01]  /*46410*/  PRMT R10, R47, 0x9910, RZ ;  /* 0x000099102f0a7816 */ /* 0x000fe200000000ff */
[----:B------:R-:W4:Y:S03]  /*46420*/  LDCU UR6, c[0x0][0x39c] ;  /* 0x00007380ff0677ac */ /* 0x000f260008000800 */
[----:B-1----:R-:W-:Y:S02]  /*46430*/  IADD3 R8, P5, PT, R3, R2, RZ ;  /* 0x0000000203087210 */ /* 0x002fe40007fbe0ff */
[----:B------:R-:W-:Y:S02]  /*46440*/  SHF.R.S32.HI R11, RZ, 0x8, R10 ;  /* 0x00000008ff0b7819 */ /* 0x000fe4000001140a */
[----:B------:R-:W-:Y:S01]  /*46450*/  F2FP.SATFINITE.E5M2.F32.PACK_AB_MERGE_C R49, R49, R48, RZ ;  /* 0x000000303131723e */ /* 0x000fe200048060ff */
[----:B------:R0:W-:Y:S01]  /*46460*/  @P4 STG.E.U8 desc[UR18][R6.64], R47 ;  /* 0x0000002f06004986 */ /* 0x0001e2000c101112 */
[C---:B------:R-:W-:Y:S01]  /*46470*/  LEA.HI.X.SX32 R9, R3.reuse, R0, 0x1, P5 ;  /* 0x0000000003097211 */ /* 0x040fe200028f0eff */
[----:B------:R-:W-:-:S02]  /*46480*/  VIADD R3, R3, UR5 ;  /* 0x0000000503037c36 */ /* 0x000fc40008000000 */
[----:B------:R1:W-:Y:S01]  /*46490*/  @P3 STG.E.U8 desc[UR18][R4.64], R11 ;  /* 0x0000000b04003986 */ /* 0x0003e2000c101112 */
[----:B---3--:R-:W-:Y:S01]  /*464a0*/  ISETP.LT.AND P4, PT, R18, UR7, !P1 ;  /* 0x0000000712007c0c */ /* 0x008fe2000cf81270 */
[----:B------:R-:W3:Y:S02]  /*464b0*/  LDCU UR7, c[0x0][0x39c] ;  /* 0x00007380ff0777ac */ /* 0x000ee40008000800 */
[----:B------:R5:W-:Y:S01]  /*464c0*/  @P0 STG.E.U8 desc[UR18][R8.64], R49 ;  /* 0x0000003108000986 */ /* 0x000be2000c101112 */
[----:B0-----:R-:W-:Y:S01]  /*464d0*/  PRMT R6, R49, 0x9910, RZ ;  /* 0x0000991031067816 */ /* 0x001fe200000000ff */
[----:B------:R-:W-:Y:S01]  /*464e0*/  VIADD R7, R3, UR5 ;  /* 0x0000000503077c36 */ /* 0x000fe20008000000 */
[----:B------:R-:W-:Y:S01]  /*464f0*/  F2FP.SATFINITE.E5M2.F32.PACK_AB_MERGE_C R51, R51, R50, RZ ;  /* 0x000000323333723e */ /* 0x000fe200048060ff */
[----:B------:R-:W3:Y:S01]  /*46500*/  LDL.LU R10, [R1+0xeec] ;  /* 0x000eec00010a7983 */ /* 0x000ee20000300800 */
[----:B-1----:R-:W-:Y:S01]  /*46510*/  IADD3 R4, P0, PT, R3, R2, RZ ;  /* 0x0000000203047210 */ /* 0x002fe20007f1e0ff */
[----:B------:R-:W-:-:S03]  /*46520*/  IMAD.MOV.U32 R11, RZ, RZ, R6 ;  /* 0x000000ffff0b7224 */ /* 0x000fc600078e0006 */
[----:B------:R-:W-:Y:S02]  /*46530*/  LEA.HI.X.SX32 R5, R3, R0, 0x1, P0 ;  /* 0x0000000003057211 */ /* 0x000fe400000f0eff */
[C---:B------:R-:W-:Y:S01]  /*46540*/  IADD3 R6, P0, PT, R7.reuse, R2, RZ ;  /* 0x0000000207067210 */ /* 0x040fe20007f1e0ff */
[C---:B------:R-:W-:Y:S01]  /*46550*/  VIADD R3, R7.reuse, UR5 ;  /* 0x0000000507037c36 */ /* 0x040fe20008000000 */
[----:B------:R-:W-:Y:S02]  /*46560*/  SHF.R.S32.HI R11, RZ, 0x8, R11 ;  /* 0x00000008ff0b7819 */ /* 0x000fe4000001140b */
[----:B------:R-:W-:-:S03]  /*46570*/  LEA.HI.X.SX32 R7, R7, R0, 0x1, P0 ;  /* 0x0000000007077211 */ /* 0x000fc600000f0eff */
        /* <DEDUP_REMOVED lines=8> */
[----:B------:R-:W-:-:S02]  /*46600*/  ISETP.LT.AND P3, PT, R17, UR9, !P1 ;  /* 0x0000000911007c0c */ /* 0x000fc4000cf61270 */
[----:B------:R-:W-:Y:S01]  /*46610*/  PRMT R13, R51, 0x9910, RZ ;  /* 0x00009910330d7816 */ /* 0x000fe200000000ff */
[----:B------:R-:W3:Y:S01]  /*46620*/  LDL.LU R18, [R1+0xee0] ;  /* 0x000ee00001127983 */ /* 0x000ee20000300800 */
[C---:B-----5:R-:W-:Y:S01]  /*46630*/  IADD3 R8, P2, PT, R3.reuse, R2, RZ ;  /* 0x0000000203087210 */ /* 0x060fe20007f5e0ff */
[----:B------:R-:W5:Y:S01]  /*46640*/  LDCU UR9, c[0x0][0x39c] ;  /* 0x00007380ff0977ac */ /* 0x000f620008000800 */
[----:B------:R-:W-:Y:S01]  /*46650*/  SHF.R.S32.HI R13, RZ, 0x8, R13 ;  /* 0x00000008ff0d7819 */ /* 0x000fe2000001140d */
[----:B------:R-:W5:Y:S01]  /*46660*/  LDL.LU R17, [R1+0xec4] ;  /* 0x000ec40001117983 */ /* 0x000f620000300800 */
        /* <DEDUP_REMOVED lines=9> */
[----:B------:R-:W5:Y:S01]  /*46700*/  LDL.LU R16, [R1+0x11b8] ;  /* 0x0011b80001107983 */ /* 0x000f620000300800 */
[----:B------:R-:W-:-:S02]  /*46710*/  LEA.HI.X.SX32 R5, R3, R0, 0x1, P3 ;  /* 0x0000000003057211 */ /* 0x000fc400018f0eff */
        /* <DEDUP_REMOVED lines=8> */
[----:B----4-:R-:W-:Y:S01]  /*467a0*/  ISETP.LT.AND P3, PT, R12, UR6, !P1 ;  /* 0x000000060c007c0c */ /* 0x010fe2000cf61270 */
[----:B------:R-:W-:Y:S01]  /*467b0*/  VIADD R3, R11, UR5 ;  /* 0x000000050b037c36 */ /* 0x000fe20008000000 */
[----:B------:R-:W4:Y:S01]  /*467c0*/  LDL.LU R12, [R1+0x1160] ;  /* 0x00116000010c7983 */ /* 0x000f220000300800 */
[----:B--2---:R-:W-:Y:S01]  /*467d0*/  ISETP.LT.AND P0, PT, R14, UR4, !P1 ;  /* 0x000000040e007c0c */ /* 0x004fe2000cf01270 */
[----:B------:R-:W4:Y:S02]  /*467e0*/  LDCU UR4, c[0x0][0x39c] ;  /* 0x00007380ff0477ac */ /* 0x000f240008000800 */
[----:B------:R-:W2:Y:S01]  /*467f0*/  LDL.LU R14, [R1+0xedc] ;  /* 0x000edc00010e7983 */ /* 0x000ea20000300800 */
[----:B0-----:R-:W-:Y:S01]  /*46800*/  IADD3 R4, P5, PT, R3, R2, RZ ;  /* 0x0000000203047210 */ /* 0x001fe20007fbe0ff */
[----:B------:R-:W2:Y:S01]  /*46810*/  LDCU UR6, c[0x0][0x39c] ;  /* 0x00007380ff0677ac */ /* 0x000ea20008000800 */
[----:B---3--:R-:W-:-:S02]  /*46820*/  ISETP.LT.AND P2, PT, R10, UR7, !P1 ;  /* 0x000000070a007c0c */ /* 0x008fc4000cf41270 */
[C---:B------:R-:W-:Y:S01]  /*46830*/  LEA.HI.X.SX32 R5, R3.reuse, R0, 0x1, P5 ;  /* 0x0000000003057211 */ /* 0x040fe200028f0eff */
[----:B------:R-:W-:Y:S01]  /*46840*/  VIADD R3, R3, UR5 ;  /* 0x0000000503037c36 */ /* 0x000fe20008000000 */
[----:B------:R-:W-:Y:S01]  /*46850*/  F2FP.SATFINITE.E5M2.F32.PACK_AB_MERGE_C R55, R55, R54, RZ ;  /* 0x000000363737723e */ /* 0x000fe200048060ff */
[----:B------:R-:W0:Y:S03]  /*46860*/  LDCU UR7, c[0x0][0x39c] ;  /* 0x00007380ff0777ac */ /* 0x000e260008000800 */
[----:B------:R-:W-:Y:S02]  /*46870*/  PRMT R10, R55, 0x9910, RZ ;  /* 0x00009910370a7816 */ /* 0x000fe400000000ff */
[----:B-1----:R-:W-:Y:S02]  /*46880*/  IADD3 R6, P5, PT, R3, R2, RZ ;  /* 0x0000000203067210 */ /* 0x002fe40007fbe0ff */
[----:B------:R-:W-:-:S02]  /*46890*/  SHF.R.S32.HI R11, RZ, 0x8, R10 ;  /* 0x00000008ff0b7819 */ /* 0x000fc4000001140a */
[----:B------:R-:W-:Y:S01]  /*468a0*/  F2FP.SATFINITE.E5M2.F32.PACK_AB_MERGE_C R57, R57, R56, RZ ;  /* 0x000000383939723e */ /* 0x000fe200048060ff */
[----:B------:R1:W-:Y:S01]  /*468b0*/  @P4 STG.E.U8 desc[UR18][R8.64], R55 ;  /* 0x0000003708004986 */ /* 0x0003e2000c101112 */
[C---:B------:R-:W-:Y:S01]  /*468c0*/  LEA.HI.X.SX32 R7, R3.reuse, R0, 0x1, P5 ;  /* 0x0000000003077211 */ /* 0x040fe200028f0eff */
[----:B------:R-:W-:Y:S02]  /*468d0*/  VIADD R3, R3, UR5 ;  /* 0x0000000503037c36 */ /* 0x000fe40008000000 */
[----:B------:R3:W-:Y:S04]  /*468e0*/  @P2 STG.E.U8 desc[UR18][R4.64], R11 ;  /* 0x0000000b04002986 */ /* 0x0007e8000c101112 */
[----:B------:R2:W-:Y:S01]  /*468f0*/  @P0 STG.E.U8 desc[UR18][R6.64], R57 ;  /* 0x0000003906000986 */ /* 0x0005e2000c101112 */
[----:B-1----:R-:W-:-:S03]  /*46900*/  PRMT R8, R57, 0x9910, RZ ;  /* 0x0000991039087816 */ /* 0x002fc600000000ff */
[----:B------:R-:W2:Y:S01]  /*46910*/  LDL.LU R10, [R1+0xed8] ;  /* 0x000ed800010a7983 */ /* 0x000ea20000300800 */
[C---:B------:R-:W-:Y:S01]  /*46920*/  VIADD R9, R3.reuse, UR5 ;  /* 0x0000000503097c36 */ /* 0x040fe20008000000 */
[C---:B---3--:R-:W-:Y:S01]  /*46930*/  IADD3 R4, P0, PT, R3.reuse, R2, RZ ;  /* 0x0000000203047210 */ /* 0x048fe20007f1e0ff */
[----:B------:R-:W-:Y:S01]  /*46940*/  IMAD.MOV.U32 R11, RZ, RZ, R8 ;  /* 0x000000ffff0b7224 */ /* 0x000fe200078e0008 */
[----:B0-----:R-:W-:Y:S01]  /*46950*/  ISETP.LT.AND P4, PT, R18, UR7, !P1 ;  /* 0x0000000712007c0c */ /* 0x001fe2000cf81270 */
[----:B------:R-:W0:Y:S01]  /*46960*/  LDCU UR7, c[0x0][0x39c] ;  /* 0x00007380ff0777ac */ /* 0x000e220008000800 */
[----:B------:R-:W-:Y:S02]  /*46970*/  LEA.HI.X.SX32 R5, R3, R0, 0x1, P0 ;  /* 0x0000000003057211 */ /* 0x000fe400000f0eff */
[C---:B------:R-:W-:Y:S01]  /*46980*/  IADD3 R8, P0, PT, R9.reuse, R2, RZ ;  /* 0x0000000209087210 */ /* 0x040fe20007f1e0ff */
[----:B------:R-:W-:Y:S01]  /*46990*/  VIADD R3, R9, UR5 ;  /* 0x0000000509037c36 */ /* 0x000fe20008000000 */
[----:B------:R-:W-:-:S02]  /*469a0*/  SHF.R.S32.HI R11, RZ, 0x8, R11 ;  /* 0x00000008ff0b7819 */ /* 0x000fc4000001140b */
[----:B------:R-:W-:Y:S02]  /*469b0*/  LEA.HI.X.SX32 R9, R9, R0, 0x1, P0 ;  /* 0x0000000009097211 */ /* 0x000fe400000f0eff */
[----:B------:R-:W-:Y:S01]  /*469c0*/  F2FP.SATFINITE.E5M2.F32.PACK_AB_MERGE_C R59, R59, R58, RZ ;  /* 0x0000003a3b3b723e */ /* 0x000fe200048060ff */
[----:B------:R1:W-:Y:S01]  /*469d0*/  @P3 STG.E.U8 desc[UR18][R4.64], R11 ;  /* 0x0000000b04003986 */ /* 0x0003e2000c101112 */
[----:B-----5:R-:W-:-:S03]  /*469e0*/  ISETP.LT.AND P5, PT, R16, UR10, !P1 ;  /* 0x0000000a10007c0c */ /* 0x020fc6000cfa1270 */
[----:B------:R3:W-:Y:S01]  /*469f0*/  @P4 STG.E.U8 desc[UR18][R8.64], R59 ;  /* 0x0000003b08004986 */ /* 0x0007e2000c101112 */
[----:B----4-:R-:W-:Y:S01]  /*46a00*/  ISETP.LT.AND P0, PT, R12, UR4, !P1 ;  /* 0x000000040c007c0c */ /* 0x010fe2000cf01270 */
[----:B------:R-:W4:Y:S02]  /*46a10*/  LDCU UR4, c[0x0][0x39c] ;  /* 0x00007380ff0477ac */ /* 0x000f240008000800 */
[----:B------:R-:W4:Y:S01]  /*46a20*/  LDL.LU R12, [R1+0xed4] ;  /* 0x000ed400010c7983 */ /* 0x000f220000300800 */
[----:B--2---:R-:W-:Y:S01]  /*46a30*/  ISETP.LT.AND P4, PT, R14, UR6, !P1 ;  /* 0x000000060e007c0c */ /* 0x004fe2000cf81270 */
[----:B------:R-:W2:Y:S02]  /*46a40*/  LDCU UR6, c[0x0][0x39c] ;  /* 0x00007380ff0677ac */ /* 0x000ea40008000800 */
[----:B------:R-:W2:Y:S04]  /*46a50*/  LDL.LU R16, [R1+0xed0] ;  /* 0x000ed00001107983 */ /* 0x000ea80000300800 */
[----:B------:R-:W5:Y:S01]  /*46a60*/  LDL.LU R14, [R1+0xecc] ;  /* 0x000ecc00010e7983 */ /* 0x000f620000300800 */
[----:B------:R-:W-:-:S02]  /*46a70*/  ISETP.LT.AND P2, PT, R17, UR9, !P1 ;  /* 0x0000000911007c0c */ /* 0x000fc4000cf41270 */
[----:B------:R-:W-:Y:S02]  /*46a80*/  PRMT R13, R59, 0x9910, RZ ;  /* 0x000099103b0d7816 */ /* 0x000fe400000000ff */
[C---:B------:R-:W-:Y:S02]  /*46a90*/  IADD3 R6, P3, PT, R3.reuse, R2, RZ ;  /* 0x0000000203067210 */ /* 0x040fe40007f7e0ff */
[----:B------:R-:W-:Y:S02]  /*46aa0*/  SHF.R.S32.HI R13, RZ, 0x8, R13 ;  /* 0x00000008ff0d7819 */ /* 0x000fe4000001140d */
[C---:B------:R-:W-:Y:S01]  /*46ab0*/  LEA.HI.X.SX32 R7, R3.reuse, R0, 0x1, P3 ;  /* 0x0000000003077211 */ /* 0x040fe200018f0eff */
[----:B------:R-:W-:-:S04]  /*46ac0*/  VIADD R3, R3, UR5 ;  /* 0x0000000503037c36 */ /* 0x000fc80008000000 */
[----:B------:R0:W-:Y:S01]  /*46ad0*/  @P2 STG.E.U8 desc[UR18][R6.64], R13 ;  /* 0x0000000d06002986 */ /* 0x0001e2000c101112 */
[C---:B-1----:R-:W-:Y:S01]  /*46ae0*/  IADD3 R4, P2, PT, R3.reuse, R2, RZ ;  /* 0x0000000203047210 */ /* 0x042fe20007f5e0ff */
[----:B------:R-:W-:Y:S01]  /*46af0*/  VIADD R11, R3, UR5 ;  /* 0x00000005030b7c36 */ /* 0x000fe20008000000 */
[----:B------:R-:W-:Y:S02]  /*46b00*/  F2FP.SATFINITE.E5M2.F32.PACK_AB_MERGE_C R61, R61, R60, RZ ;  /* 0x0000003c3d3d723e */ /* 0x000fe400048060ff */
[----:B------:R-:W-:Y:S01]  /*46b10*/  LEA.HI.X.SX32 R5, R3, R0, 0x1, P2 ;  /* 0x0000000003057211 */ /* 0x000fe200010f0eff */
[C---:B------:R-:W-:Y:S01]  /*46b20*/  VIADD R3, R11.reuse, UR5 ;  /* 0x000000050b037c36 */ /* 0x040fe20008000000 */
[----:B---3--:R-:W-:Y:S02]  /*46b30*/  IADD3 R8, P2, PT, R11, R2, RZ ;  /* 0x000000020b087210 */ /* 0x008fe40007f5e0ff */
[----:B------:R-:W-:Y:S02]  /*46b40*/  PRMT R19, R61, 0x9910, RZ ;  /* 0x000099103d137816 */ /* 0x000fe400000000ff */
[----:B------:R-:W-:Y:S01]  /*46b50*/  LEA.HI.X.SX32 R9, R11, R0, 0x1, P2 ;  /* 0x000000000b097211 */ /* 0x000fe200010f0eff */
[----:B------:R-:W-:Y:S01]  /*46b60*/  VIADD R11, R3, UR5 ;  /* 0x00000005030b7c36 */ /* 0x000fe20008000000 */
[----:B------:R-:W-:Y:S01]  /*46b70*/  SHF.R.S32.HI R19, RZ, 0x8, R19 ;  /* 0x00000008ff137819 */ /* 0x000fe20000011413 */
[----:B------:R1:W-:Y:S01]  /*46b80*/  @P5 STG.E.U8 desc[UR18][R4.64], R61 ;  /* 0x0000003d04005986 */ /* 0x0003e2000c101112 */
[----:B0-----:R-:W-:Y:S01]  /*46b90*/  ISETP.LT.AND P3, PT, R10, UR7, !P1 ;  /* 0x000000070a007c0c */ /* 0x001fe2000cf61270 */
[----:B------:R-:W-:Y:S01]  /*46ba0*/  VIADD R13, R11, UR5 ;  /* 0x000000050b0d7c36 */ /* 0x000fe20008000000 */
[----:B------:R-:W5:Y:S01]  /*46bb0*/  LDCU UR7, c[0x0][0x39c] ;  /* 0x00007380ff0777ac */ /* 0x000f620008000800 */
[----:B------:R0:W-:Y:S01]  /*46bc0*/  @P0 STG.E.U8 desc[UR18][R8.64], R19 ;  /* 0x0000001308000986 */ /* 0x0001e2000c101112 */
[-C--:B------:R-:W-:Y:S01]  /*46bd0*/  IADD3 R6, P0, PT, R3, R2.reuse, RZ ;  /* 0x0000000203067210 */ /* 0x080fe20007f1e0ff */
[----:B------:R-:W-:Y:S01]  /*46be0*/  VIADD R15, R13, UR5 ;  /* 0x000000050d0f7c36 */ /* 0x000fe20008000000 */
[----:B------:R-:W-:-:S02]  /*46bf0*/  IADD3 R10, P5, PT, R11, R2, RZ ;  /* 0x000000020b0a7210 */ /* 0x000fc40007fbe0ff */
[-C--:B------:R-:W-:Y:S01]  /*46c00*/  LEA.HI.X.SX32 R7, R3, R0.reuse, 0x1, P0 ;  /* 0x0000000003077211 */ /* 0x080fe200000f0eff */
[----:B------:R-:W-:Y:S01]  /*46c10*/  VIADD R3, R15, UR5 ;  /* 0x000000050f037c36 */ /* 0x000fe20008000000 */
[----:B------:R-:W-:Y:S02]  /*46c20*/  LEA.HI.X.SX32 R11, R11, R0, 0x1, P5 ;  /* 0x000000000b0b7211 */ /* 0x000fe400028f0eff */
[----:B-1----:R-:W-:Y:S01]  /*46c30*/  IADD3 R4, P0, PT, R13, R2, RZ ;  /* 0x000000020d047210 */ /* 0x002fe20007f1e0ff */
[----:B------:R-:W-:Y:S01]  /*46c40*/  VIADD R17, R3, UR5 ;  /* 0x0000000503117c36 */ /* 0x000fe20008000000 */
[----:B------:R-:W-:Y:S02]  /*46c50*/  F2FP.SATFINITE.E5M2.F32.PACK_AB_MERGE_C R63, R63, R62, RZ ;  /* 0x0000003e3f3f723e */ /* 0x000fe400048060ff */
[----:B------:R-:W-:Y:S02]  /*46c60*/  LEA.HI.X.SX32 R5, R13, R0, 0x1, P0 ;  /* 0x000000000d057211 */ /* 0x000fe400000f0eff */
[----:B------:R-:W-:-:S02]  /*46c70*/  F2FP.SATFINITE.E5M2.F32.PACK_AB_MERGE_C R65, R65, R64, RZ ;  /* 0x000000404141723e */ /* 0x000fc400048060ff */
[----:B------:R-:W-:-:S04]  /*46c80*/  F2FP.SATFINITE.E5M2.F32.PACK_AB_MERGE_C R67, R67, R66, RZ ;  /* 0x000000424343723e */ /* 0x000fc800048060ff */
[----:B0-----:R-:W-:Y:S01]  /*46c90*/  PRMT R19, R67, 0x9910, RZ ;  /* 0x0000991043137816 */ /* 0x001fe200000000ff */
[----:B------:R0:W-:Y:S03]  /*46ca0*/  @P4 STG.E.U8 desc[UR18][R6.64], R63 ;  /* 0x0000003f06004986 */ /* 0x0001e6000c101112 */
[----:B------:R-:W-:Y:S02]  /*46cb0*/  SHF.R.S32.HI R19, RZ, 0x8, R19 ;  /* 0x00000008ff137819 */ /* 0x000fe40000011413 */
[----:B----4-:R-:W-:Y:S02]  /*46cc0*/  ISETP.LT.AND P2, PT, R12, UR4, !P1 ;  /* 0x000000040c007c0c */ /* 0x010fe4000cf41270 */
[----:B------:R-:W-:Y:S02]  /*46cd0*/  IADD3 R12, P5, PT, R15, R2, RZ ;  /* 0x000000020f0c7210 */ /* 0x000fe40007fbe0ff */
[----:B--2---:R-:W-:-:S02]  /*46ce0*/  ISETP.LT.AND P0, PT, R16, UR6, !P1 ;  /* 0x0000000610007c0c */ /* 0x004fc4000cf01270 */
[----:B------:R-:W-:Y:S02]  /*46cf0*/  LEA.HI.X.SX32 R13, R15, R0, 0x1, P5 ;  /* 0x000000000f0d7211 */ /* 0x000fe400028f0eff */
[----:B------:R-:W-:Y:S02]  /*46d00*/  IADD3 R8, P5, PT, R17, R2, RZ ;  /* 0x0000000211087210 */ /* 0x000fe40007fbe0ff */
[----:B-----5:R-:W-:Y:S02]  /*46d10*/  ISETP.LT.AND P1, PT, R14, UR7, !P1 ;  /* 0x000000070e007c0c */ /* 0x020fe4000cf21270 */
[----:B------:R-:W-:Y:S02]  /*46d20*/  PRMT R15, R63, 0x9910, RZ ;  /* 0x000099103f0f7816 */ /* 0x000fe400000000ff */
[----:B------:R-:W-:Y:S02]  /*46d30*/  LEA.HI.X.SX32 R9, R17, R0, 0x1, P5 ;  /* 0x0000000011097211 */ /* 0x000fe400028f0eff */
[----:B------:R-:W-:-:S02]  /*46d40*/  PRMT R17, R65, 0x9910, RZ ;  /* 0x0000991041117816 */ /* 0x000fc400000000ff */
[C---:B------:R-:W-:Y:S02]  /*46d50*/  IADD3 R2, P5, PT, R3.reuse, R2, RZ ;  /* 0x0000000203027210 */ /* 0x040fe40007fbe0ff */
[----:B------:R-:W-:Y:S02]  /*46d60*/  SHF.R.S32.HI R15, RZ, 0x8, R15 ;  /* 0x00000008ff0f7819 */ /* 0x000fe4000001140f */
[----:B------:R-:W-:Y:S02]  /*46d70*/  SHF.R.S32.HI R17, RZ, 0x8, R17 ;  /* 0x00000008ff117819 */ /* 0x000fe40000011411 */
[----:B------:R-:W-:Y:S01]  /*46d80*/  LEA.HI.X.SX32 R3, R3, R0, 0x1, P5 ;  /* 0x0000000003037211 */ /* 0x000fe200028f0eff */
[----:B------:R0:W-:Y:S04]  /*46d90*/  @P3 STG.E.U8 desc[UR18][R10.64], R15 ;  /* 0x0000000f0a003986 */ /* 0x0001e8000c101112 */
[----:B------:R0:W-:Y:S04]  /*46da0*/  @P2 STG.E.U8 desc[UR18][R4.64], R65 ;  /* 0x0000004104002986 */ /* 0x0001e8000c101112 */
[----:B------:R0:W-:Y:S04]  /*46db0*/  @P0 STG.E.U8 desc[UR18][R12.64], R17 ;  /* 0x000000110c000986 */ /* 0x0001e8000c101112 */
[----:B------:R0:W-:Y:S04]  /*46dc0*/  @P1 STG.E.U8 desc[UR18][R2.64], R67 ;  /* 0x0000004302001986 */ /* 0x0001e8000c101112 */
[----:B------:R0:W-:Y:S01]  /*46dd0*/  @P6 STG.E.U8 desc[UR18][R8.64], R19 ;  /* 0x0000001308006986 */ /* 0x0001e2000c101112 */
[----:B------:R-:W-:Y:S06]  /*46de0*/  BAR.SYNC.DEFER_BLOCKING 0x0 ;  /* 0x0000000000007b1d */ /* 0x000fec0000010000 */
[----:B------:R-:W-:Y:S05]  /*46df0*/  BRA.U UP0, `(.L_x_13) ;  /* 0x0000000100a07547 */ /* 0x000fea000b800000 */
[----:B------:R-:W1:Y:S01]  /*46e00*/  S2UR UR5, SR_CgaCtaId ;  /* 0x00000000000579c3 */ /* 0x000e620000008800 */
[----:B------:R-:W-:Y:S01]  /*46e10*/  NOP ;  /* 0x0000000000007918 */ /* 0x000fe20000000000 */
[----:B------:R-:W-:Y:S01]  /*46e20*/  UMOV UR4, 0x50 ;  /* 0x0000005000047882 */ /* 0x000fe20000000000 */
[----:B------:R-:W-:Y:S02]  /*46e30*/  IMAD.U32 R0, RZ, RZ, UR8 ;  /* 0x00000008ff007e24 */ /* 0x000fe4000f8e00ff */
[----:B0-----:R-:W-:Y:S02]  /*46e40*/  IMAD.MOV.U32 R3, RZ, RZ, 0xff ;  /* 0x000000ffff037424 */ /* 0x001fe400078e00ff */
[----:B------:R-:W-:Y:S01]  /*46e50*/  IMAD.MOV.U32 R7, RZ, RZ, 0x1 ;  /* 0x00000001ff077424 */ /* 0x000fe200078e00ff */
[----:B------:R-:W-:-:S04]  /*46e60*/  LOP3.LUT R0, R0, 0xffff, RZ, 0xc0, !PT ;  /* 0x0000ffff00007812 */ /* 0x000fc800078ec0ff */
[----:B------:R-:W-:-:S05]  /*46e70*/  SHF.R.U32.HI R0, RZ, 0x5, R0 ;  /* 0x00000005ff007819 */ /* 0x000fca0000011600 */
[----:B------:R-:W-:Y:S01]  /*46e80*/  VIADD R2, R0, 0x10 ;  /* 0x0000001000027836 */ /* 0x000fe20000000000 */
[----:B------:R-:W-:Y:S01]  /*46e90*/  SHF.L.U32 R0, R3, R0, RZ ;  /* 0x0000000003007219 */ /* 0x000fe200000006ff */
[----:B-1----:R-:W-:-:S03]  /*46ea0*/  ULEA UR6, UR5, UR4, 0x18 ;  /* 0x0000000405067291 */ /* 0x002fc6000f8ec0ff */
[----:B------:R-:W-:-:S04]  /*46eb0*/  SHF.L.U32 R3, R7, R2, RZ ;  /* 0x0000000207037219 */ /* 0x000fc800000006ff */
[----:B------:R-:W-:Y:S02]  /*46ec0*/  LOP3.LUT R0, R3, R0, RZ, 0xfc, !PT ;  /* 0x0000000003007212 */ /* 0x000fe400078efcff */
[----:B------:R-:W0:Y:S02]  /*46ed0*/  LDS R5, [UR6] ;  /* 0x00000006ff057984 */ /* 0x000e240008000800 */
[C---:B------:R-:W-:Y:S02]  /*46ee0*/  LOP3.LUT R2, R0.reuse, 0xffff, RZ, 0xc0, !PT ;  /* 0x0000ffff00027812 */ /* 0x040fe400078ec0ff */
[----:B0-----:R-:W-:-:S04]  /*46ef0*/  LOP3.LUT R3, R0, 0xffff, R5, 0x80, !PT ;  /* 0x0000ffff00037812 */ /* 0x001fc800078e8005 */
[----:B------:R-:W-:-:S13]  /*46f00*/  ISETP.NE.AND P0, PT, R3, R2, PT ;  /* 0x000000020300720c */ /* 0x000fda0003f05270 */
[----:B------:R-:W-:Y:S05]  /*46f10*/  @P0 BRA `(.L_x_14) ;  /* 0x0000000000500947 */ /* 0x000fea0003800000 */
[----:B------:R-:W-:Y:S02]  /*46f20*/  SHF.R.U32.HI R5, RZ, 0x10, R5 ;  /* 0x00000010ff057819 */ /* 0x000fe40000011605 */
[----:B------:R-:W-:-:S04]  /*46f30*/  SHF.R.U32.HI R2, RZ, 0x10, R0 ;  /* 0x00000010ff027819 */ /* 0x000fc80000011600 */
[----:B------:R-:W-:-:S04]  /*46f40*/  LOP3.LUT R5, R5, R2, RZ, 0xc0, !PT ;  /* 0x0000000205057212 */ /* 0x000fc800078ec0ff */
[----:B------:R-:W-:-:S13]  /*46f50*/  ISETP.NE.AND P0, PT, R5, R2, PT ;  /* 0x000000020500720c */ /* 0x000fda0003f05270 */
[----:B------:R-:W-:Y:S05]  /*46f60*/  @P0 BRA `(.L_x_15) ;  /* 0x0000000000300947 */ /* 0x000fea0003800000 */
[----:B------:R-:W-:Y:S01]  /*46f70*/  R2UR UR4, R0 ;  /* 0x00000000000472ca */ /* 0x000fe200000e0000 */
[----:B------:R-:W-:Y:S01]  /*46f80*/  VOTEU.ANY UR5, UPT, PT ;  /* 0x0000000000057886 */ /* 0x000fe200038e0100 */
[----:B------:R-:W0:Y:S01]  /*46f90*/  S2R R0, SR_LANEID ;  /* 0x0000000000007919 */ /* 0x000e220000000000 */
[----:B------:R-:W-:-:S10]  /*46fa0*/  UFLO.U32 UR5, UR5 ;  /* 0x00000005000572bd */ /* 0x000fd400080e0000 */
[----:B------:R-:W-:-:S06]  /*46fb0*/  ULOP3.LUT UR4, URZ, UR4, URZ, 0x33, !UPT ;  /* 0x00000004ff047292 */ /* 0x000fcc000f8e33ff */
[----:B------:R-:W-:-:S04]  /*46fc0*/  IMAD.U32 R2, RZ, RZ, UR4 ;  /* 0x00000004ff027e24 */ /* 0x000fc8000f8e00ff */
[----:B------:R-:W1:Y:S02]  /*46fd0*/  REDUX UR7, R2 ;  /* 0x00000000020773c4 */ /* 0x000e640000000000 */
[----:B------:R2:W-:Y:S01]  /*46fe0*/  UTCATOMSWS.AND URZ, UR4 ;  /* 0x0000000400ff79e3 */ /* 0x0005e20008000000 */
[----:B0-----:R-:W-:Y:S01]  /*46ff0*/  ISETP.EQ.U32.AND P0, PT, R0, UR5, PT ;  /* 0x0000000500007c0c */ /* 0x001fe2000bf02070 */
[----:B-1----:R-:W-:-:S12]  /*47000*/  IMAD.U32 R0, RZ, RZ, UR7 ;  /* 0x00000007ff007e24 */ /* 0x002fd8000f8e00ff */
[----:B------:R2:W-:Y:S01]  /*47010*/  @P0 ATOMS.AND RZ, [UR6], R0 ;  /* 0x00000000ffff098c */ /* 0x0005e2000a800006 */
[----:B------:R-:W-:Y:S05]  /*47020*/  BRA `(.L_x_13) ;  /* 0x0000000000147947 */ /* 0x000fea0003800000 */
.L_x_15:
[----:B------:R-:W-:-:S07]  /*47030*/  MOV R2, 0x47050 ;  /* 0x0004705000027802 */ /* 0x000fce0000000f00 */
[----:B------:R-:W-:Y:S05]  /*47040*/  CALL.REL.NOINC `($__internal_0_$__cuda_sm10x_tcgen05_guardrail_trap_col_being_dealloced_not_returned_by_alloc) ;  /* 0x00000000002c7944 */ /* 0x000fea0003c00000 */
[----:B------:R-:W-:Y:S05]  /*47050*/  BRA `(.L_x_13) ;  /* 0x0000000000087947 */ /* 0x000fea0003800000 */
.L_x_14:
[----:B------:R-:W-:-:S07]  /*47060*/  MOV R2, 0x47080 ;  /* 0x0004708000027802 */ /* 0x000fce0000000f00 */
[----:B------:R-:W-:Y:S05]  /*47070*/  CALL.REL.NOINC `($__internal_2_$__cuda_sm10x_tcgen05_guardrail_trap_unallocated_columns_being_dealloced) ;  /* 0x0000000000387944 */ /* 0x000fea0003c00000 */
.L_x_13:
[----:B------:R-:W-:Y:S01]  /*47080*/  NOP ;  /* 0x0000000000007918 */ /* 0x000fe20000000000 */
[----:B--2---:R-:W-:Y:S05]  /*47090*/  EXIT ;  /* 0x000000000000794d */ /* 0x004fea0003800000 */
.L_x_8:
[----:B------:R-:W0:Y:S02]  /*470a0*/  SYNCS.PHASECHK.TRANS64.TRYWAIT P1, [UR6], R7 ;  /* 0x00000007ff0075a7 */ /* 0x000e240008021106 */
[----:B0-----:R-:W-:Y:S05]  /*470b0*/  @!P1 BRA `(.L_x_8) ;  /* 0xfffffffc00f89947 */ /* 0x001fea000383ffff */
[----:B------:R-:W-:Y:S05]  /*470c0*/  BRA `(.L_x_16) ;  /* 0xfffffe0400d87947 */ /* 0x000fea000383ffff */
.L_x_12:
[----:B------:R-:W0:Y:S02]  /*470d0*/  SYNCS.PHASECHK.TRANS64.TRYWAIT P0, [UR6], R9 ;  /* 0x00000009ff0075a7 */ /* 0x000e240008001106 */
[----:B0-----:R-:W-:Y:S05]  /*470e0*/  @!P0 BRA `(.L_x_12) ;  /* 0xfffffffc00f88947 */ /* 0x001fea000383ffff */
[----:B------:R-:W-:Y:S05]  /*470f0*/  BRA `(.L_x_11) ;  /* 0xffffff5c00307947 */ /* 0x000fea000383ffff */
        .weak           $__internal_0_$__cuda_sm10x_tcgen05_guardrail_trap_col_being_dealloced_not_returned_by_alloc
        .type           $__internal_0_$__cuda_sm10x_tcgen05_guardrail_trap_col_being_dealloced_not_returned_by_alloc,@function
        .size           $__internal_0_$__cuda_sm10x_tcgen05_guardrail_trap_col_being_dealloced_not_returned_by_alloc,($__internal_1_$__cuda_sm10x_tcgen05_guardrail_trap_phase_invalid_during_alloc - $__internal_0_$__cuda_sm10x_tcgen05_guardrail_trap_col_being_dealloced_not_returned_by_alloc)
$__internal_0_$__cuda_sm10x_tcgen05_guardrail_trap_col_being_dealloced_not_returned_by_alloc:
[----:B------:R-:W-:Y:S05]  /*47100*/  BPT.TRAP 0x1 ;  /* 0x000000040000795c */ /* 0x000fea0000300000 */
[----:B------:R-:W-:-:S04]  /*47110*/  IMAD.MOV.U32 R3, RZ, RZ, 0x0 ;  /* 0x00000000ff037424 */ /* 0x000fc800078e00ff */
[----:B------:R-:W-:Y:S05]  /*47120*/  RET.REL.NODEC R2 `(matmul_kernel) ;  /* 0xfffffb8c02b47950 */ /* 0x000fea0003c3ffff */
        .weak           $__internal_1_$__cuda_sm10x_tcgen05_guardrail_trap_phase_invalid_during_alloc
        .type           $__internal_1_$__cuda_sm10x_tcgen05_guardrail_trap_phase_invalid_during_alloc,@function
        .size           $__internal_1_$__cuda_sm10x_tcgen05_guardrail_trap_phase_invalid_during_alloc,($__internal_2_$__cuda_sm10x_tcgen05_guardrail_trap_unallocated_columns_being_dealloced - $__internal_1_$__cuda_sm10x_tcgen05_guardrail_trap_phase_invalid_during_alloc)
$__internal_1_$__cuda_sm10x_tcgen05_guardrail_trap_phase_invalid_during_alloc:
[----:B------:R-:W-:Y:S05]  /*47130*/  BPT.TRAP 0x1 ;  /* 0x000000040000795c */ /* 0x000fea0000300000 */
[----:B------:R-:W-:-:S04]  /*47140*/  IMAD.MOV.U32 R3, RZ, RZ, 0x0 ;  /* 0x00000000ff037424 */ /* 0x000fc800078e00ff */
[----:B------:R-:W-:Y:S05]  /*47150*/  RET.REL.NODEC R2 `(matmul_kernel) ;  /* 0xfffffb8c02a87950 */ /* 0x000fea0003c3ffff */
        .weak           $__internal_2_$__cuda_sm10x_tcgen05_guardrail_trap_unallocated_columns_being_dealloced
        .type           $__internal_2_$__cuda_sm10x_tcgen05_guardrail_trap_unallocated_columns_being_dealloced,@function
        .size           $__internal_2_$__cuda_sm10x_tcgen05_guardrail_trap_unallocated_columns_being_dealloced,(.L_x_20 - $__internal_2_$__cuda_sm10x_tcgen05_guardrail_trap_unallocated_columns_being_dealloced)
$__internal_2_$__cuda_sm10x_tcgen05_guardrail_trap_unallocated_columns_being_dealloced:
[----:B------:R-:W-:Y:S05]  /*47160*/  BPT.TRAP 0x1 ;  /* 0x000000040000795c */ /* 0x000fea0000300000 */
[----:B------:R-:W-:-:S04]  /*47170*/  IMAD.MOV.U32 R3, RZ, RZ, 0x0 ;  /* 0x00000000ff037424 */ /* 0x000fc800078e00ff */
[----:B------:R-:W-:Y:S05]  /*47180*/  RET.REL.NODEC R2 `(matmul_kernel) ;  /* 0xfffffb8c029c7950 */ /* 0x000fea0003c3ffff */
.L_x_17:
[----:B------:R-:W-:-:S00]  /*47190*/  BRA `(.L_x_17) ;  /* 0xfffffffc00fc7947 */ /* 0x000fc0000383ffff */
[----:B------:R-:W-:-:S00]  /*471a0*/  NOP ;  /* 0x0000000000007918 */ /* 0x000fc00000000000 */
        /* <DEDUP_REMOVED lines=13> */
.L_x_20:


//--------------------- .nv.shared.matmul_kernel  --------------------------
	.section	.nv.shared.matmul_kernel,"aw",@nobits
	.sectionflags	@""
	.align	16
	.zero		1024


//--------------------- .nv.shared.reserved.0     --------------------------
	.section	.nv.shared.reserved.0,"aw",@nobits
	.align	8
	.weak		__nv_reservedSMEM_offset_0_alias
	.size		__nv_reservedSMEM_offset_0_alias, 0, 64
	.other		__nv_reservedSMEM_offset_0_alias,@"STO_CUDA_RESERVED_SHARED STV_DEFAULT"
__nv_reservedSMEM_offset_0_alias:
	.zero		0
.nv.shared.reserved.0:
	.zero		64
	.weak		__nv_reservedSMEM_allocation_phase
	.type		__nv_reservedSMEM_allocation_phase,@object
	.size		__nv_reservedSMEM_allocation_phase,(.L_0 - __nv_reservedSMEM_allocation_phase)
__nv_reservedSMEM_allocation_phase:
	.zero		1
.L_0:
	.zero		7
	.weak		__nv_reservedSMEM_devtool_atexit_pc
	.type		__nv_reservedSMEM_devtool_atexit_pc,@object
	.size		__nv_reservedSMEM_devtool_atexit_pc,(__nv_reservedSMEM_allocation_mask - __nv_reservedSMEM_devtool_atexit_pc)
__nv_reservedSMEM_devtool_atexit_pc:
	.zero		8
	.weak		__nv_reservedSMEM_allocation_mask
	.type		__nv_reservedSMEM_allocation_mask,@object
	.size		__nv_reservedSMEM_allocation_mask,(.L_2 - __nv_reservedSMEM_allocation_mask)
__nv_reservedSMEM_allocation_mask:
	.zero		4
.L_2:


//--------------------- .nv.constant0.matmul_kernel --------------------------
	.section	.nv.constant0.matmul_kernel,"a",@progbits
	.sectionflags	@""
	.align	4
.nv.constant0.matmul_kernel:
	.zero		976


//--------------------- SYMBOLS --------------------------

	.type		.nv.reservedSmem.offset0,@object
	.size		.nv.reservedSmem.offset0,0x4
	.type		.nv.reservedSmem.cap,@object
	.size		.nv.reservedSmem.cap,0x4
